//
// Generated by NVIDIA NVVM Compiler
//
// Compiler Build ID: CL-36424714
// Cuda compilation tools, release 13.0, V13.0.88
// Based on NVVM 20.0.0
//

.version 9.0
.target sm_100
.address_size 64

	// .globl	_Z11sha256_wrapPhS_PiS_
.extern .func  (.param .b64 func_retval0) malloc
(
	.param .b64 malloc_param_0
)
;
.const .align 4 .b8 k[256] = {152, 47, 138, 66, 145, 68, 55, 113, 207, 251, 192, 181, 165, 219, 181, 233, 91, 194, 86, 57, 241, 17, 241, 89, 164, 130, 63, 146, 213, 94, 28, 171, 152, 170, 7, 216, 1, 91, 131, 18, 190, 133, 49, 36, 195, 125, 12, 85, 116, 93, 190, 114, 254, 177, 222, 128, 167, 6, 220, 155, 116, 241, 155, 193, 193, 105, 155, 228, 134, 71, 190, 239, 198, 157, 193, 15, 204, 161, 12, 36, 111, 44, 233, 45, 170, 132, 116, 74, 220, 169, 176, 92, 218, 136, 249, 118, 82, 81, 62, 152, 109, 198, 49, 168, 200, 39, 3, 176, 199, 127, 89, 191, 243, 11, 224, 198, 71, 145, 167, 213, 81, 99, 202, 6, 103, 41, 41, 20, 133, 10, 183, 39, 56, 33, 27, 46, 252, 109, 44, 77, 19, 13, 56, 83, 84, 115, 10, 101, 187, 10, 106, 118, 46, 201, 194, 129, 133, 44, 114, 146, 161, 232, 191, 162, 75, 102, 26, 168, 112, 139, 75, 194, 163, 81, 108, 199, 25, 232, 146, 209, 36, 6, 153, 214, 133, 53, 14, 244, 112, 160, 106, 16, 22, 193, 164, 25, 8, 108, 55, 30, 76, 119, 72, 39, 181, 188, 176, 52, 179, 12, 28, 57, 74, 170, 216, 78, 79, 202, 156, 91, 243, 111, 46, 104, 238, 130, 143, 116, 111, 99, 165, 120, 20, 120, 200, 132, 8, 2, 199, 140, 250, 255, 190, 144, 235, 108, 80, 164, 247, 163, 249, 190, 242, 120, 113, 198};
.const .align 1 .b8 answer[32];

.visible .entry _Z11sha256_wrapPhS_PiS_(
	.param .u64 .ptr .align 1 _Z11sha256_wrapPhS_PiS__param_0,
	.param .u64 .ptr .align 1 _Z11sha256_wrapPhS_PiS__param_1,
	.param .u64 .ptr .align 1 _Z11sha256_wrapPhS_PiS__param_2,
	.param .u64 .ptr .align 1 _Z11sha256_wrapPhS_PiS__param_3
)
{
	.local .align 16 .b8 	__local_depot0[400];
	.reg .b64 	%SP;
	.reg .b64 	%SPL;
	.reg .pred 	%p<244>;
	.reg .b16 	%rs<532>;
	.reg .b32 	%r<2856>;
	.reg .b64 	%rd<306>;

	mov.u64 	%SPL, __local_depot0;
	ld.param.u64 	%rd55, [_Z11sha256_wrapPhS_PiS__param_0];
	ld.param.u64 	%rd57, [_Z11sha256_wrapPhS_PiS__param_2];
	cvta.to.global.u64 	%rd1, %rd57;
	add.u64 	%rd2, %SPL, 0;
	add.u64 	%rd3, %SPL, 0;
	add.u64 	%rd4, %SPL, 0;
	add.u64 	%rd5, %SPL, 256;
	add.u64 	%rd6, %SPL, 368;
	mov.u32 	%r369, %tid.x;
	mov.u32 	%r370, %ntid.x;
	mov.u32 	%r371, %ctaid.x;
	mad.lo.s32 	%r1, %r370, %r371, %r369;
	mul.wide.s32 	%rd65, %r1, 4;
	add.s64 	%rd7, %rd1, %rd65;
	ld.global.s32 	%rd66, [%rd7];
	{ // callseq 0, 0
	.param .b64 param0;
	st.param.b64 	[param0], %rd66;
	.param .b64 retval0;
	call.uni (retval0), 
	malloc, 
	(
	param0
	);
	ld.param.b64 	%rd67, [retval0];
	} // callseq 0
	setp.lt.s32 	%p1, %r1, 1;
	mov.b64 	%rd291, 0;
	@%p1 bra 	$L__BB0_14;
	and.b32  	%r2, %r1, 15;
	setp.lt.u32 	%p2, %r1, 16;
	mov.b32 	%r2729, 0;
	mov.u32 	%r2737, %r2729;
	@%p2 bra 	$L__BB0_4;
	and.b32  	%r2729, %r1, 2147483632;
	mov.b32 	%r2723, 0;
	mov.u32 	%r2737, %r2723;
$L__BB0_3:
	.pragma "nounroll";
	mul.wide.u32 	%rd68, %r2723, 4;
	add.s64 	%rd69, %rd1, %rd68;
	ld.global.u32 	%r375, [%rd69];
	add.s32 	%r376, %r375, %r2737;
	ld.global.u32 	%r377, [%rd69+4];
	add.s32 	%r378, %r377, %r376;
	ld.global.u32 	%r379, [%rd69+8];
	add.s32 	%r380, %r379, %r378;
	ld.global.u32 	%r381, [%rd69+12];
	add.s32 	%r382, %r381, %r380;
	ld.global.u32 	%r383, [%rd69+16];
	add.s32 	%r384, %r383, %r382;
	ld.global.u32 	%r385, [%rd69+20];
	add.s32 	%r386, %r385, %r384;
	ld.global.u32 	%r387, [%rd69+24];
	add.s32 	%r388, %r387, %r386;
	ld.global.u32 	%r389, [%rd69+28];
	add.s32 	%r390, %r389, %r388;
	ld.global.u32 	%r391, [%rd69+32];
	add.s32 	%r392, %r391, %r390;
	ld.global.u32 	%r393, [%rd69+36];
	add.s32 	%r394, %r393, %r392;
	ld.global.u32 	%r395, [%rd69+40];
	add.s32 	%r396, %r395, %r394;
	ld.global.u32 	%r397, [%rd69+44];
	add.s32 	%r398, %r397, %r396;
	ld.global.u32 	%r399, [%rd69+48];
	add.s32 	%r400, %r399, %r398;
	ld.global.u32 	%r401, [%rd69+52];
	add.s32 	%r402, %r401, %r400;
	ld.global.u32 	%r403, [%rd69+56];
	add.s32 	%r404, %r403, %r402;
	ld.global.u32 	%r405, [%rd69+60];
	add.s32 	%r2737, %r405, %r404;
	add.s32 	%r2723, %r2723, 16;
	setp.ne.s32 	%p3, %r2723, %r2729;
	@%p3 bra 	$L__BB0_3;
$L__BB0_4:
	setp.eq.s32 	%p4, %r2, 0;
	@%p4 bra 	$L__BB0_13;
	and.b32  	%r11, %r1, 7;
	setp.lt.u32 	%p5, %r2, 8;
	@%p5 bra 	$L__BB0_7;
	mul.wide.u32 	%rd70, %r2729, 4;
	add.s64 	%rd71, %rd1, %rd70;
	ld.global.u32 	%r407, [%rd71];
	add.s32 	%r408, %r407, %r2737;
	ld.global.u32 	%r409, [%rd71+4];
	add.s32 	%r410, %r409, %r408;
	ld.global.u32 	%r411, [%rd71+8];
	add.s32 	%r412, %r411, %r410;
	ld.global.u32 	%r413, [%rd71+12];
	add.s32 	%r414, %r413, %r412;
	ld.global.u32 	%r415, [%rd71+16];
	add.s32 	%r416, %r415, %r414;
	ld.global.u32 	%r417, [%rd71+20];
	add.s32 	%r418, %r417, %r416;
	ld.global.u32 	%r419, [%rd71+24];
	add.s32 	%r420, %r419, %r418;
	ld.global.u32 	%r421, [%rd71+28];
	add.s32 	%r2737, %r421, %r420;
	add.s32 	%r2729, %r2729, 8;
$L__BB0_7:
	setp.eq.s32 	%p6, %r11, 0;
	@%p6 bra 	$L__BB0_13;
	and.b32  	%r17, %r1, 3;
	setp.lt.u32 	%p7, %r11, 4;
	@%p7 bra 	$L__BB0_10;
	mul.wide.u32 	%rd72, %r2729, 4;
	add.s64 	%rd73, %rd1, %rd72;
	ld.global.u32 	%r423, [%rd73];
	add.s32 	%r424, %r423, %r2737;
	ld.global.u32 	%r425, [%rd73+4];
	add.s32 	%r426, %r425, %r424;
	ld.global.u32 	%r427, [%rd73+8];
	add.s32 	%r428, %r427, %r426;
	ld.global.u32 	%r429, [%rd73+12];
	add.s32 	%r2737, %r429, %r428;
	add.s32 	%r2729, %r2729, 4;
$L__BB0_10:
	setp.eq.s32 	%p8, %r17, 0;
	@%p8 bra 	$L__BB0_13;
	mov.b32 	%r2736, 0;
$L__BB0_12:
	.pragma "nounroll";
	mul.wide.u32 	%rd74, %r2729, 4;
	add.s64 	%rd75, %rd1, %rd74;
	ld.global.u32 	%r431, [%rd75];
	add.s32 	%r2737, %r431, %r2737;
	add.s32 	%r2729, %r2729, 1;
	add.s32 	%r2736, %r2736, 1;
	setp.ne.s32 	%p9, %r2736, %r17;
	@%p9 bra 	$L__BB0_12;
$L__BB0_13:
	cvt.s64.s32 	%rd291, %r2737;
$L__BB0_14:
	ld.global.u32 	%r30, [%rd7];
	setp.eq.s32 	%p10, %r30, 0;
	mov.b32 	%r2738, 0;
	@%p10 bra 	$L__BB0_18;
	cvta.to.global.u64 	%rd11, %rd55;
	cvt.s64.s32 	%rd12, %r30;
	mov.b64 	%rd292, 0;
$L__BB0_16:
	add.s64 	%rd77, %rd291, %rd292;
	add.s64 	%rd78, %rd11, %rd77;
	ld.global.u8 	%rs33, [%rd78];
	add.s64 	%rd79, %rd67, %rd292;
	st.u8 	[%rd79], %rs33;
	add.s64 	%rd292, %rd292, 1;
	setp.lt.u64 	%p11, %rd292, %rd12;
	@%p11 bra 	$L__BB0_16;
	ld.global.u32 	%r2738, [%rd7];
$L__BB0_18:
	mov.b32 	%r2739, 0;
	st.local.u32 	[%rd5+64], %r2739;
	st.local.u32 	[%rd5+68], %r2739;
	st.local.u32 	[%rd5+72], %r2739;
	mov.b32 	%r434, 1779033703;
	st.local.u32 	[%rd5+76], %r434;
	mov.b32 	%r435, -1150833019;
	st.local.u32 	[%rd5+80], %r435;
	mov.b32 	%r436, 1013904242;
	st.local.u32 	[%rd5+84], %r436;
	mov.b32 	%r437, -1521486534;
	st.local.u32 	[%rd5+88], %r437;
	mov.b32 	%r438, 1359893119;
	st.local.u32 	[%rd5+92], %r438;
	mov.b32 	%r439, -1694144372;
	st.local.u32 	[%rd5+96], %r439;
	mov.b32 	%r440, 528734635;
	st.local.u32 	[%rd5+100], %r440;
	mov.b32 	%r441, 1541459225;
	st.local.u32 	[%rd5+104], %r441;
	setp.eq.s32 	%p12, %r2738, 0;
	@%p12 bra 	$L__BB0_29;
	mov.b32 	%r2739, 0;
	add.s64 	%rd15, %rd4, 36;
	mov.u64 	%rd85, k;
	mov.u32 	%r2740, %r2739;
$L__BB0_20:
	cvt.u64.u32 	%rd80, %r2740;
	add.s64 	%rd81, %rd67, %rd80;
	ld.u8 	%rs34, [%rd81];
	cvt.u64.u32 	%rd82, %r2739;
	add.s64 	%rd83, %rd5, %rd82;
	st.local.u8 	[%rd83], %rs34;
	ld.local.u32 	%r443, [%rd5+64];
	add.s32 	%r2739, %r443, 1;
	st.local.u32 	[%rd5+64], %r2739;
	setp.ne.s32 	%p13, %r2739, 64;
	@%p13 bra 	$L__BB0_28;
	ld.local.u32 	%r445, [%rd5];
	bfe.u32 	%r446, %r445, 0, 8;
	bfe.u32 	%r447, %r445, 8, 8;
	bfe.u32 	%r448, %r445, 16, 8;
	cvt.u16.u32 	%rs35, %r448;
	shl.b32 	%r449, %r446, 24;
	shl.b32 	%r450, %r447, 16;
	and.b32  	%r451, %r450, 16711680;
	or.b32  	%r452, %r451, %r449;
	and.b16  	%rs36, %rs35, 255;
	mul.wide.u16 	%r453, %rs36, 256;
	or.b32  	%r454, %r452, %r453;
	bfe.u32 	%r455, %r445, 24, 8;
	or.b32  	%r2744, %r454, %r455;
	ld.local.u32 	%r456, [%rd5+4];
	bfe.u32 	%r457, %r456, 0, 8;
	bfe.u32 	%r458, %r456, 8, 8;
	bfe.u32 	%r459, %r456, 16, 8;
	cvt.u16.u32 	%rs37, %r459;
	shl.b32 	%r460, %r457, 24;
	shl.b32 	%r461, %r458, 16;
	and.b32  	%r462, %r461, 16711680;
	or.b32  	%r463, %r462, %r460;
	and.b16  	%rs38, %rs37, 255;
	mul.wide.u16 	%r464, %rs38, 256;
	or.b32  	%r465, %r463, %r464;
	bfe.u32 	%r466, %r456, 24, 8;
	or.b32  	%r467, %r465, %r466;
	ld.local.u32 	%r468, [%rd5+8];
	bfe.u32 	%r469, %r468, 0, 8;
	bfe.u32 	%r470, %r468, 8, 8;
	bfe.u32 	%r471, %r468, 16, 8;
	cvt.u16.u32 	%rs39, %r471;
	shl.b32 	%r472, %r469, 24;
	shl.b32 	%r473, %r470, 16;
	and.b32  	%r474, %r473, 16711680;
	or.b32  	%r475, %r474, %r472;
	and.b16  	%rs40, %rs39, 255;
	mul.wide.u16 	%r476, %rs40, 256;
	or.b32  	%r477, %r475, %r476;
	bfe.u32 	%r478, %r468, 24, 8;
	or.b32  	%r479, %r477, %r478;
	ld.local.u32 	%r480, [%rd5+12];
	bfe.u32 	%r481, %r480, 0, 8;
	bfe.u32 	%r482, %r480, 8, 8;
	bfe.u32 	%r483, %r480, 16, 8;
	cvt.u16.u32 	%rs41, %r483;
	shl.b32 	%r484, %r481, 24;
	shl.b32 	%r485, %r482, 16;
	and.b32  	%r486, %r485, 16711680;
	or.b32  	%r487, %r486, %r484;
	and.b16  	%rs42, %rs41, 255;
	mul.wide.u16 	%r488, %rs42, 256;
	or.b32  	%r489, %r487, %r488;
	bfe.u32 	%r490, %r480, 24, 8;
	or.b32  	%r491, %r489, %r490;
	st.local.v4.u32 	[%rd4], {%r2744, %r467, %r479, %r491};
	ld.local.u32 	%r492, [%rd5+16];
	bfe.u32 	%r493, %r492, 0, 8;
	bfe.u32 	%r494, %r492, 8, 8;
	bfe.u32 	%r495, %r492, 16, 8;
	cvt.u16.u32 	%rs43, %r495;
	shl.b32 	%r496, %r493, 24;
	shl.b32 	%r497, %r494, 16;
	and.b32  	%r498, %r497, 16711680;
	or.b32  	%r499, %r498, %r496;
	and.b16  	%rs44, %rs43, 255;
	mul.wide.u16 	%r500, %rs44, 256;
	or.b32  	%r501, %r499, %r500;
	bfe.u32 	%r502, %r492, 24, 8;
	or.b32  	%r503, %r501, %r502;
	ld.local.u32 	%r504, [%rd5+20];
	bfe.u32 	%r505, %r504, 0, 8;
	bfe.u32 	%r506, %r504, 8, 8;
	bfe.u32 	%r507, %r504, 16, 8;
	cvt.u16.u32 	%rs45, %r507;
	shl.b32 	%r508, %r505, 24;
	shl.b32 	%r509, %r506, 16;
	and.b32  	%r510, %r509, 16711680;
	or.b32  	%r511, %r510, %r508;
	and.b16  	%rs46, %rs45, 255;
	mul.wide.u16 	%r512, %rs46, 256;
	or.b32  	%r513, %r511, %r512;
	bfe.u32 	%r514, %r504, 24, 8;
	or.b32  	%r515, %r513, %r514;
	ld.local.u32 	%r516, [%rd5+24];
	bfe.u32 	%r517, %r516, 0, 8;
	bfe.u32 	%r518, %r516, 8, 8;
	bfe.u32 	%r519, %r516, 16, 8;
	cvt.u16.u32 	%rs47, %r519;
	shl.b32 	%r520, %r517, 24;
	shl.b32 	%r521, %r518, 16;
	and.b32  	%r522, %r521, 16711680;
	or.b32  	%r523, %r522, %r520;
	and.b16  	%rs48, %rs47, 255;
	mul.wide.u16 	%r524, %rs48, 256;
	or.b32  	%r525, %r523, %r524;
	bfe.u32 	%r526, %r516, 24, 8;
	or.b32  	%r527, %r525, %r526;
	ld.local.u32 	%r528, [%rd5+28];
	bfe.u32 	%r529, %r528, 0, 8;
	bfe.u32 	%r530, %r528, 8, 8;
	bfe.u32 	%r531, %r528, 16, 8;
	cvt.u16.u32 	%rs49, %r531;
	shl.b32 	%r532, %r529, 24;
	shl.b32 	%r533, %r530, 16;
	and.b32  	%r534, %r533, 16711680;
	or.b32  	%r535, %r534, %r532;
	and.b16  	%rs50, %rs49, 255;
	mul.wide.u16 	%r536, %rs50, 256;
	or.b32  	%r537, %r535, %r536;
	bfe.u32 	%r538, %r528, 24, 8;
	or.b32  	%r539, %r537, %r538;
	st.local.v4.u32 	[%rd4+16], {%r503, %r515, %r527, %r539};
	ld.local.u32 	%r540, [%rd5+32];
	bfe.u32 	%r541, %r540, 0, 8;
	bfe.u32 	%r542, %r540, 8, 8;
	bfe.u32 	%r543, %r540, 16, 8;
	cvt.u16.u32 	%rs51, %r543;
	shl.b32 	%r544, %r541, 24;
	shl.b32 	%r545, %r542, 16;
	and.b32  	%r546, %r545, 16711680;
	or.b32  	%r547, %r546, %r544;
	and.b16  	%rs52, %rs51, 255;
	mul.wide.u16 	%r548, %rs52, 256;
	or.b32  	%r549, %r547, %r548;
	bfe.u32 	%r550, %r540, 24, 8;
	or.b32  	%r551, %r549, %r550;
	ld.local.u32 	%r552, [%rd5+36];
	bfe.u32 	%r553, %r552, 0, 8;
	bfe.u32 	%r554, %r552, 8, 8;
	bfe.u32 	%r555, %r552, 16, 8;
	cvt.u16.u32 	%rs53, %r555;
	shl.b32 	%r556, %r553, 24;
	shl.b32 	%r557, %r554, 16;
	and.b32  	%r558, %r557, 16711680;
	or.b32  	%r559, %r558, %r556;
	and.b16  	%rs54, %rs53, 255;
	mul.wide.u16 	%r560, %rs54, 256;
	or.b32  	%r561, %r559, %r560;
	bfe.u32 	%r562, %r552, 24, 8;
	or.b32  	%r563, %r561, %r562;
	ld.local.u32 	%r564, [%rd5+40];
	bfe.u32 	%r565, %r564, 0, 8;
	bfe.u32 	%r566, %r564, 8, 8;
	bfe.u32 	%r567, %r564, 16, 8;
	cvt.u16.u32 	%rs55, %r567;
	shl.b32 	%r568, %r565, 24;
	shl.b32 	%r569, %r566, 16;
	and.b32  	%r570, %r569, 16711680;
	or.b32  	%r571, %r570, %r568;
	and.b16  	%rs56, %rs55, 255;
	mul.wide.u16 	%r572, %rs56, 256;
	or.b32  	%r573, %r571, %r572;
	bfe.u32 	%r574, %r564, 24, 8;
	or.b32  	%r575, %r573, %r574;
	ld.local.u32 	%r576, [%rd5+44];
	bfe.u32 	%r577, %r576, 0, 8;
	bfe.u32 	%r578, %r576, 8, 8;
	bfe.u32 	%r579, %r576, 16, 8;
	cvt.u16.u32 	%rs57, %r579;
	shl.b32 	%r580, %r577, 24;
	shl.b32 	%r581, %r578, 16;
	and.b32  	%r582, %r581, 16711680;
	or.b32  	%r583, %r582, %r580;
	and.b16  	%rs58, %rs57, 255;
	mul.wide.u16 	%r584, %rs58, 256;
	or.b32  	%r585, %r583, %r584;
	bfe.u32 	%r586, %r576, 24, 8;
	or.b32  	%r587, %r585, %r586;
	st.local.v4.u32 	[%rd4+32], {%r551, %r563, %r575, %r587};
	ld.local.u32 	%r588, [%rd5+48];
	bfe.u32 	%r589, %r588, 0, 8;
	bfe.u32 	%r590, %r588, 8, 8;
	bfe.u32 	%r591, %r588, 16, 8;
	cvt.u16.u32 	%rs59, %r591;
	shl.b32 	%r592, %r589, 24;
	shl.b32 	%r593, %r590, 16;
	and.b32  	%r594, %r593, 16711680;
	or.b32  	%r595, %r594, %r592;
	and.b16  	%rs60, %rs59, 255;
	mul.wide.u16 	%r596, %rs60, 256;
	or.b32  	%r597, %r595, %r596;
	bfe.u32 	%r598, %r588, 24, 8;
	or.b32  	%r2742, %r597, %r598;
	ld.local.u32 	%r599, [%rd5+52];
	bfe.u32 	%r600, %r599, 0, 8;
	bfe.u32 	%r601, %r599, 8, 8;
	bfe.u32 	%r602, %r599, 16, 8;
	cvt.u16.u32 	%rs61, %r602;
	shl.b32 	%r603, %r600, 24;
	shl.b32 	%r604, %r601, 16;
	and.b32  	%r605, %r604, 16711680;
	or.b32  	%r606, %r605, %r603;
	and.b16  	%rs62, %rs61, 255;
	mul.wide.u16 	%r607, %rs62, 256;
	or.b32  	%r608, %r606, %r607;
	bfe.u32 	%r609, %r599, 24, 8;
	or.b32  	%r610, %r608, %r609;
	ld.local.u32 	%r611, [%rd5+56];
	bfe.u32 	%r612, %r611, 0, 8;
	bfe.u32 	%r613, %r611, 8, 8;
	bfe.u32 	%r614, %r611, 16, 8;
	cvt.u16.u32 	%rs63, %r614;
	shl.b32 	%r615, %r612, 24;
	shl.b32 	%r616, %r613, 16;
	and.b32  	%r617, %r616, 16711680;
	or.b32  	%r618, %r617, %r615;
	and.b16  	%rs64, %rs63, 255;
	mul.wide.u16 	%r619, %rs64, 256;
	or.b32  	%r620, %r618, %r619;
	bfe.u32 	%r621, %r611, 24, 8;
	or.b32  	%r2745, %r620, %r621;
	ld.local.u32 	%r622, [%rd5+60];
	bfe.u32 	%r623, %r622, 0, 8;
	bfe.u32 	%r624, %r622, 8, 8;
	bfe.u32 	%r625, %r622, 16, 8;
	cvt.u16.u32 	%rs65, %r625;
	shl.b32 	%r626, %r623, 24;
	shl.b32 	%r627, %r624, 16;
	and.b32  	%r628, %r627, 16711680;
	or.b32  	%r629, %r628, %r626;
	and.b16  	%rs66, %rs65, 255;
	mul.wide.u16 	%r630, %rs66, 256;
	or.b32  	%r631, %r629, %r630;
	bfe.u32 	%r632, %r622, 24, 8;
	or.b32  	%r2743, %r631, %r632;
	st.local.v4.u32 	[%rd4+48], {%r2742, %r610, %r2745, %r2743};
	mov.b32 	%r2741, 0;
	mov.u64 	%rd293, %rd15;
$L__BB0_22:
	shf.l.wrap.b32 	%r633, %r2745, %r2745, 15;
	shf.l.wrap.b32 	%r634, %r2745, %r2745, 13;
	xor.b32  	%r635, %r633, %r634;
	shr.u32 	%r636, %r2745, 10;
	xor.b32  	%r637, %r635, %r636;
	ld.local.u32 	%r638, [%rd293];
	add.s32 	%r639, %r637, %r638;
	ld.local.u32 	%r640, [%rd293+-32];
	shf.l.wrap.b32 	%r641, %r640, %r640, 25;
	shf.l.wrap.b32 	%r642, %r640, %r640, 14;
	xor.b32  	%r643, %r641, %r642;
	shr.u32 	%r644, %r640, 3;
	xor.b32  	%r645, %r643, %r644;
	add.s32 	%r646, %r639, %r2744;
	add.s32 	%r45, %r646, %r645;
	shf.l.wrap.b32 	%r647, %r2743, %r2743, 15;
	shf.l.wrap.b32 	%r648, %r2743, %r2743, 13;
	xor.b32  	%r649, %r647, %r648;
	shr.u32 	%r650, %r2743, 10;
	xor.b32  	%r651, %r649, %r650;
	ld.local.v2.u32 	{%r652, %r653}, [%rd293+4];
	add.s32 	%r654, %r651, %r652;
	ld.local.v2.u32 	{%r655, %r656}, [%rd293+-28];
	shf.l.wrap.b32 	%r657, %r655, %r655, 25;
	shf.l.wrap.b32 	%r658, %r655, %r655, 14;
	xor.b32  	%r659, %r657, %r658;
	shr.u32 	%r660, %r655, 3;
	xor.b32  	%r661, %r659, %r660;
	add.s32 	%r662, %r654, %r640;
	add.s32 	%r663, %r662, %r661;
	shf.l.wrap.b32 	%r664, %r45, %r45, 15;
	shf.l.wrap.b32 	%r665, %r45, %r45, 13;
	xor.b32  	%r666, %r664, %r665;
	shr.u32 	%r667, %r45, 10;
	xor.b32  	%r668, %r666, %r667;
	add.s32 	%r669, %r668, %r653;
	shf.l.wrap.b32 	%r670, %r656, %r656, 25;
	shf.l.wrap.b32 	%r671, %r656, %r656, 14;
	xor.b32  	%r672, %r670, %r671;
	shr.u32 	%r673, %r656, 3;
	xor.b32  	%r674, %r672, %r673;
	add.s32 	%r675, %r669, %r655;
	add.s32 	%r2745, %r675, %r674;
	shf.l.wrap.b32 	%r676, %r663, %r663, 15;
	shf.l.wrap.b32 	%r677, %r663, %r663, 13;
	xor.b32  	%r678, %r676, %r677;
	shr.u32 	%r679, %r663, 10;
	xor.b32  	%r680, %r678, %r679;
	add.s32 	%r681, %r680, %r2742;
	ld.local.u32 	%r2744, [%rd293+-20];
	shf.l.wrap.b32 	%r682, %r2744, %r2744, 25;
	shf.l.wrap.b32 	%r683, %r2744, %r2744, 14;
	xor.b32  	%r684, %r682, %r683;
	shr.u32 	%r685, %r2744, 3;
	xor.b32  	%r686, %r684, %r685;
	add.s32 	%r687, %r681, %r656;
	add.s32 	%r2743, %r687, %r686;
	st.local.v4.u32 	[%rd293+28], {%r45, %r663, %r2745, %r2743};
	add.s32 	%r2741, %r2741, 4;
	add.s64 	%rd293, %rd293, 16;
	setp.ne.s32 	%p14, %r2741, 48;
	mov.u32 	%r2742, %r45;
	@%p14 bra 	$L__BB0_22;
	ld.local.u32 	%r50, [%rd5+76];
	ld.local.u32 	%r51, [%rd5+80];
	ld.local.u32 	%r52, [%rd5+84];
	ld.local.u32 	%r53, [%rd5+88];
	ld.local.u32 	%r54, [%rd5+92];
	ld.local.u32 	%r55, [%rd5+96];
	ld.local.u32 	%r56, [%rd5+100];
	ld.local.u32 	%r57, [%rd5+104];
	mov.b32 	%r2746, 0;
	mov.u32 	%r2747, %r50;
	mov.u32 	%r2748, %r51;
	mov.u32 	%r2749, %r52;
	mov.u32 	%r2750, %r53;
	mov.u32 	%r2751, %r54;
	mov.u32 	%r2752, %r55;
	mov.u32 	%r2753, %r56;
	mov.u32 	%r2754, %r57;
$L__BB0_24:
	shf.l.wrap.b32 	%r689, %r2751, %r2751, 26;
	shf.l.wrap.b32 	%r690, %r2751, %r2751, 21;
	xor.b32  	%r691, %r689, %r690;
	shf.l.wrap.b32 	%r692, %r2751, %r2751, 7;
	xor.b32  	%r693, %r691, %r692;
	and.b32  	%r694, %r2751, %r2752;
	not.b32 	%r695, %r2751;
	and.b32  	%r696, %r2753, %r695;
	or.b32  	%r697, %r694, %r696;
	mul.wide.u32 	%rd84, %r2746, 4;
	add.s64 	%rd86, %rd85, %rd84;
	ld.const.u32 	%r698, [%rd86];
	add.s64 	%rd87, %rd4, %rd84;
	ld.local.v4.u32 	{%r699, %r700, %r701, %r702}, [%rd87];
	add.s32 	%r703, %r697, %r2754;
	add.s32 	%r704, %r703, %r693;
	add.s32 	%r705, %r704, %r698;
	add.s32 	%r706, %r705, %r699;
	shf.l.wrap.b32 	%r707, %r2747, %r2747, 30;
	shf.l.wrap.b32 	%r708, %r2747, %r2747, 19;
	xor.b32  	%r709, %r707, %r708;
	shf.l.wrap.b32 	%r710, %r2747, %r2747, 10;
	xor.b32  	%r711, %r709, %r710;
	xor.b32  	%r712, %r2748, %r2749;
	and.b32  	%r713, %r2747, %r712;
	and.b32  	%r714, %r2748, %r2749;
	xor.b32  	%r715, %r713, %r714;
	add.s32 	%r716, %r711, %r715;
	add.s32 	%r2754, %r706, %r2750;
	add.s32 	%r2750, %r716, %r706;
	shf.l.wrap.b32 	%r717, %r2754, %r2754, 26;
	shf.l.wrap.b32 	%r718, %r2754, %r2754, 21;
	xor.b32  	%r719, %r717, %r718;
	shf.l.wrap.b32 	%r720, %r2754, %r2754, 7;
	xor.b32  	%r721, %r719, %r720;
	and.b32  	%r722, %r2754, %r2751;
	not.b32 	%r723, %r2754;
	and.b32  	%r724, %r2752, %r723;
	or.b32  	%r725, %r722, %r724;
	ld.const.u32 	%r726, [%rd86+4];
	add.s32 	%r727, %r725, %r2753;
	add.s32 	%r728, %r727, %r721;
	add.s32 	%r729, %r728, %r726;
	add.s32 	%r730, %r729, %r700;
	shf.l.wrap.b32 	%r731, %r2750, %r2750, 30;
	shf.l.wrap.b32 	%r732, %r2750, %r2750, 19;
	xor.b32  	%r733, %r731, %r732;
	shf.l.wrap.b32 	%r734, %r2750, %r2750, 10;
	xor.b32  	%r735, %r733, %r734;
	xor.b32  	%r736, %r2747, %r2748;
	and.b32  	%r737, %r2750, %r736;
	and.b32  	%r738, %r2747, %r2748;
	xor.b32  	%r739, %r737, %r738;
	add.s32 	%r740, %r735, %r739;
	add.s32 	%r2753, %r730, %r2749;
	add.s32 	%r2749, %r740, %r730;
	shf.l.wrap.b32 	%r741, %r2753, %r2753, 26;
	shf.l.wrap.b32 	%r742, %r2753, %r2753, 21;
	xor.b32  	%r743, %r741, %r742;
	shf.l.wrap.b32 	%r744, %r2753, %r2753, 7;
	xor.b32  	%r745, %r743, %r744;
	and.b32  	%r746, %r2753, %r2754;
	not.b32 	%r747, %r2753;
	and.b32  	%r748, %r2751, %r747;
	or.b32  	%r749, %r746, %r748;
	ld.const.u32 	%r750, [%rd86+8];
	add.s32 	%r751, %r749, %r2752;
	add.s32 	%r752, %r751, %r745;
	add.s32 	%r753, %r752, %r750;
	add.s32 	%r754, %r753, %r701;
	shf.l.wrap.b32 	%r755, %r2749, %r2749, 30;
	shf.l.wrap.b32 	%r756, %r2749, %r2749, 19;
	xor.b32  	%r757, %r755, %r756;
	shf.l.wrap.b32 	%r758, %r2749, %r2749, 10;
	xor.b32  	%r759, %r757, %r758;
	xor.b32  	%r760, %r2750, %r2747;
	and.b32  	%r761, %r2749, %r760;
	and.b32  	%r762, %r2750, %r2747;
	xor.b32  	%r763, %r761, %r762;
	add.s32 	%r764, %r759, %r763;
	add.s32 	%r2752, %r754, %r2748;
	add.s32 	%r2748, %r764, %r754;
	shf.l.wrap.b32 	%r765, %r2752, %r2752, 26;
	shf.l.wrap.b32 	%r766, %r2752, %r2752, 21;
	xor.b32  	%r767, %r765, %r766;
	shf.l.wrap.b32 	%r768, %r2752, %r2752, 7;
	xor.b32  	%r769, %r767, %r768;
	and.b32  	%r770, %r2752, %r2753;
	not.b32 	%r771, %r2752;
	and.b32  	%r772, %r2754, %r771;
	or.b32  	%r773, %r770, %r772;
	ld.const.u32 	%r774, [%rd86+12];
	add.s32 	%r775, %r773, %r2751;
	add.s32 	%r776, %r775, %r769;
	add.s32 	%r777, %r776, %r774;
	add.s32 	%r778, %r777, %r702;
	shf.l.wrap.b32 	%r779, %r2748, %r2748, 30;
	shf.l.wrap.b32 	%r780, %r2748, %r2748, 19;
	xor.b32  	%r781, %r779, %r780;
	shf.l.wrap.b32 	%r782, %r2748, %r2748, 10;
	xor.b32  	%r783, %r781, %r782;
	xor.b32  	%r784, %r2749, %r2750;
	and.b32  	%r785, %r2748, %r784;
	and.b32  	%r786, %r2749, %r2750;
	xor.b32  	%r787, %r785, %r786;
	add.s32 	%r788, %r783, %r787;
	add.s32 	%r2751, %r778, %r2747;
	add.s32 	%r2747, %r788, %r778;
	add.s32 	%r2746, %r2746, 4;
	setp.ne.s32 	%p15, %r2746, 64;
	@%p15 bra 	$L__BB0_24;
	add.s32 	%r789, %r50, %r2747;
	st.local.u32 	[%rd5+76], %r789;
	add.s32 	%r790, %r51, %r2748;
	st.local.u32 	[%rd5+80], %r790;
	add.s32 	%r791, %r52, %r2749;
	st.local.u32 	[%rd5+84], %r791;
	add.s32 	%r792, %r53, %r2750;
	st.local.u32 	[%rd5+88], %r792;
	add.s32 	%r793, %r54, %r2751;
	st.local.u32 	[%rd5+92], %r793;
	add.s32 	%r794, %r55, %r2752;
	st.local.u32 	[%rd5+96], %r794;
	add.s32 	%r795, %r56, %r2753;
	st.local.u32 	[%rd5+100], %r795;
	add.s32 	%r796, %r57, %r2754;
	st.local.u32 	[%rd5+104], %r796;
	ld.local.u32 	%r76, [%rd5+68];
	setp.lt.u32 	%p16, %r76, -512;
	@%p16 bra 	$L__BB0_27;
	ld.local.u32 	%r797, [%rd5+72];
	add.s32 	%r798, %r797, 1;
	st.local.u32 	[%rd5+72], %r798;
$L__BB0_27:
	add.s32 	%r800, %r76, 512;
	st.local.u32 	[%rd5+68], %r800;
	mov.b32 	%r2739, 0;
	st.local.u32 	[%rd5+64], %r2739;
$L__BB0_28:
	add.s32 	%r2740, %r2740, 1;
	setp.ne.s32 	%p17, %r2740, %r2738;
	@%p17 bra 	$L__BB0_20;
$L__BB0_29:
	setp.gt.u32 	%p18, %r2739, 55;
	@%p18 bra 	$L__BB0_43;
	cvt.u64.u32 	%rd18, %r2739;
	add.s64 	%rd150, %rd5, %rd18;
	mov.b16 	%rs104, 128;
	st.local.u8 	[%rd150], %rs104;
	setp.eq.s32 	%p30, %r2739, 55;
	@%p30 bra 	$L__BB0_62;
	sub.s32 	%r80, 55, %r2739;
	and.b32  	%r81, %r80, 15;
	setp.gt.u32 	%p31, %r2739, 39;
	@%p31 bra 	$L__BB0_34;
	cvt.u16.u32 	%rs105, %r80;
	shr.u16 	%rs106, %rs105, 4;
	and.b16  	%rs107, %rs106, 3;
	mul.wide.u16 	%r1182, %rs107, 16;
	neg.s32 	%r2757, %r1182;
	add.s64 	%rd151, %rd18, %rd5;
	add.s64 	%rd294, %rd151, 8;
$L__BB0_33:
	.pragma "nounroll";
	mov.b16 	%rs108, 0;
	st.local.u8 	[%rd294+-7], %rs108;
	st.local.u8 	[%rd294+-6], %rs108;
	st.local.u8 	[%rd294+-5], %rs108;
	st.local.u8 	[%rd294+-4], %rs108;
	st.local.u8 	[%rd294+-3], %rs108;
	st.local.u8 	[%rd294+-2], %rs108;
	st.local.u8 	[%rd294+-1], %rs108;
	st.local.u8 	[%rd294], %rs108;
	st.local.u8 	[%rd294+1], %rs108;
	st.local.u8 	[%rd294+2], %rs108;
	st.local.u8 	[%rd294+3], %rs108;
	st.local.u8 	[%rd294+4], %rs108;
	st.local.u8 	[%rd294+5], %rs108;
	st.local.u8 	[%rd294+6], %rs108;
	st.local.u8 	[%rd294+7], %rs108;
	add.s32 	%r2739, %r2739, 16;
	st.local.u8 	[%rd294+8], %rs108;
	add.s32 	%r2757, %r2757, 16;
	add.s64 	%rd294, %rd294, 16;
	setp.eq.s32 	%p32, %r2757, 0;
	@%p32 bra 	$L__BB0_34;
	bra.uni 	$L__BB0_33;
$L__BB0_34:
	setp.eq.s32 	%p33, %r81, 0;
	@%p33 bra 	$L__BB0_62;
	and.b32  	%r150, %r80, 7;
	setp.lt.u32 	%p34, %r81, 8;
	@%p34 bra 	$L__BB0_37;
	cvt.u64.u32 	%rd152, %r2739;
	add.s64 	%rd153, %rd5, %rd152;
	mov.b16 	%rs109, 0;
	st.local.u8 	[%rd153+1], %rs109;
	st.local.u8 	[%rd153+2], %rs109;
	st.local.u8 	[%rd153+3], %rs109;
	st.local.u8 	[%rd153+4], %rs109;
	st.local.u8 	[%rd153+5], %rs109;
	st.local.u8 	[%rd153+6], %rs109;
	st.local.u8 	[%rd153+7], %rs109;
	add.s32 	%r2739, %r2739, 8;
	st.local.u8 	[%rd153+8], %rs109;
$L__BB0_37:
	setp.eq.s32 	%p35, %r150, 0;
	@%p35 bra 	$L__BB0_62;
	and.b32  	%r153, %r80, 3;
	setp.lt.u32 	%p36, %r150, 4;
	@%p36 bra 	$L__BB0_40;
	cvt.u64.u32 	%rd154, %r2739;
	add.s64 	%rd155, %rd5, %rd154;
	mov.b16 	%rs110, 0;
	st.local.u8 	[%rd155+1], %rs110;
	st.local.u8 	[%rd155+2], %rs110;
	st.local.u8 	[%rd155+3], %rs110;
	add.s32 	%r2739, %r2739, 4;
	st.local.u8 	[%rd155+4], %rs110;
$L__BB0_40:
	setp.eq.s32 	%p37, %r153, 0;
	@%p37 bra 	$L__BB0_62;
	cvt.u64.u32 	%rd156, %r2739;
	add.s64 	%rd157, %rd156, %rd5;
	add.s64 	%rd298, %rd157, 1;
	neg.s32 	%r2783, %r153;
$L__BB0_42:
	.pragma "nounroll";
	mov.b16 	%rs111, 0;
	st.local.u8 	[%rd298], %rs111;
	add.s64 	%rd298, %rd298, 1;
	add.s32 	%r2783, %r2783, 1;
	setp.ne.s32 	%p38, %r2783, 0;
	@%p38 bra 	$L__BB0_42;
	bra.uni 	$L__BB0_62;
$L__BB0_43:
	cvt.u64.u32 	%rd88, %r2739;
	add.s64 	%rd89, %rd5, %rd88;
	mov.b16 	%rs67, 128;
	st.local.u8 	[%rd89], %rs67;
	add.s32 	%r2762, %r2739, 1;
	setp.gt.u32 	%p19, %r2762, 63;
	@%p19 bra 	$L__BB0_57;
	sub.s32 	%r88, 63, %r2739;
	and.b32  	%r89, %r88, 15;
	add.s32 	%r801, %r2739, -48;
	setp.lt.u32 	%p20, %r801, 15;
	@%p20 bra 	$L__BB0_48;
	add.s32 	%r2760, %r2739, 8;
	and.b32  	%r802, %r88, -16;
	neg.s32 	%r2759, %r802;
$L__BB0_46:
	.pragma "nounroll";
	add.s32 	%r803, %r2760, -7;
	cvt.u64.u32 	%rd90, %r803;
	add.s64 	%rd91, %rd5, %rd90;
	mov.b16 	%rs68, 0;
	st.local.u8 	[%rd91], %rs68;
	add.s32 	%r804, %r2760, -6;
	cvt.u64.u32 	%rd92, %r804;
	add.s64 	%rd93, %rd5, %rd92;
	st.local.u8 	[%rd93], %rs68;
	add.s32 	%r805, %r2760, -5;
	cvt.u64.u32 	%rd94, %r805;
	add.s64 	%rd95, %rd5, %rd94;
	st.local.u8 	[%rd95], %rs68;
	add.s32 	%r806, %r2760, -4;
	cvt.u64.u32 	%rd96, %r806;
	add.s64 	%rd97, %rd5, %rd96;
	st.local.u8 	[%rd97], %rs68;
	add.s32 	%r807, %r2760, -3;
	cvt.u64.u32 	%rd98, %r807;
	add.s64 	%rd99, %rd5, %rd98;
	st.local.u8 	[%rd99], %rs68;
	add.s32 	%r808, %r2760, -2;
	cvt.u64.u32 	%rd100, %r808;
	add.s64 	%rd101, %rd5, %rd100;
	st.local.u8 	[%rd101], %rs68;
	add.s32 	%r809, %r2760, -1;
	cvt.u64.u32 	%rd102, %r809;
	add.s64 	%rd103, %rd5, %rd102;
	st.local.u8 	[%rd103], %rs68;
	add.s32 	%r810, %r2760, 8;
	cvt.u64.u32 	%rd104, %r2760;
	add.s64 	%rd105, %rd5, %rd104;
	st.local.u8 	[%rd105], %rs68;
	add.s32 	%r811, %r2760, 1;
	cvt.u64.u32 	%rd106, %r811;
	add.s64 	%rd107, %rd5, %rd106;
	st.local.u8 	[%rd107], %rs68;
	add.s32 	%r812, %r2760, 2;
	cvt.u64.u32 	%rd108, %r812;
	add.s64 	%rd109, %rd5, %rd108;
	st.local.u8 	[%rd109], %rs68;
	add.s32 	%r813, %r2760, 3;
	cvt.u64.u32 	%rd110, %r813;
	add.s64 	%rd111, %rd5, %rd110;
	st.local.u8 	[%rd111], %rs68;
	add.s32 	%r814, %r2760, 4;
	cvt.u64.u32 	%rd112, %r814;
	add.s64 	%rd113, %rd5, %rd112;
	st.local.u8 	[%rd113], %rs68;
	add.s32 	%r815, %r2760, 5;
	cvt.u64.u32 	%rd114, %r815;
	add.s64 	%rd115, %rd5, %rd114;
	st.local.u8 	[%rd115], %rs68;
	add.s32 	%r816, %r2760, 6;
	cvt.u64.u32 	%rd116, %r816;
	add.s64 	%rd117, %rd5, %rd116;
	st.local.u8 	[%rd117], %rs68;
	add.s32 	%r817, %r2760, 7;
	cvt.u64.u32 	%rd118, %r817;
	add.s64 	%rd119, %rd5, %rd118;
	st.local.u8 	[%rd119], %rs68;
	cvt.u64.u32 	%rd120, %r810;
	add.s64 	%rd121, %rd5, %rd120;
	st.local.u8 	[%rd121], %rs68;
	add.s32 	%r2760, %r2760, 16;
	add.s32 	%r2759, %r2759, 16;
	setp.ne.s32 	%p21, %r2759, 0;
	@%p21 bra 	$L__BB0_46;
	add.s32 	%r2762, %r2760, -7;
$L__BB0_48:
	setp.eq.s32 	%p22, %r89, 0;
	@%p22 bra 	$L__BB0_57;
	and.b32  	%r98, %r88, 7;
	setp.lt.u32 	%p23, %r89, 8;
	@%p23 bra 	$L__BB0_51;
	cvt.u64.u32 	%rd122, %r2762;
	add.s64 	%rd123, %rd5, %rd122;
	mov.b16 	%rs69, 0;
	st.local.u8 	[%rd123], %rs69;
	add.s32 	%r818, %r2762, 1;
	cvt.u64.u32 	%rd124, %r818;
	add.s64 	%rd125, %rd5, %rd124;
	st.local.u8 	[%rd125], %rs69;
	add.s32 	%r819, %r2762, 2;
	cvt.u64.u32 	%rd126, %r819;
	add.s64 	%rd127, %rd5, %rd126;
	st.local.u8 	[%rd127], %rs69;
	add.s32 	%r820, %r2762, 3;
	cvt.u64.u32 	%rd128, %r820;
	add.s64 	%rd129, %rd5, %rd128;
	st.local.u8 	[%rd129], %rs69;
	add.s32 	%r821, %r2762, 4;
	cvt.u64.u32 	%rd130, %r821;
	add.s64 	%rd131, %rd5, %rd130;
	st.local.u8 	[%rd131], %rs69;
	add.s32 	%r822, %r2762, 5;
	cvt.u64.u32 	%rd132, %r822;
	add.s64 	%rd133, %rd5, %rd132;
	st.local.u8 	[%rd133], %rs69;
	add.s32 	%r823, %r2762, 6;
	cvt.u64.u32 	%rd134, %r823;
	add.s64 	%rd135, %rd5, %rd134;
	st.local.u8 	[%rd135], %rs69;
	add.s32 	%r824, %r2762, 7;
	cvt.u64.u32 	%rd136, %r824;
	add.s64 	%rd137, %rd5, %rd136;
	st.local.u8 	[%rd137], %rs69;
	add.s32 	%r2762, %r2762, 8;
$L__BB0_51:
	setp.eq.s32 	%p24, %r98, 0;
	@%p24 bra 	$L__BB0_57;
	and.b32  	%r101, %r88, 3;
	setp.lt.u32 	%p25, %r98, 4;
	@%p25 bra 	$L__BB0_54;
	cvt.u64.u32 	%rd138, %r2762;
	add.s64 	%rd139, %rd5, %rd138;
	mov.b16 	%rs70, 0;
	st.local.u8 	[%rd139], %rs70;
	add.s32 	%r825, %r2762, 1;
	cvt.u64.u32 	%rd140, %r825;
	add.s64 	%rd141, %rd5, %rd140;
	st.local.u8 	[%rd141], %rs70;
	add.s32 	%r826, %r2762, 2;
	cvt.u64.u32 	%rd142, %r826;
	add.s64 	%rd143, %rd5, %rd142;
	st.local.u8 	[%rd143], %rs70;
	add.s32 	%r827, %r2762, 3;
	cvt.u64.u32 	%rd144, %r827;
	add.s64 	%rd145, %rd5, %rd144;
	st.local.u8 	[%rd145], %rs70;
	add.s32 	%r2762, %r2762, 4;
$L__BB0_54:
	setp.eq.s32 	%p26, %r101, 0;
	@%p26 bra 	$L__BB0_57;
	neg.s32 	%r2764, %r101;
$L__BB0_56:
	.pragma "nounroll";
	cvt.u64.u32 	%rd146, %r2762;
	add.s64 	%rd147, %rd5, %rd146;
	mov.b16 	%rs71, 0;
	st.local.u8 	[%rd147], %rs71;
	add.s32 	%r2762, %r2762, 1;
	add.s32 	%r2764, %r2764, 1;
	setp.ne.s32 	%p27, %r2764, 0;
	@%p27 bra 	$L__BB0_56;
$L__BB0_57:
	add.s64 	%rd295, %rd4, 36;
	ld.local.u32 	%r829, [%rd5];
	bfe.u32 	%r830, %r829, 0, 8;
	bfe.u32 	%r831, %r829, 8, 8;
	bfe.u32 	%r832, %r829, 16, 8;
	cvt.u16.u32 	%rs72, %r832;
	shl.b32 	%r833, %r830, 24;
	shl.b32 	%r834, %r831, 16;
	and.b32  	%r835, %r834, 16711680;
	or.b32  	%r836, %r835, %r833;
	and.b16  	%rs73, %rs72, 255;
	mul.wide.u16 	%r837, %rs73, 256;
	or.b32  	%r838, %r836, %r837;
	bfe.u32 	%r839, %r829, 24, 8;
	or.b32  	%r2769, %r838, %r839;
	ld.local.u32 	%r840, [%rd5+4];
	bfe.u32 	%r841, %r840, 0, 8;
	bfe.u32 	%r842, %r840, 8, 8;
	bfe.u32 	%r843, %r840, 16, 8;
	cvt.u16.u32 	%rs74, %r843;
	shl.b32 	%r844, %r841, 24;
	shl.b32 	%r845, %r842, 16;
	and.b32  	%r846, %r845, 16711680;
	or.b32  	%r847, %r846, %r844;
	and.b16  	%rs75, %rs74, 255;
	mul.wide.u16 	%r848, %rs75, 256;
	or.b32  	%r849, %r847, %r848;
	bfe.u32 	%r850, %r840, 24, 8;
	or.b32  	%r851, %r849, %r850;
	ld.local.u32 	%r852, [%rd5+8];
	bfe.u32 	%r853, %r852, 0, 8;
	bfe.u32 	%r854, %r852, 8, 8;
	bfe.u32 	%r855, %r852, 16, 8;
	cvt.u16.u32 	%rs76, %r855;
	shl.b32 	%r856, %r853, 24;
	shl.b32 	%r857, %r854, 16;
	and.b32  	%r858, %r857, 16711680;
	or.b32  	%r859, %r858, %r856;
	and.b16  	%rs77, %rs76, 255;
	mul.wide.u16 	%r860, %rs77, 256;
	or.b32  	%r861, %r859, %r860;
	bfe.u32 	%r862, %r852, 24, 8;
	or.b32  	%r863, %r861, %r862;
	ld.local.u32 	%r864, [%rd5+12];
	bfe.u32 	%r865, %r864, 0, 8;
	bfe.u32 	%r866, %r864, 8, 8;
	bfe.u32 	%r867, %r864, 16, 8;
	cvt.u16.u32 	%rs78, %r867;
	shl.b32 	%r868, %r865, 24;
	shl.b32 	%r869, %r866, 16;
	and.b32  	%r870, %r869, 16711680;
	or.b32  	%r871, %r870, %r868;
	and.b16  	%rs79, %rs78, 255;
	mul.wide.u16 	%r872, %rs79, 256;
	or.b32  	%r873, %r871, %r872;
	bfe.u32 	%r874, %r864, 24, 8;
	or.b32  	%r875, %r873, %r874;
	st.local.v4.u32 	[%rd4], {%r2769, %r851, %r863, %r875};
	ld.local.u32 	%r876, [%rd5+16];
	bfe.u32 	%r877, %r876, 0, 8;
	bfe.u32 	%r878, %r876, 8, 8;
	bfe.u32 	%r879, %r876, 16, 8;
	cvt.u16.u32 	%rs80, %r879;
	shl.b32 	%r880, %r877, 24;
	shl.b32 	%r881, %r878, 16;
	and.b32  	%r882, %r881, 16711680;
	or.b32  	%r883, %r882, %r880;
	and.b16  	%rs81, %rs80, 255;
	mul.wide.u16 	%r884, %rs81, 256;
	or.b32  	%r885, %r883, %r884;
	bfe.u32 	%r886, %r876, 24, 8;
	or.b32  	%r887, %r885, %r886;
	ld.local.u32 	%r888, [%rd5+20];
	bfe.u32 	%r889, %r888, 0, 8;
	bfe.u32 	%r890, %r888, 8, 8;
	bfe.u32 	%r891, %r888, 16, 8;
	cvt.u16.u32 	%rs82, %r891;
	shl.b32 	%r892, %r889, 24;
	shl.b32 	%r893, %r890, 16;
	and.b32  	%r894, %r893, 16711680;
	or.b32  	%r895, %r894, %r892;
	and.b16  	%rs83, %rs82, 255;
	mul.wide.u16 	%r896, %rs83, 256;
	or.b32  	%r897, %r895, %r896;
	bfe.u32 	%r898, %r888, 24, 8;
	or.b32  	%r899, %r897, %r898;
	ld.local.u32 	%r900, [%rd5+24];
	bfe.u32 	%r901, %r900, 0, 8;
	bfe.u32 	%r902, %r900, 8, 8;
	bfe.u32 	%r903, %r900, 16, 8;
	cvt.u16.u32 	%rs84, %r903;
	shl.b32 	%r904, %r901, 24;
	shl.b32 	%r905, %r902, 16;
	and.b32  	%r906, %r905, 16711680;
	or.b32  	%r907, %r906, %r904;
	and.b16  	%rs85, %rs84, 255;
	mul.wide.u16 	%r908, %rs85, 256;
	or.b32  	%r909, %r907, %r908;
	bfe.u32 	%r910, %r900, 24, 8;
	or.b32  	%r911, %r909, %r910;
	ld.local.u32 	%r912, [%rd5+28];
	bfe.u32 	%r913, %r912, 0, 8;
	bfe.u32 	%r914, %r912, 8, 8;
	bfe.u32 	%r915, %r912, 16, 8;
	cvt.u16.u32 	%rs86, %r915;
	shl.b32 	%r916, %r913, 24;
	shl.b32 	%r917, %r914, 16;
	and.b32  	%r918, %r917, 16711680;
	or.b32  	%r919, %r918, %r916;
	and.b16  	%rs87, %rs86, 255;
	mul.wide.u16 	%r920, %rs87, 256;
	or.b32  	%r921, %r919, %r920;
	bfe.u32 	%r922, %r912, 24, 8;
	or.b32  	%r923, %r921, %r922;
	st.local.v4.u32 	[%rd4+16], {%r887, %r899, %r911, %r923};
	ld.local.u32 	%r924, [%rd5+32];
	bfe.u32 	%r925, %r924, 0, 8;
	bfe.u32 	%r926, %r924, 8, 8;
	bfe.u32 	%r927, %r924, 16, 8;
	cvt.u16.u32 	%rs88, %r927;
	shl.b32 	%r928, %r925, 24;
	shl.b32 	%r929, %r926, 16;
	and.b32  	%r930, %r929, 16711680;
	or.b32  	%r931, %r930, %r928;
	and.b16  	%rs89, %rs88, 255;
	mul.wide.u16 	%r932, %rs89, 256;
	or.b32  	%r933, %r931, %r932;
	bfe.u32 	%r934, %r924, 24, 8;
	or.b32  	%r935, %r933, %r934;
	ld.local.u32 	%r936, [%rd5+36];
	bfe.u32 	%r937, %r936, 0, 8;
	bfe.u32 	%r938, %r936, 8, 8;
	bfe.u32 	%r939, %r936, 16, 8;
	cvt.u16.u32 	%rs90, %r939;
	shl.b32 	%r940, %r937, 24;
	shl.b32 	%r941, %r938, 16;
	and.b32  	%r942, %r941, 16711680;
	or.b32  	%r943, %r942, %r940;
	and.b16  	%rs91, %rs90, 255;
	mul.wide.u16 	%r944, %rs91, 256;
	or.b32  	%r945, %r943, %r944;
	bfe.u32 	%r946, %r936, 24, 8;
	or.b32  	%r947, %r945, %r946;
	ld.local.u32 	%r948, [%rd5+40];
	bfe.u32 	%r949, %r948, 0, 8;
	bfe.u32 	%r950, %r948, 8, 8;
	bfe.u32 	%r951, %r948, 16, 8;
	cvt.u16.u32 	%rs92, %r951;
	shl.b32 	%r952, %r949, 24;
	shl.b32 	%r953, %r950, 16;
	and.b32  	%r954, %r953, 16711680;
	or.b32  	%r955, %r954, %r952;
	and.b16  	%rs93, %rs92, 255;
	mul.wide.u16 	%r956, %rs93, 256;
	or.b32  	%r957, %r955, %r956;
	bfe.u32 	%r958, %r948, 24, 8;
	or.b32  	%r959, %r957, %r958;
	ld.local.u32 	%r960, [%rd5+44];
	bfe.u32 	%r961, %r960, 0, 8;
	bfe.u32 	%r962, %r960, 8, 8;
	bfe.u32 	%r963, %r960, 16, 8;
	cvt.u16.u32 	%rs94, %r963;
	shl.b32 	%r964, %r961, 24;
	shl.b32 	%r965, %r962, 16;
	and.b32  	%r966, %r965, 16711680;
	or.b32  	%r967, %r966, %r964;
	and.b16  	%rs95, %rs94, 255;
	mul.wide.u16 	%r968, %rs95, 256;
	or.b32  	%r969, %r967, %r968;
	bfe.u32 	%r970, %r960, 24, 8;
	or.b32  	%r971, %r969, %r970;
	st.local.v4.u32 	[%rd4+32], {%r935, %r947, %r959, %r971};
	ld.local.u32 	%r972, [%rd5+48];
	bfe.u32 	%r973, %r972, 0, 8;
	bfe.u32 	%r974, %r972, 8, 8;
	bfe.u32 	%r975, %r972, 16, 8;
	cvt.u16.u32 	%rs96, %r975;
	shl.b32 	%r976, %r973, 24;
	shl.b32 	%r977, %r974, 16;
	and.b32  	%r978, %r977, 16711680;
	or.b32  	%r979, %r978, %r976;
	and.b16  	%rs97, %rs96, 255;
	mul.wide.u16 	%r980, %rs97, 256;
	or.b32  	%r981, %r979, %r980;
	bfe.u32 	%r982, %r972, 24, 8;
	or.b32  	%r2767, %r981, %r982;
	ld.local.u32 	%r983, [%rd5+52];
	bfe.u32 	%r984, %r983, 0, 8;
	bfe.u32 	%r985, %r983, 8, 8;
	bfe.u32 	%r986, %r983, 16, 8;
	cvt.u16.u32 	%rs98, %r986;
	shl.b32 	%r987, %r984, 24;
	shl.b32 	%r988, %r985, 16;
	and.b32  	%r989, %r988, 16711680;
	or.b32  	%r990, %r989, %r987;
	and.b16  	%rs99, %rs98, 255;
	mul.wide.u16 	%r991, %rs99, 256;
	or.b32  	%r992, %r990, %r991;
	bfe.u32 	%r993, %r983, 24, 8;
	or.b32  	%r994, %r992, %r993;
	ld.local.u32 	%r995, [%rd5+56];
	bfe.u32 	%r996, %r995, 0, 8;
	bfe.u32 	%r997, %r995, 8, 8;
	bfe.u32 	%r998, %r995, 16, 8;
	cvt.u16.u32 	%rs100, %r998;
	shl.b32 	%r999, %r996, 24;
	shl.b32 	%r1000, %r997, 16;
	and.b32  	%r1001, %r1000, 16711680;
	or.b32  	%r1002, %r1001, %r999;
	and.b16  	%rs101, %rs100, 255;
	mul.wide.u16 	%r1003, %rs101, 256;
	or.b32  	%r1004, %r1002, %r1003;
	bfe.u32 	%r1005, %r995, 24, 8;
	or.b32  	%r2770, %r1004, %r1005;
	ld.local.u32 	%r1006, [%rd5+60];
	bfe.u32 	%r1007, %r1006, 0, 8;
	bfe.u32 	%r1008, %r1006, 8, 8;
	bfe.u32 	%r1009, %r1006, 16, 8;
	cvt.u16.u32 	%rs102, %r1009;
	shl.b32 	%r1010, %r1007, 24;
	shl.b32 	%r1011, %r1008, 16;
	and.b32  	%r1012, %r1011, 16711680;
	or.b32  	%r1013, %r1012, %r1010;
	and.b16  	%rs103, %rs102, 255;
	mul.wide.u16 	%r1014, %rs103, 256;
	or.b32  	%r1015, %r1013, %r1014;
	bfe.u32 	%r1016, %r1006, 24, 8;
	or.b32  	%r2768, %r1015, %r1016;
	st.local.v4.u32 	[%rd4+48], {%r2767, %r994, %r2770, %r2768};
	mov.b32 	%r2766, 0;
$L__BB0_58:
	shf.l.wrap.b32 	%r1017, %r2770, %r2770, 15;
	shf.l.wrap.b32 	%r1018, %r2770, %r2770, 13;
	xor.b32  	%r1019, %r1017, %r1018;
	shr.u32 	%r1020, %r2770, 10;
	xor.b32  	%r1021, %r1019, %r1020;
	ld.local.u32 	%r1022, [%rd295];
	add.s32 	%r1023, %r1021, %r1022;
	ld.local.u32 	%r1024, [%rd295+-32];
	shf.l.wrap.b32 	%r1025, %r1024, %r1024, 25;
	shf.l.wrap.b32 	%r1026, %r1024, %r1024, 14;
	xor.b32  	%r1027, %r1025, %r1026;
	shr.u32 	%r1028, %r1024, 3;
	xor.b32  	%r1029, %r1027, %r1028;
	add.s32 	%r1030, %r1023, %r2769;
	add.s32 	%r118, %r1030, %r1029;
	shf.l.wrap.b32 	%r1031, %r2768, %r2768, 15;
	shf.l.wrap.b32 	%r1032, %r2768, %r2768, 13;
	xor.b32  	%r1033, %r1031, %r1032;
	shr.u32 	%r1034, %r2768, 10;
	xor.b32  	%r1035, %r1033, %r1034;
	ld.local.v2.u32 	{%r1036, %r1037}, [%rd295+4];
	add.s32 	%r1038, %r1035, %r1036;
	ld.local.v2.u32 	{%r1039, %r1040}, [%rd295+-28];
	shf.l.wrap.b32 	%r1041, %r1039, %r1039, 25;
	shf.l.wrap.b32 	%r1042, %r1039, %r1039, 14;
	xor.b32  	%r1043, %r1041, %r1042;
	shr.u32 	%r1044, %r1039, 3;
	xor.b32  	%r1045, %r1043, %r1044;
	add.s32 	%r1046, %r1038, %r1024;
	add.s32 	%r1047, %r1046, %r1045;
	shf.l.wrap.b32 	%r1048, %r118, %r118, 15;
	shf.l.wrap.b32 	%r1049, %r118, %r118, 13;
	xor.b32  	%r1050, %r1048, %r1049;
	shr.u32 	%r1051, %r118, 10;
	xor.b32  	%r1052, %r1050, %r1051;
	add.s32 	%r1053, %r1052, %r1037;
	shf.l.wrap.b32 	%r1054, %r1040, %r1040, 25;
	shf.l.wrap.b32 	%r1055, %r1040, %r1040, 14;
	xor.b32  	%r1056, %r1054, %r1055;
	shr.u32 	%r1057, %r1040, 3;
	xor.b32  	%r1058, %r1056, %r1057;
	add.s32 	%r1059, %r1053, %r1039;
	add.s32 	%r2770, %r1059, %r1058;
	shf.l.wrap.b32 	%r1060, %r1047, %r1047, 15;
	shf.l.wrap.b32 	%r1061, %r1047, %r1047, 13;
	xor.b32  	%r1062, %r1060, %r1061;
	shr.u32 	%r1063, %r1047, 10;
	xor.b32  	%r1064, %r1062, %r1063;
	add.s32 	%r1065, %r1064, %r2767;
	ld.local.u32 	%r2769, [%rd295+-20];
	shf.l.wrap.b32 	%r1066, %r2769, %r2769, 25;
	shf.l.wrap.b32 	%r1067, %r2769, %r2769, 14;
	xor.b32  	%r1068, %r1066, %r1067;
	shr.u32 	%r1069, %r2769, 3;
	xor.b32  	%r1070, %r1068, %r1069;
	add.s32 	%r1071, %r1065, %r1040;
	add.s32 	%r2768, %r1071, %r1070;
	st.local.v4.u32 	[%rd295+28], {%r118, %r1047, %r2770, %r2768};
	add.s32 	%r2766, %r2766, 4;
	add.s64 	%rd295, %rd295, 16;
	setp.ne.s32 	%p28, %r2766, 48;
	mov.u32 	%r2767, %r118;
	@%p28 bra 	$L__BB0_58;
	ld.local.u32 	%r123, [%rd5+104];
	ld.local.u32 	%r124, [%rd5+100];
	ld.local.u32 	%r125, [%rd5+96];
	ld.local.u32 	%r126, [%rd5+92];
	ld.local.u32 	%r127, [%rd5+88];
	ld.local.u32 	%r128, [%rd5+84];
	ld.local.u32 	%r129, [%rd5+80];
	mov.u64 	%rd149, k;
	add.s64 	%rd296, %rd149, 8;
	ld.local.u32 	%r130, [%rd5+76];
	mov.b32 	%r2771, 0;
	mov.u64 	%rd297, %rd4;
	mov.u32 	%r2772, %r130;
	mov.u32 	%r2773, %r129;
	mov.u32 	%r2774, %r128;
	mov.u32 	%r2775, %r127;
	mov.u32 	%r2776, %r126;
	mov.u32 	%r2777, %r125;
	mov.u32 	%r2778, %r124;
	mov.u32 	%r2779, %r123;
$L__BB0_60:
	shf.l.wrap.b32 	%r1073, %r2776, %r2776, 26;
	shf.l.wrap.b32 	%r1074, %r2776, %r2776, 21;
	xor.b32  	%r1075, %r1073, %r1074;
	shf.l.wrap.b32 	%r1076, %r2776, %r2776, 7;
	xor.b32  	%r1077, %r1075, %r1076;
	and.b32  	%r1078, %r2776, %r2777;
	not.b32 	%r1079, %r2776;
	and.b32  	%r1080, %r2778, %r1079;
	or.b32  	%r1081, %r1078, %r1080;
	ld.const.u32 	%r1082, [%rd296+-8];
	ld.local.v4.u32 	{%r1083, %r1084, %r1085, %r1086}, [%rd297];
	add.s32 	%r1087, %r1081, %r2779;
	add.s32 	%r1088, %r1087, %r1077;
	add.s32 	%r1089, %r1088, %r1082;
	add.s32 	%r1090, %r1089, %r1083;
	shf.l.wrap.b32 	%r1091, %r2772, %r2772, 30;
	shf.l.wrap.b32 	%r1092, %r2772, %r2772, 19;
	xor.b32  	%r1093, %r1091, %r1092;
	shf.l.wrap.b32 	%r1094, %r2772, %r2772, 10;
	xor.b32  	%r1095, %r1093, %r1094;
	xor.b32  	%r1096, %r2773, %r2774;
	and.b32  	%r1097, %r2772, %r1096;
	and.b32  	%r1098, %r2773, %r2774;
	xor.b32  	%r1099, %r1097, %r1098;
	add.s32 	%r1100, %r1095, %r1099;
	add.s32 	%r2779, %r1090, %r2775;
	add.s32 	%r2775, %r1100, %r1090;
	shf.l.wrap.b32 	%r1101, %r2779, %r2779, 26;
	shf.l.wrap.b32 	%r1102, %r2779, %r2779, 21;
	xor.b32  	%r1103, %r1101, %r1102;
	shf.l.wrap.b32 	%r1104, %r2779, %r2779, 7;
	xor.b32  	%r1105, %r1103, %r1104;
	and.b32  	%r1106, %r2779, %r2776;
	not.b32 	%r1107, %r2779;
	and.b32  	%r1108, %r2777, %r1107;
	or.b32  	%r1109, %r1106, %r1108;
	ld.const.u32 	%r1110, [%rd296+-4];
	add.s32 	%r1111, %r1109, %r2778;
	add.s32 	%r1112, %r1111, %r1105;
	add.s32 	%r1113, %r1112, %r1110;
	add.s32 	%r1114, %r1113, %r1084;
	shf.l.wrap.b32 	%r1115, %r2775, %r2775, 30;
	shf.l.wrap.b32 	%r1116, %r2775, %r2775, 19;
	xor.b32  	%r1117, %r1115, %r1116;
	shf.l.wrap.b32 	%r1118, %r2775, %r2775, 10;
	xor.b32  	%r1119, %r1117, %r1118;
	xor.b32  	%r1120, %r2772, %r2773;
	and.b32  	%r1121, %r2775, %r1120;
	and.b32  	%r1122, %r2772, %r2773;
	xor.b32  	%r1123, %r1121, %r1122;
	add.s32 	%r1124, %r1119, %r1123;
	add.s32 	%r2778, %r1114, %r2774;
	add.s32 	%r2774, %r1124, %r1114;
	shf.l.wrap.b32 	%r1125, %r2778, %r2778, 26;
	shf.l.wrap.b32 	%r1126, %r2778, %r2778, 21;
	xor.b32  	%r1127, %r1125, %r1126;
	shf.l.wrap.b32 	%r1128, %r2778, %r2778, 7;
	xor.b32  	%r1129, %r1127, %r1128;
	and.b32  	%r1130, %r2778, %r2779;
	not.b32 	%r1131, %r2778;
	and.b32  	%r1132, %r2776, %r1131;
	or.b32  	%r1133, %r1130, %r1132;
	ld.const.u32 	%r1134, [%rd296];
	add.s32 	%r1135, %r1133, %r2777;
	add.s32 	%r1136, %r1135, %r1129;
	add.s32 	%r1137, %r1136, %r1134;
	add.s32 	%r1138, %r1137, %r1085;
	shf.l.wrap.b32 	%r1139, %r2774, %r2774, 30;
	shf.l.wrap.b32 	%r1140, %r2774, %r2774, 19;
	xor.b32  	%r1141, %r1139, %r1140;
	shf.l.wrap.b32 	%r1142, %r2774, %r2774, 10;
	xor.b32  	%r1143, %r1141, %r1142;
	xor.b32  	%r1144, %r2775, %r2772;
	and.b32  	%r1145, %r2774, %r1144;
	and.b32  	%r1146, %r2775, %r2772;
	xor.b32  	%r1147, %r1145, %r1146;
	add.s32 	%r1148, %r1143, %r1147;
	add.s32 	%r2777, %r1138, %r2773;
	add.s32 	%r2773, %r1148, %r1138;
	shf.l.wrap.b32 	%r1149, %r2777, %r2777, 26;
	shf.l.wrap.b32 	%r1150, %r2777, %r2777, 21;
	xor.b32  	%r1151, %r1149, %r1150;
	shf.l.wrap.b32 	%r1152, %r2777, %r2777, 7;
	xor.b32  	%r1153, %r1151, %r1152;
	and.b32  	%r1154, %r2777, %r2778;
	not.b32 	%r1155, %r2777;
	and.b32  	%r1156, %r2779, %r1155;
	or.b32  	%r1157, %r1154, %r1156;
	ld.const.u32 	%r1158, [%rd296+4];
	add.s32 	%r1159, %r1157, %r2776;
	add.s32 	%r1160, %r1159, %r1153;
	add.s32 	%r1161, %r1160, %r1158;
	add.s32 	%r1162, %r1161, %r1086;
	shf.l.wrap.b32 	%r1163, %r2773, %r2773, 30;
	shf.l.wrap.b32 	%r1164, %r2773, %r2773, 19;
	xor.b32  	%r1165, %r1163, %r1164;
	shf.l.wrap.b32 	%r1166, %r2773, %r2773, 10;
	xor.b32  	%r1167, %r1165, %r1166;
	xor.b32  	%r1168, %r2774, %r2775;
	and.b32  	%r1169, %r2773, %r1168;
	and.b32  	%r1170, %r2774, %r2775;
	xor.b32  	%r1171, %r1169, %r1170;
	add.s32 	%r1172, %r1167, %r1171;
	add.s32 	%r2776, %r1162, %r2772;
	add.s32 	%r2772, %r1172, %r1162;
	add.s32 	%r2771, %r2771, 4;
	add.s64 	%rd297, %rd297, 16;
	add.s64 	%rd296, %rd296, 16;
	setp.ne.s32 	%p29, %r2771, 64;
	@%p29 bra 	$L__BB0_60;
	add.s32 	%r1173, %r130, %r2772;
	st.local.u32 	[%rd5+76], %r1173;
	add.s32 	%r1174, %r129, %r2773;
	st.local.u32 	[%rd5+80], %r1174;
	add.s32 	%r1175, %r128, %r2774;
	st.local.u32 	[%rd5+84], %r1175;
	add.s32 	%r1176, %r127, %r2775;
	st.local.u32 	[%rd5+88], %r1176;
	add.s32 	%r1177, %r126, %r2776;
	st.local.u32 	[%rd5+92], %r1177;
	add.s32 	%r1178, %r125, %r2777;
	st.local.u32 	[%rd5+96], %r1178;
	add.s32 	%r1179, %r124, %r2778;
	st.local.u32 	[%rd5+100], %r1179;
	add.s32 	%r1180, %r123, %r2779;
	st.local.u32 	[%rd5+104], %r1180;
	mov.b32 	%r1181, 0;
	st.local.u32 	[%rd5], %r1181;
	st.local.u32 	[%rd5+4], %r1181;
	st.local.u32 	[%rd5+8], %r1181;
	st.local.u32 	[%rd5+12], %r1181;
	st.local.u32 	[%rd5+16], %r1181;
	st.local.u32 	[%rd5+20], %r1181;
	st.local.u32 	[%rd5+24], %r1181;
	st.local.u32 	[%rd5+28], %r1181;
	st.local.u32 	[%rd5+32], %r1181;
	st.local.u32 	[%rd5+36], %r1181;
	st.local.u32 	[%rd5+40], %r1181;
	st.local.u32 	[%rd5+44], %r1181;
	st.local.u32 	[%rd5+48], %r1181;
	st.local.u32 	[%rd5+52], %r1181;
$L__BB0_62:
	ld.local.u32 	%r159, [%rd5+68];
	ld.local.u32 	%r1183, [%rd5+64];
	shl.b32 	%r160, %r1183, 3;
	not.b32 	%r1184, %r160;
	setp.le.u32 	%p39, %r159, %r1184;
	ld.local.u32 	%r2789, [%rd5+72];
	@%p39 bra 	$L__BB0_64;
	add.s32 	%r2789, %r2789, 1;
	st.local.u32 	[%rd5+72], %r2789;
$L__BB0_64:
	add.s64 	%rd299, %rd4, 36;
	add.s32 	%r2787, %r159, %r160;
	st.local.u32 	[%rd5+68], %r2787;
	shr.u32 	%r1186, %r2787, 8;
	shr.u32 	%r1187, %r2787, 16;
	shr.u32 	%r1188, %r2787, 24;
	prmt.b32 	%r1189, %r1186, %r2787, 0x3340U;
	prmt.b32 	%r1190, %r1188, %r1187, 0x3340U;
	prmt.b32 	%r1191, %r1190, %r1189, 0x5410U;
	st.local.u32 	[%rd5+60], %r1191;
	shr.u32 	%r1192, %r2789, 8;
	shr.u32 	%r1193, %r2789, 16;
	shr.u32 	%r1194, %r2789, 24;
	prmt.b32 	%r1195, %r1192, %r2789, 0x3340U;
	prmt.b32 	%r1196, %r1194, %r1193, 0x3340U;
	prmt.b32 	%r1197, %r1196, %r1195, 0x5410U;
	st.local.u32 	[%rd5+56], %r1197;
	ld.local.u32 	%r1198, [%rd5];
	bfe.u32 	%r1199, %r1198, 0, 8;
	bfe.u32 	%r1200, %r1198, 8, 8;
	bfe.u32 	%r1201, %r1198, 16, 8;
	cvt.u16.u32 	%rs112, %r1201;
	shl.b32 	%r1202, %r1199, 24;
	shl.b32 	%r1203, %r1200, 16;
	and.b32  	%r1204, %r1203, 16711680;
	or.b32  	%r1205, %r1204, %r1202;
	and.b16  	%rs113, %rs112, 255;
	mul.wide.u16 	%r1206, %rs113, 256;
	or.b32  	%r1207, %r1205, %r1206;
	bfe.u32 	%r1208, %r1198, 24, 8;
	or.b32  	%r2788, %r1207, %r1208;
	ld.local.u32 	%r1209, [%rd5+4];
	bfe.u32 	%r1210, %r1209, 0, 8;
	bfe.u32 	%r1211, %r1209, 8, 8;
	bfe.u32 	%r1212, %r1209, 16, 8;
	cvt.u16.u32 	%rs114, %r1212;
	shl.b32 	%r1213, %r1210, 24;
	shl.b32 	%r1214, %r1211, 16;
	and.b32  	%r1215, %r1214, 16711680;
	or.b32  	%r1216, %r1215, %r1213;
	and.b16  	%rs115, %rs114, 255;
	mul.wide.u16 	%r1217, %rs115, 256;
	or.b32  	%r1218, %r1216, %r1217;
	bfe.u32 	%r1219, %r1209, 24, 8;
	or.b32  	%r1220, %r1218, %r1219;
	ld.local.u32 	%r1221, [%rd5+8];
	bfe.u32 	%r1222, %r1221, 0, 8;
	bfe.u32 	%r1223, %r1221, 8, 8;
	bfe.u32 	%r1224, %r1221, 16, 8;
	cvt.u16.u32 	%rs116, %r1224;
	shl.b32 	%r1225, %r1222, 24;
	shl.b32 	%r1226, %r1223, 16;
	and.b32  	%r1227, %r1226, 16711680;
	or.b32  	%r1228, %r1227, %r1225;
	and.b16  	%rs117, %rs116, 255;
	mul.wide.u16 	%r1229, %rs117, 256;
	or.b32  	%r1230, %r1228, %r1229;
	bfe.u32 	%r1231, %r1221, 24, 8;
	or.b32  	%r1232, %r1230, %r1231;
	ld.local.u32 	%r1233, [%rd5+12];
	bfe.u32 	%r1234, %r1233, 0, 8;
	bfe.u32 	%r1235, %r1233, 8, 8;
	bfe.u32 	%r1236, %r1233, 16, 8;
	cvt.u16.u32 	%rs118, %r1236;
	shl.b32 	%r1237, %r1234, 24;
	shl.b32 	%r1238, %r1235, 16;
	and.b32  	%r1239, %r1238, 16711680;
	or.b32  	%r1240, %r1239, %r1237;
	and.b16  	%rs119, %rs118, 255;
	mul.wide.u16 	%r1241, %rs119, 256;
	or.b32  	%r1242, %r1240, %r1241;
	bfe.u32 	%r1243, %r1233, 24, 8;
	or.b32  	%r1244, %r1242, %r1243;
	st.local.v4.u32 	[%rd4], {%r2788, %r1220, %r1232, %r1244};
	ld.local.u32 	%r1245, [%rd5+16];
	bfe.u32 	%r1246, %r1245, 0, 8;
	bfe.u32 	%r1247, %r1245, 8, 8;
	bfe.u32 	%r1248, %r1245, 16, 8;
	cvt.u16.u32 	%rs120, %r1248;
	shl.b32 	%r1249, %r1246, 24;
	shl.b32 	%r1250, %r1247, 16;
	and.b32  	%r1251, %r1250, 16711680;
	or.b32  	%r1252, %r1251, %r1249;
	and.b16  	%rs121, %rs120, 255;
	mul.wide.u16 	%r1253, %rs121, 256;
	or.b32  	%r1254, %r1252, %r1253;
	bfe.u32 	%r1255, %r1245, 24, 8;
	or.b32  	%r1256, %r1254, %r1255;
	ld.local.u32 	%r1257, [%rd5+20];
	bfe.u32 	%r1258, %r1257, 0, 8;
	bfe.u32 	%r1259, %r1257, 8, 8;
	bfe.u32 	%r1260, %r1257, 16, 8;
	cvt.u16.u32 	%rs122, %r1260;
	shl.b32 	%r1261, %r1258, 24;
	shl.b32 	%r1262, %r1259, 16;
	and.b32  	%r1263, %r1262, 16711680;
	or.b32  	%r1264, %r1263, %r1261;
	and.b16  	%rs123, %rs122, 255;
	mul.wide.u16 	%r1265, %rs123, 256;
	or.b32  	%r1266, %r1264, %r1265;
	bfe.u32 	%r1267, %r1257, 24, 8;
	or.b32  	%r1268, %r1266, %r1267;
	ld.local.u32 	%r1269, [%rd5+24];
	bfe.u32 	%r1270, %r1269, 0, 8;
	bfe.u32 	%r1271, %r1269, 8, 8;
	bfe.u32 	%r1272, %r1269, 16, 8;
	cvt.u16.u32 	%rs124, %r1272;
	shl.b32 	%r1273, %r1270, 24;
	shl.b32 	%r1274, %r1271, 16;
	and.b32  	%r1275, %r1274, 16711680;
	or.b32  	%r1276, %r1275, %r1273;
	and.b16  	%rs125, %rs124, 255;
	mul.wide.u16 	%r1277, %rs125, 256;
	or.b32  	%r1278, %r1276, %r1277;
	bfe.u32 	%r1279, %r1269, 24, 8;
	or.b32  	%r1280, %r1278, %r1279;
	ld.local.u32 	%r1281, [%rd5+28];
	bfe.u32 	%r1282, %r1281, 0, 8;
	bfe.u32 	%r1283, %r1281, 8, 8;
	bfe.u32 	%r1284, %r1281, 16, 8;
	cvt.u16.u32 	%rs126, %r1284;
	shl.b32 	%r1285, %r1282, 24;
	shl.b32 	%r1286, %r1283, 16;
	and.b32  	%r1287, %r1286, 16711680;
	or.b32  	%r1288, %r1287, %r1285;
	and.b16  	%rs127, %rs126, 255;
	mul.wide.u16 	%r1289, %rs127, 256;
	or.b32  	%r1290, %r1288, %r1289;
	bfe.u32 	%r1291, %r1281, 24, 8;
	or.b32  	%r1292, %r1290, %r1291;
	st.local.v4.u32 	[%rd4+16], {%r1256, %r1268, %r1280, %r1292};
	ld.local.u32 	%r1293, [%rd5+32];
	bfe.u32 	%r1294, %r1293, 0, 8;
	bfe.u32 	%r1295, %r1293, 8, 8;
	bfe.u32 	%r1296, %r1293, 16, 8;
	cvt.u16.u32 	%rs128, %r1296;
	shl.b32 	%r1297, %r1294, 24;
	shl.b32 	%r1298, %r1295, 16;
	and.b32  	%r1299, %r1298, 16711680;
	or.b32  	%r1300, %r1299, %r1297;
	and.b16  	%rs129, %rs128, 255;
	mul.wide.u16 	%r1301, %rs129, 256;
	or.b32  	%r1302, %r1300, %r1301;
	bfe.u32 	%r1303, %r1293, 24, 8;
	or.b32  	%r1304, %r1302, %r1303;
	ld.local.u32 	%r1305, [%rd5+36];
	bfe.u32 	%r1306, %r1305, 0, 8;
	bfe.u32 	%r1307, %r1305, 8, 8;
	bfe.u32 	%r1308, %r1305, 16, 8;
	cvt.u16.u32 	%rs130, %r1308;
	shl.b32 	%r1309, %r1306, 24;
	shl.b32 	%r1310, %r1307, 16;
	and.b32  	%r1311, %r1310, 16711680;
	or.b32  	%r1312, %r1311, %r1309;
	and.b16  	%rs131, %rs130, 255;
	mul.wide.u16 	%r1313, %rs131, 256;
	or.b32  	%r1314, %r1312, %r1313;
	bfe.u32 	%r1315, %r1305, 24, 8;
	or.b32  	%r1316, %r1314, %r1315;
	ld.local.u32 	%r1317, [%rd5+40];
	bfe.u32 	%r1318, %r1317, 0, 8;
	bfe.u32 	%r1319, %r1317, 8, 8;
	bfe.u32 	%r1320, %r1317, 16, 8;
	cvt.u16.u32 	%rs132, %r1320;
	shl.b32 	%r1321, %r1318, 24;
	shl.b32 	%r1322, %r1319, 16;
	and.b32  	%r1323, %r1322, 16711680;
	or.b32  	%r1324, %r1323, %r1321;
	and.b16  	%rs133, %rs132, 255;
	mul.wide.u16 	%r1325, %rs133, 256;
	or.b32  	%r1326, %r1324, %r1325;
	bfe.u32 	%r1327, %r1317, 24, 8;
	or.b32  	%r1328, %r1326, %r1327;
	ld.local.u32 	%r1329, [%rd5+44];
	bfe.u32 	%r1330, %r1329, 0, 8;
	bfe.u32 	%r1331, %r1329, 8, 8;
	bfe.u32 	%r1332, %r1329, 16, 8;
	cvt.u16.u32 	%rs134, %r1332;
	shl.b32 	%r1333, %r1330, 24;
	shl.b32 	%r1334, %r1331, 16;
	and.b32  	%r1335, %r1334, 16711680;
	or.b32  	%r1336, %r1335, %r1333;
	and.b16  	%rs135, %rs134, 255;
	mul.wide.u16 	%r1337, %rs135, 256;
	or.b32  	%r1338, %r1336, %r1337;
	bfe.u32 	%r1339, %r1329, 24, 8;
	or.b32  	%r1340, %r1338, %r1339;
	st.local.v4.u32 	[%rd4+32], {%r1304, %r1316, %r1328, %r1340};
	ld.local.u32 	%r1341, [%rd5+48];
	bfe.u32 	%r1342, %r1341, 0, 8;
	bfe.u32 	%r1343, %r1341, 8, 8;
	bfe.u32 	%r1344, %r1341, 16, 8;
	cvt.u16.u32 	%rs136, %r1344;
	shl.b32 	%r1345, %r1342, 24;
	shl.b32 	%r1346, %r1343, 16;
	and.b32  	%r1347, %r1346, 16711680;
	or.b32  	%r1348, %r1347, %r1345;
	and.b16  	%rs137, %rs136, 255;
	mul.wide.u16 	%r1349, %rs137, 256;
	or.b32  	%r1350, %r1348, %r1349;
	bfe.u32 	%r1351, %r1341, 24, 8;
	or.b32  	%r2786, %r1350, %r1351;
	ld.local.u32 	%r1352, [%rd5+52];
	bfe.u32 	%r1353, %r1352, 0, 8;
	bfe.u32 	%r1354, %r1352, 8, 8;
	bfe.u32 	%r1355, %r1352, 16, 8;
	cvt.u16.u32 	%rs138, %r1355;
	shl.b32 	%r1356, %r1353, 24;
	shl.b32 	%r1357, %r1354, 16;
	and.b32  	%r1358, %r1357, 16711680;
	or.b32  	%r1359, %r1358, %r1356;
	and.b16  	%rs139, %rs138, 255;
	mul.wide.u16 	%r1360, %rs139, 256;
	or.b32  	%r1361, %r1359, %r1360;
	bfe.u32 	%r1362, %r1352, 24, 8;
	or.b32  	%r1363, %r1361, %r1362;
	st.local.v4.u32 	[%rd4+48], {%r2786, %r1363, %r2789, %r2787};
	mov.b32 	%r2785, 0;
$L__BB0_65:
	shf.l.wrap.b32 	%r1364, %r2789, %r2789, 15;
	shf.l.wrap.b32 	%r1365, %r2789, %r2789, 13;
	xor.b32  	%r1366, %r1364, %r1365;
	shr.u32 	%r1367, %r2789, 10;
	xor.b32  	%r1368, %r1366, %r1367;
	ld.local.u32 	%r1369, [%rd299];
	add.s32 	%r1370, %r1368, %r1369;
	ld.local.u32 	%r1371, [%rd299+-32];
	shf.l.wrap.b32 	%r1372, %r1371, %r1371, 25;
	shf.l.wrap.b32 	%r1373, %r1371, %r1371, 14;
	xor.b32  	%r1374, %r1372, %r1373;
	shr.u32 	%r1375, %r1371, 3;
	xor.b32  	%r1376, %r1374, %r1375;
	add.s32 	%r1377, %r1370, %r2788;
	add.s32 	%r172, %r1377, %r1376;
	shf.l.wrap.b32 	%r1378, %r2787, %r2787, 15;
	shf.l.wrap.b32 	%r1379, %r2787, %r2787, 13;
	xor.b32  	%r1380, %r1378, %r1379;
	shr.u32 	%r1381, %r2787, 10;
	xor.b32  	%r1382, %r1380, %r1381;
	ld.local.v2.u32 	{%r1383, %r1384}, [%rd299+4];
	add.s32 	%r1385, %r1382, %r1383;
	ld.local.v2.u32 	{%r1386, %r1387}, [%rd299+-28];
	shf.l.wrap.b32 	%r1388, %r1386, %r1386, 25;
	shf.l.wrap.b32 	%r1389, %r1386, %r1386, 14;
	xor.b32  	%r1390, %r1388, %r1389;
	shr.u32 	%r1391, %r1386, 3;
	xor.b32  	%r1392, %r1390, %r1391;
	add.s32 	%r1393, %r1385, %r1371;
	add.s32 	%r1394, %r1393, %r1392;
	shf.l.wrap.b32 	%r1395, %r172, %r172, 15;
	shf.l.wrap.b32 	%r1396, %r172, %r172, 13;
	xor.b32  	%r1397, %r1395, %r1396;
	shr.u32 	%r1398, %r172, 10;
	xor.b32  	%r1399, %r1397, %r1398;
	add.s32 	%r1400, %r1399, %r1384;
	shf.l.wrap.b32 	%r1401, %r1387, %r1387, 25;
	shf.l.wrap.b32 	%r1402, %r1387, %r1387, 14;
	xor.b32  	%r1403, %r1401, %r1402;
	shr.u32 	%r1404, %r1387, 3;
	xor.b32  	%r1405, %r1403, %r1404;
	add.s32 	%r1406, %r1400, %r1386;
	add.s32 	%r2789, %r1406, %r1405;
	shf.l.wrap.b32 	%r1407, %r1394, %r1394, 15;
	shf.l.wrap.b32 	%r1408, %r1394, %r1394, 13;
	xor.b32  	%r1409, %r1407, %r1408;
	shr.u32 	%r1410, %r1394, 10;
	xor.b32  	%r1411, %r1409, %r1410;
	add.s32 	%r1412, %r1411, %r2786;
	ld.local.u32 	%r2788, [%rd299+-20];
	shf.l.wrap.b32 	%r1413, %r2788, %r2788, 25;
	shf.l.wrap.b32 	%r1414, %r2788, %r2788, 14;
	xor.b32  	%r1415, %r1413, %r1414;
	shr.u32 	%r1416, %r2788, 3;
	xor.b32  	%r1417, %r1415, %r1416;
	add.s32 	%r1418, %r1412, %r1387;
	add.s32 	%r2787, %r1418, %r1417;
	st.local.v4.u32 	[%rd299+28], {%r172, %r1394, %r2789, %r2787};
	add.s32 	%r2785, %r2785, 4;
	add.s64 	%rd299, %rd299, 16;
	setp.ne.s32 	%p40, %r2785, 48;
	mov.u32 	%r2786, %r172;
	@%p40 bra 	$L__BB0_65;
	ld.local.u32 	%r177, [%rd5+104];
	ld.local.u32 	%r178, [%rd5+100];
	ld.local.u32 	%r179, [%rd5+96];
	ld.local.u32 	%r180, [%rd5+92];
	ld.local.u32 	%r181, [%rd5+88];
	ld.local.u32 	%r182, [%rd5+84];
	ld.local.u32 	%r183, [%rd5+80];
	ld.local.u32 	%r184, [%rd5+76];
	mov.b32 	%r2790, 0;
	mov.u64 	%rd159, k;
	mov.u32 	%r2791, %r184;
	mov.u32 	%r2792, %r183;
	mov.u32 	%r2793, %r182;
	mov.u32 	%r2794, %r181;
	mov.u32 	%r2795, %r180;
	mov.u32 	%r2796, %r179;
	mov.u32 	%r2797, %r178;
	mov.u32 	%r2798, %r177;
$L__BB0_67:
	shf.l.wrap.b32 	%r1420, %r2795, %r2795, 26;
	shf.l.wrap.b32 	%r1421, %r2795, %r2795, 21;
	xor.b32  	%r1422, %r1420, %r1421;
	shf.l.wrap.b32 	%r1423, %r2795, %r2795, 7;
	xor.b32  	%r1424, %r1422, %r1423;
	and.b32  	%r1425, %r2795, %r2796;
	not.b32 	%r1426, %r2795;
	and.b32  	%r1427, %r2797, %r1426;
	or.b32  	%r1428, %r1425, %r1427;
	mul.wide.u32 	%rd158, %r2790, 4;
	add.s64 	%rd160, %rd159, %rd158;
	ld.const.u32 	%r1429, [%rd160];
	add.s64 	%rd161, %rd4, %rd158;
	ld.local.v4.u32 	{%r1430, %r1431, %r1432, %r1433}, [%rd161];
	add.s32 	%r1434, %r1428, %r2798;
	add.s32 	%r1435, %r1434, %r1424;
	add.s32 	%r1436, %r1435, %r1429;
	add.s32 	%r1437, %r1436, %r1430;
	shf.l.wrap.b32 	%r1438, %r2791, %r2791, 30;
	shf.l.wrap.b32 	%r1439, %r2791, %r2791, 19;
	xor.b32  	%r1440, %r1438, %r1439;
	shf.l.wrap.b32 	%r1441, %r2791, %r2791, 10;
	xor.b32  	%r1442, %r1440, %r1441;
	xor.b32  	%r1443, %r2792, %r2793;
	and.b32  	%r1444, %r2791, %r1443;
	and.b32  	%r1445, %r2792, %r2793;
	xor.b32  	%r1446, %r1444, %r1445;
	add.s32 	%r1447, %r1442, %r1446;
	add.s32 	%r2798, %r1437, %r2794;
	add.s32 	%r2794, %r1447, %r1437;
	shf.l.wrap.b32 	%r1448, %r2798, %r2798, 26;
	shf.l.wrap.b32 	%r1449, %r2798, %r2798, 21;
	xor.b32  	%r1450, %r1448, %r1449;
	shf.l.wrap.b32 	%r1451, %r2798, %r2798, 7;
	xor.b32  	%r1452, %r1450, %r1451;
	and.b32  	%r1453, %r2798, %r2795;
	not.b32 	%r1454, %r2798;
	and.b32  	%r1455, %r2796, %r1454;
	or.b32  	%r1456, %r1453, %r1455;
	ld.const.u32 	%r1457, [%rd160+4];
	add.s32 	%r1458, %r1456, %r2797;
	add.s32 	%r1459, %r1458, %r1452;
	add.s32 	%r1460, %r1459, %r1457;
	add.s32 	%r1461, %r1460, %r1431;
	shf.l.wrap.b32 	%r1462, %r2794, %r2794, 30;
	shf.l.wrap.b32 	%r1463, %r2794, %r2794, 19;
	xor.b32  	%r1464, %r1462, %r1463;
	shf.l.wrap.b32 	%r1465, %r2794, %r2794, 10;
	xor.b32  	%r1466, %r1464, %r1465;
	xor.b32  	%r1467, %r2791, %r2792;
	and.b32  	%r1468, %r2794, %r1467;
	and.b32  	%r1469, %r2791, %r2792;
	xor.b32  	%r1470, %r1468, %r1469;
	add.s32 	%r1471, %r1466, %r1470;
	add.s32 	%r2797, %r1461, %r2793;
	add.s32 	%r2793, %r1471, %r1461;
	shf.l.wrap.b32 	%r1472, %r2797, %r2797, 26;
	shf.l.wrap.b32 	%r1473, %r2797, %r2797, 21;
	xor.b32  	%r1474, %r1472, %r1473;
	shf.l.wrap.b32 	%r1475, %r2797, %r2797, 7;
	xor.b32  	%r1476, %r1474, %r1475;
	and.b32  	%r1477, %r2797, %r2798;
	not.b32 	%r1478, %r2797;
	and.b32  	%r1479, %r2795, %r1478;
	or.b32  	%r1480, %r1477, %r1479;
	ld.const.u32 	%r1481, [%rd160+8];
	add.s32 	%r1482, %r1480, %r2796;
	add.s32 	%r1483, %r1482, %r1476;
	add.s32 	%r1484, %r1483, %r1481;
	add.s32 	%r1485, %r1484, %r1432;
	shf.l.wrap.b32 	%r1486, %r2793, %r2793, 30;
	shf.l.wrap.b32 	%r1487, %r2793, %r2793, 19;
	xor.b32  	%r1488, %r1486, %r1487;
	shf.l.wrap.b32 	%r1489, %r2793, %r2793, 10;
	xor.b32  	%r1490, %r1488, %r1489;
	xor.b32  	%r1491, %r2794, %r2791;
	and.b32  	%r1492, %r2793, %r1491;
	and.b32  	%r1493, %r2794, %r2791;
	xor.b32  	%r1494, %r1492, %r1493;
	add.s32 	%r1495, %r1490, %r1494;
	add.s32 	%r2796, %r1485, %r2792;
	add.s32 	%r2792, %r1495, %r1485;
	shf.l.wrap.b32 	%r1496, %r2796, %r2796, 26;
	shf.l.wrap.b32 	%r1497, %r2796, %r2796, 21;
	xor.b32  	%r1498, %r1496, %r1497;
	shf.l.wrap.b32 	%r1499, %r2796, %r2796, 7;
	xor.b32  	%r1500, %r1498, %r1499;
	and.b32  	%r1501, %r2796, %r2797;
	not.b32 	%r1502, %r2796;
	and.b32  	%r1503, %r2798, %r1502;
	or.b32  	%r1504, %r1501, %r1503;
	ld.const.u32 	%r1505, [%rd160+12];
	add.s32 	%r1506, %r1504, %r2795;
	add.s32 	%r1507, %r1506, %r1500;
	add.s32 	%r1508, %r1507, %r1505;
	add.s32 	%r1509, %r1508, %r1433;
	shf.l.wrap.b32 	%r1510, %r2792, %r2792, 30;
	shf.l.wrap.b32 	%r1511, %r2792, %r2792, 19;
	xor.b32  	%r1512, %r1510, %r1511;
	shf.l.wrap.b32 	%r1513, %r2792, %r2792, 10;
	xor.b32  	%r1514, %r1512, %r1513;
	xor.b32  	%r1515, %r2793, %r2794;
	and.b32  	%r1516, %r2792, %r1515;
	and.b32  	%r1517, %r2793, %r2794;
	xor.b32  	%r1518, %r1516, %r1517;
	add.s32 	%r1519, %r1514, %r1518;
	add.s32 	%r2795, %r1509, %r2791;
	add.s32 	%r2791, %r1519, %r1509;
	add.s32 	%r2790, %r2790, 4;
	setp.ne.s32 	%p41, %r2790, 64;
	@%p41 bra 	$L__BB0_67;
	add.s32 	%r1521, %r184, %r2791;
	st.local.u32 	[%rd5+76], %r1521;
	add.s32 	%r1522, %r183, %r2792;
	st.local.u32 	[%rd5+80], %r1522;
	add.s32 	%r1523, %r182, %r2793;
	st.local.u32 	[%rd5+84], %r1523;
	add.s32 	%r1524, %r181, %r2794;
	st.local.u32 	[%rd5+88], %r1524;
	add.s32 	%r1525, %r180, %r2795;
	st.local.u32 	[%rd5+92], %r1525;
	add.s32 	%r1526, %r179, %r2796;
	st.local.u32 	[%rd5+96], %r1526;
	add.s32 	%r1527, %r178, %r2797;
	st.local.u32 	[%rd5+100], %r1527;
	add.s32 	%r1528, %r177, %r2798;
	st.local.u32 	[%rd5+104], %r1528;
	shr.u32 	%r1529, %r1521, 24;
	shr.u32 	%r1530, %r1522, 24;
	shr.u32 	%r1531, %r1523, 24;
	shr.u32 	%r1532, %r1524, 24;
	shr.u32 	%r1533, %r1525, 24;
	shr.u32 	%r1534, %r1526, 24;
	shr.u32 	%r1535, %r1527, 24;
	shr.u32 	%r1536, %r1528, 24;
	shr.u32 	%r1537, %r1521, 16;
	shr.u32 	%r1538, %r1522, 16;
	shr.u32 	%r1539, %r1523, 16;
	shr.u32 	%r1540, %r1524, 16;
	shr.u32 	%r1541, %r1525, 16;
	shr.u32 	%r1542, %r1526, 16;
	shr.u32 	%r1543, %r1527, 16;
	shr.u32 	%r1544, %r1528, 16;
	shr.u32 	%r1545, %r1521, 8;
	shr.u32 	%r1546, %r1522, 8;
	shr.u32 	%r1547, %r1523, 8;
	shr.u32 	%r1548, %r1524, 8;
	shr.u32 	%r1549, %r1525, 8;
	shr.u32 	%r1550, %r1526, 8;
	shr.u32 	%r1551, %r1527, 8;
	shr.u32 	%r1552, %r1528, 8;
	prmt.b32 	%r1553, %r1548, %r1524, 0x3340U;
	prmt.b32 	%r1554, %r1532, %r1540, 0x3340U;
	prmt.b32 	%r1555, %r1554, %r1553, 0x5410U;
	prmt.b32 	%r1556, %r1547, %r1523, 0x3340U;
	prmt.b32 	%r1557, %r1531, %r1539, 0x3340U;
	prmt.b32 	%r1558, %r1557, %r1556, 0x5410U;
	prmt.b32 	%r1559, %r1546, %r1522, 0x3340U;
	prmt.b32 	%r1560, %r1530, %r1538, 0x3340U;
	prmt.b32 	%r1561, %r1560, %r1559, 0x5410U;
	prmt.b32 	%r1562, %r1545, %r1521, 0x3340U;
	prmt.b32 	%r1563, %r1529, %r1537, 0x3340U;
	prmt.b32 	%r1564, %r1563, %r1562, 0x5410U;
	st.local.v4.b32 	[%rd6], {%r1564, %r1561, %r1558, %r1555};
	prmt.b32 	%r1565, %r1552, %r1528, 0x3340U;
	prmt.b32 	%r1566, %r1536, %r1544, 0x3340U;
	prmt.b32 	%r1567, %r1566, %r1565, 0x5410U;
	prmt.b32 	%r1568, %r1551, %r1527, 0x3340U;
	prmt.b32 	%r1569, %r1535, %r1543, 0x3340U;
	prmt.b32 	%r1570, %r1569, %r1568, 0x5410U;
	prmt.b32 	%r1571, %r1550, %r1526, 0x3340U;
	prmt.b32 	%r1572, %r1534, %r1542, 0x3340U;
	prmt.b32 	%r1573, %r1572, %r1571, 0x5410U;
	prmt.b32 	%r1574, %r1549, %r1525, 0x3340U;
	prmt.b32 	%r1575, %r1533, %r1541, 0x3340U;
	prmt.b32 	%r1576, %r1575, %r1574, 0x5410U;
	st.local.v4.b32 	[%rd6+16], {%r1576, %r1573, %r1570, %r1567};
	mov.b32 	%r2799, 10000;
	add.s64 	%rd35, %rd4, 36;
$L__BB0_69:
	mov.b32 	%r2816, 0;
	st.local.u32 	[%rd5+64], %r2816;
	st.local.u32 	[%rd5+68], %r2816;
	st.local.u32 	[%rd5+72], %r2816;
	mov.b32 	%r1578, 1779033703;
	st.local.u32 	[%rd5+76], %r1578;
	mov.b32 	%r1579, -1150833019;
	st.local.u32 	[%rd5+80], %r1579;
	mov.b32 	%r1580, 1013904242;
	st.local.u32 	[%rd5+84], %r1580;
	mov.b32 	%r1581, -1521486534;
	st.local.u32 	[%rd5+88], %r1581;
	mov.b32 	%r1582, 1359893119;
	st.local.u32 	[%rd5+92], %r1582;
	mov.b32 	%r1583, -1694144372;
	st.local.u32 	[%rd5+96], %r1583;
	mov.b32 	%r1584, 528734635;
	st.local.u32 	[%rd5+100], %r1584;
	mov.b32 	%r1585, 1541459225;
	st.local.u32 	[%rd5+104], %r1585;
	mov.u32 	%r2801, %r2816;
$L__BB0_70:
	cvt.u64.u32 	%rd162, %r2801;
	add.s64 	%rd163, %rd6, %rd162;
	ld.local.u8 	%rs140, [%rd163];
	cvt.u64.u32 	%rd164, %r2816;
	add.s64 	%rd165, %rd5, %rd164;
	st.local.u8 	[%rd165], %rs140;
	ld.local.u32 	%r1586, [%rd5+64];
	add.s32 	%r2816, %r1586, 1;
	st.local.u32 	[%rd5+64], %r2816;
	setp.ne.s32 	%p42, %r2816, 64;
	@%p42 bra 	$L__BB0_78;
	ld.local.u32 	%r1588, [%rd5];
	bfe.u32 	%r1589, %r1588, 0, 8;
	bfe.u32 	%r1590, %r1588, 8, 8;
	bfe.u32 	%r1591, %r1588, 16, 8;
	cvt.u16.u32 	%rs141, %r1591;
	shl.b32 	%r1592, %r1589, 24;
	shl.b32 	%r1593, %r1590, 16;
	and.b32  	%r1594, %r1593, 16711680;
	or.b32  	%r1595, %r1594, %r1592;
	and.b16  	%rs142, %rs141, 255;
	mul.wide.u16 	%r1596, %rs142, 256;
	or.b32  	%r1597, %r1595, %r1596;
	bfe.u32 	%r1598, %r1588, 24, 8;
	or.b32  	%r2805, %r1597, %r1598;
	ld.local.u32 	%r1599, [%rd5+4];
	bfe.u32 	%r1600, %r1599, 0, 8;
	bfe.u32 	%r1601, %r1599, 8, 8;
	bfe.u32 	%r1602, %r1599, 16, 8;
	cvt.u16.u32 	%rs143, %r1602;
	shl.b32 	%r1603, %r1600, 24;
	shl.b32 	%r1604, %r1601, 16;
	and.b32  	%r1605, %r1604, 16711680;
	or.b32  	%r1606, %r1605, %r1603;
	and.b16  	%rs144, %rs143, 255;
	mul.wide.u16 	%r1607, %rs144, 256;
	or.b32  	%r1608, %r1606, %r1607;
	bfe.u32 	%r1609, %r1599, 24, 8;
	or.b32  	%r1610, %r1608, %r1609;
	ld.local.u32 	%r1611, [%rd5+8];
	bfe.u32 	%r1612, %r1611, 0, 8;
	bfe.u32 	%r1613, %r1611, 8, 8;
	bfe.u32 	%r1614, %r1611, 16, 8;
	cvt.u16.u32 	%rs145, %r1614;
	shl.b32 	%r1615, %r1612, 24;
	shl.b32 	%r1616, %r1613, 16;
	and.b32  	%r1617, %r1616, 16711680;
	or.b32  	%r1618, %r1617, %r1615;
	and.b16  	%rs146, %rs145, 255;
	mul.wide.u16 	%r1619, %rs146, 256;
	or.b32  	%r1620, %r1618, %r1619;
	bfe.u32 	%r1621, %r1611, 24, 8;
	or.b32  	%r1622, %r1620, %r1621;
	ld.local.u32 	%r1623, [%rd5+12];
	bfe.u32 	%r1624, %r1623, 0, 8;
	bfe.u32 	%r1625, %r1623, 8, 8;
	bfe.u32 	%r1626, %r1623, 16, 8;
	cvt.u16.u32 	%rs147, %r1626;
	shl.b32 	%r1627, %r1624, 24;
	shl.b32 	%r1628, %r1625, 16;
	and.b32  	%r1629, %r1628, 16711680;
	or.b32  	%r1630, %r1629, %r1627;
	and.b16  	%rs148, %rs147, 255;
	mul.wide.u16 	%r1631, %rs148, 256;
	or.b32  	%r1632, %r1630, %r1631;
	bfe.u32 	%r1633, %r1623, 24, 8;
	or.b32  	%r1634, %r1632, %r1633;
	st.local.v4.u32 	[%rd4], {%r2805, %r1610, %r1622, %r1634};
	ld.local.u32 	%r1635, [%rd5+16];
	bfe.u32 	%r1636, %r1635, 0, 8;
	bfe.u32 	%r1637, %r1635, 8, 8;
	bfe.u32 	%r1638, %r1635, 16, 8;
	cvt.u16.u32 	%rs149, %r1638;
	shl.b32 	%r1639, %r1636, 24;
	shl.b32 	%r1640, %r1637, 16;
	and.b32  	%r1641, %r1640, 16711680;
	or.b32  	%r1642, %r1641, %r1639;
	and.b16  	%rs150, %rs149, 255;
	mul.wide.u16 	%r1643, %rs150, 256;
	or.b32  	%r1644, %r1642, %r1643;
	bfe.u32 	%r1645, %r1635, 24, 8;
	or.b32  	%r1646, %r1644, %r1645;
	ld.local.u32 	%r1647, [%rd5+20];
	bfe.u32 	%r1648, %r1647, 0, 8;
	bfe.u32 	%r1649, %r1647, 8, 8;
	bfe.u32 	%r1650, %r1647, 16, 8;
	cvt.u16.u32 	%rs151, %r1650;
	shl.b32 	%r1651, %r1648, 24;
	shl.b32 	%r1652, %r1649, 16;
	and.b32  	%r1653, %r1652, 16711680;
	or.b32  	%r1654, %r1653, %r1651;
	and.b16  	%rs152, %rs151, 255;
	mul.wide.u16 	%r1655, %rs152, 256;
	or.b32  	%r1656, %r1654, %r1655;
	bfe.u32 	%r1657, %r1647, 24, 8;
	or.b32  	%r1658, %r1656, %r1657;
	ld.local.u32 	%r1659, [%rd5+24];
	bfe.u32 	%r1660, %r1659, 0, 8;
	bfe.u32 	%r1661, %r1659, 8, 8;
	bfe.u32 	%r1662, %r1659, 16, 8;
	cvt.u16.u32 	%rs153, %r1662;
	shl.b32 	%r1663, %r1660, 24;
	shl.b32 	%r1664, %r1661, 16;
	and.b32  	%r1665, %r1664, 16711680;
	or.b32  	%r1666, %r1665, %r1663;
	and.b16  	%rs154, %rs153, 255;
	mul.wide.u16 	%r1667, %rs154, 256;
	or.b32  	%r1668, %r1666, %r1667;
	bfe.u32 	%r1669, %r1659, 24, 8;
	or.b32  	%r1670, %r1668, %r1669;
	ld.local.u32 	%r1671, [%rd5+28];
	bfe.u32 	%r1672, %r1671, 0, 8;
	bfe.u32 	%r1673, %r1671, 8, 8;
	bfe.u32 	%r1674, %r1671, 16, 8;
	cvt.u16.u32 	%rs155, %r1674;
	shl.b32 	%r1675, %r1672, 24;
	shl.b32 	%r1676, %r1673, 16;
	and.b32  	%r1677, %r1676, 16711680;
	or.b32  	%r1678, %r1677, %r1675;
	and.b16  	%rs156, %rs155, 255;
	mul.wide.u16 	%r1679, %rs156, 256;
	or.b32  	%r1680, %r1678, %r1679;
	bfe.u32 	%r1681, %r1671, 24, 8;
	or.b32  	%r1682, %r1680, %r1681;
	st.local.v4.u32 	[%rd4+16], {%r1646, %r1658, %r1670, %r1682};
	ld.local.u32 	%r1683, [%rd5+32];
	bfe.u32 	%r1684, %r1683, 0, 8;
	bfe.u32 	%r1685, %r1683, 8, 8;
	bfe.u32 	%r1686, %r1683, 16, 8;
	cvt.u16.u32 	%rs157, %r1686;
	shl.b32 	%r1687, %r1684, 24;
	shl.b32 	%r1688, %r1685, 16;
	and.b32  	%r1689, %r1688, 16711680;
	or.b32  	%r1690, %r1689, %r1687;
	and.b16  	%rs158, %rs157, 255;
	mul.wide.u16 	%r1691, %rs158, 256;
	or.b32  	%r1692, %r1690, %r1691;
	bfe.u32 	%r1693, %r1683, 24, 8;
	or.b32  	%r1694, %r1692, %r1693;
	ld.local.u32 	%r1695, [%rd5+36];
	bfe.u32 	%r1696, %r1695, 0, 8;
	bfe.u32 	%r1697, %r1695, 8, 8;
	bfe.u32 	%r1698, %r1695, 16, 8;
	cvt.u16.u32 	%rs159, %r1698;
	shl.b32 	%r1699, %r1696, 24;
	shl.b32 	%r1700, %r1697, 16;
	and.b32  	%r1701, %r1700, 16711680;
	or.b32  	%r1702, %r1701, %r1699;
	and.b16  	%rs160, %rs159, 255;
	mul.wide.u16 	%r1703, %rs160, 256;
	or.b32  	%r1704, %r1702, %r1703;
	bfe.u32 	%r1705, %r1695, 24, 8;
	or.b32  	%r1706, %r1704, %r1705;
	ld.local.u32 	%r1707, [%rd5+40];
	bfe.u32 	%r1708, %r1707, 0, 8;
	bfe.u32 	%r1709, %r1707, 8, 8;
	bfe.u32 	%r1710, %r1707, 16, 8;
	cvt.u16.u32 	%rs161, %r1710;
	shl.b32 	%r1711, %r1708, 24;
	shl.b32 	%r1712, %r1709, 16;
	and.b32  	%r1713, %r1712, 16711680;
	or.b32  	%r1714, %r1713, %r1711;
	and.b16  	%rs162, %rs161, 255;
	mul.wide.u16 	%r1715, %rs162, 256;
	or.b32  	%r1716, %r1714, %r1715;
	bfe.u32 	%r1717, %r1707, 24, 8;
	or.b32  	%r1718, %r1716, %r1717;
	ld.local.u32 	%r1719, [%rd5+44];
	bfe.u32 	%r1720, %r1719, 0, 8;
	bfe.u32 	%r1721, %r1719, 8, 8;
	bfe.u32 	%r1722, %r1719, 16, 8;
	cvt.u16.u32 	%rs163, %r1722;
	shl.b32 	%r1723, %r1720, 24;
	shl.b32 	%r1724, %r1721, 16;
	and.b32  	%r1725, %r1724, 16711680;
	or.b32  	%r1726, %r1725, %r1723;
	and.b16  	%rs164, %rs163, 255;
	mul.wide.u16 	%r1727, %rs164, 256;
	or.b32  	%r1728, %r1726, %r1727;
	bfe.u32 	%r1729, %r1719, 24, 8;
	or.b32  	%r1730, %r1728, %r1729;
	st.local.v4.u32 	[%rd4+32], {%r1694, %r1706, %r1718, %r1730};
	ld.local.u32 	%r1731, [%rd5+48];
	bfe.u32 	%r1732, %r1731, 0, 8;
	bfe.u32 	%r1733, %r1731, 8, 8;
	bfe.u32 	%r1734, %r1731, 16, 8;
	cvt.u16.u32 	%rs165, %r1734;
	shl.b32 	%r1735, %r1732, 24;
	shl.b32 	%r1736, %r1733, 16;
	and.b32  	%r1737, %r1736, 16711680;
	or.b32  	%r1738, %r1737, %r1735;
	and.b16  	%rs166, %rs165, 255;
	mul.wide.u16 	%r1739, %rs166, 256;
	or.b32  	%r1740, %r1738, %r1739;
	bfe.u32 	%r1741, %r1731, 24, 8;
	or.b32  	%r2803, %r1740, %r1741;
	ld.local.u32 	%r1742, [%rd5+52];
	bfe.u32 	%r1743, %r1742, 0, 8;
	bfe.u32 	%r1744, %r1742, 8, 8;
	bfe.u32 	%r1745, %r1742, 16, 8;
	cvt.u16.u32 	%rs167, %r1745;
	shl.b32 	%r1746, %r1743, 24;
	shl.b32 	%r1747, %r1744, 16;
	and.b32  	%r1748, %r1747, 16711680;
	or.b32  	%r1749, %r1748, %r1746;
	and.b16  	%rs168, %rs167, 255;
	mul.wide.u16 	%r1750, %rs168, 256;
	or.b32  	%r1751, %r1749, %r1750;
	bfe.u32 	%r1752, %r1742, 24, 8;
	or.b32  	%r1753, %r1751, %r1752;
	ld.local.u32 	%r1754, [%rd5+56];
	bfe.u32 	%r1755, %r1754, 0, 8;
	bfe.u32 	%r1756, %r1754, 8, 8;
	bfe.u32 	%r1757, %r1754, 16, 8;
	cvt.u16.u32 	%rs169, %r1757;
	shl.b32 	%r1758, %r1755, 24;
	shl.b32 	%r1759, %r1756, 16;
	and.b32  	%r1760, %r1759, 16711680;
	or.b32  	%r1761, %r1760, %r1758;
	and.b16  	%rs170, %rs169, 255;
	mul.wide.u16 	%r1762, %rs170, 256;
	or.b32  	%r1763, %r1761, %r1762;
	bfe.u32 	%r1764, %r1754, 24, 8;
	or.b32  	%r2806, %r1763, %r1764;
	ld.local.u32 	%r1765, [%rd5+60];
	bfe.u32 	%r1766, %r1765, 0, 8;
	bfe.u32 	%r1767, %r1765, 8, 8;
	bfe.u32 	%r1768, %r1765, 16, 8;
	cvt.u16.u32 	%rs171, %r1768;
	shl.b32 	%r1769, %r1766, 24;
	shl.b32 	%r1770, %r1767, 16;
	and.b32  	%r1771, %r1770, 16711680;
	or.b32  	%r1772, %r1771, %r1769;
	and.b16  	%rs172, %rs171, 255;
	mul.wide.u16 	%r1773, %rs172, 256;
	or.b32  	%r1774, %r1772, %r1773;
	bfe.u32 	%r1775, %r1765, 24, 8;
	or.b32  	%r2804, %r1774, %r1775;
	st.local.v4.u32 	[%rd4+48], {%r2803, %r1753, %r2806, %r2804};
	mov.b32 	%r2802, 0;
	mov.u64 	%rd300, %rd35;
$L__BB0_72:
	shf.l.wrap.b32 	%r1776, %r2806, %r2806, 15;
	shf.l.wrap.b32 	%r1777, %r2806, %r2806, 13;
	xor.b32  	%r1778, %r1776, %r1777;
	shr.u32 	%r1779, %r2806, 10;
	xor.b32  	%r1780, %r1778, %r1779;
	ld.local.u32 	%r1781, [%rd300];
	add.s32 	%r1782, %r1780, %r1781;
	ld.local.u32 	%r1783, [%rd300+-32];
	shf.l.wrap.b32 	%r1784, %r1783, %r1783, 25;
	shf.l.wrap.b32 	%r1785, %r1783, %r1783, 14;
	xor.b32  	%r1786, %r1784, %r1785;
	shr.u32 	%r1787, %r1783, 3;
	xor.b32  	%r1788, %r1786, %r1787;
	add.s32 	%r1789, %r1782, %r2805;
	add.s32 	%r216, %r1789, %r1788;
	shf.l.wrap.b32 	%r1790, %r2804, %r2804, 15;
	shf.l.wrap.b32 	%r1791, %r2804, %r2804, 13;
	xor.b32  	%r1792, %r1790, %r1791;
	shr.u32 	%r1793, %r2804, 10;
	xor.b32  	%r1794, %r1792, %r1793;
	ld.local.v2.u32 	{%r1795, %r1796}, [%rd300+4];
	add.s32 	%r1797, %r1794, %r1795;
	ld.local.v2.u32 	{%r1798, %r1799}, [%rd300+-28];
	shf.l.wrap.b32 	%r1800, %r1798, %r1798, 25;
	shf.l.wrap.b32 	%r1801, %r1798, %r1798, 14;
	xor.b32  	%r1802, %r1800, %r1801;
	shr.u32 	%r1803, %r1798, 3;
	xor.b32  	%r1804, %r1802, %r1803;
	add.s32 	%r1805, %r1797, %r1783;
	add.s32 	%r1806, %r1805, %r1804;
	shf.l.wrap.b32 	%r1807, %r216, %r216, 15;
	shf.l.wrap.b32 	%r1808, %r216, %r216, 13;
	xor.b32  	%r1809, %r1807, %r1808;
	shr.u32 	%r1810, %r216, 10;
	xor.b32  	%r1811, %r1809, %r1810;
	add.s32 	%r1812, %r1811, %r1796;
	shf.l.wrap.b32 	%r1813, %r1799, %r1799, 25;
	shf.l.wrap.b32 	%r1814, %r1799, %r1799, 14;
	xor.b32  	%r1815, %r1813, %r1814;
	shr.u32 	%r1816, %r1799, 3;
	xor.b32  	%r1817, %r1815, %r1816;
	add.s32 	%r1818, %r1812, %r1798;
	add.s32 	%r2806, %r1818, %r1817;
	shf.l.wrap.b32 	%r1819, %r1806, %r1806, 15;
	shf.l.wrap.b32 	%r1820, %r1806, %r1806, 13;
	xor.b32  	%r1821, %r1819, %r1820;
	shr.u32 	%r1822, %r1806, 10;
	xor.b32  	%r1823, %r1821, %r1822;
	add.s32 	%r1824, %r1823, %r2803;
	ld.local.u32 	%r2805, [%rd300+-20];
	shf.l.wrap.b32 	%r1825, %r2805, %r2805, 25;
	shf.l.wrap.b32 	%r1826, %r2805, %r2805, 14;
	xor.b32  	%r1827, %r1825, %r1826;
	shr.u32 	%r1828, %r2805, 3;
	xor.b32  	%r1829, %r1827, %r1828;
	add.s32 	%r1830, %r1824, %r1799;
	add.s32 	%r2804, %r1830, %r1829;
	st.local.v4.u32 	[%rd300+28], {%r216, %r1806, %r2806, %r2804};
	add.s32 	%r2802, %r2802, 4;
	add.s64 	%rd300, %rd300, 16;
	setp.ne.s32 	%p43, %r2802, 48;
	mov.u32 	%r2803, %r216;
	@%p43 bra 	$L__BB0_72;
	ld.local.u32 	%r221, [%rd5+76];
	ld.local.u32 	%r222, [%rd5+80];
	ld.local.u32 	%r223, [%rd5+84];
	ld.local.u32 	%r224, [%rd5+88];
	ld.local.u32 	%r225, [%rd5+92];
	ld.local.u32 	%r226, [%rd5+96];
	ld.local.u32 	%r227, [%rd5+100];
	ld.local.u32 	%r228, [%rd5+104];
	mov.b32 	%r2807, 0;
	mov.u32 	%r2808, %r221;
	mov.u32 	%r2809, %r222;
	mov.u32 	%r2810, %r223;
	mov.u32 	%r2811, %r224;
	mov.u32 	%r2812, %r225;
	mov.u32 	%r2813, %r226;
	mov.u32 	%r2814, %r227;
	mov.u32 	%r2815, %r228;
$L__BB0_74:
	shf.l.wrap.b32 	%r1832, %r2812, %r2812, 26;
	shf.l.wrap.b32 	%r1833, %r2812, %r2812, 21;
	xor.b32  	%r1834, %r1832, %r1833;
	shf.l.wrap.b32 	%r1835, %r2812, %r2812, 7;
	xor.b32  	%r1836, %r1834, %r1835;
	and.b32  	%r1837, %r2812, %r2813;
	not.b32 	%r1838, %r2812;
	and.b32  	%r1839, %r2814, %r1838;
	or.b32  	%r1840, %r1837, %r1839;
	mul.wide.u32 	%rd166, %r2807, 4;
	mov.u64 	%rd167, k;
	add.s64 	%rd168, %rd167, %rd166;
	ld.const.u32 	%r1841, [%rd168];
	add.s64 	%rd169, %rd4, %rd166;
	ld.local.v4.u32 	{%r1842, %r1843, %r1844, %r1845}, [%rd169];
	add.s32 	%r1846, %r1840, %r2815;
	add.s32 	%r1847, %r1846, %r1836;
	add.s32 	%r1848, %r1847, %r1841;
	add.s32 	%r1849, %r1848, %r1842;
	shf.l.wrap.b32 	%r1850, %r2808, %r2808, 30;
	shf.l.wrap.b32 	%r1851, %r2808, %r2808, 19;
	xor.b32  	%r1852, %r1850, %r1851;
	shf.l.wrap.b32 	%r1853, %r2808, %r2808, 10;
	xor.b32  	%r1854, %r1852, %r1853;
	xor.b32  	%r1855, %r2809, %r2810;
	and.b32  	%r1856, %r2808, %r1855;
	and.b32  	%r1857, %r2809, %r2810;
	xor.b32  	%r1858, %r1856, %r1857;
	add.s32 	%r1859, %r1854, %r1858;
	add.s32 	%r2815, %r1849, %r2811;
	add.s32 	%r2811, %r1859, %r1849;
	shf.l.wrap.b32 	%r1860, %r2815, %r2815, 26;
	shf.l.wrap.b32 	%r1861, %r2815, %r2815, 21;
	xor.b32  	%r1862, %r1860, %r1861;
	shf.l.wrap.b32 	%r1863, %r2815, %r2815, 7;
	xor.b32  	%r1864, %r1862, %r1863;
	and.b32  	%r1865, %r2815, %r2812;
	not.b32 	%r1866, %r2815;
	and.b32  	%r1867, %r2813, %r1866;
	or.b32  	%r1868, %r1865, %r1867;
	ld.const.u32 	%r1869, [%rd168+4];
	add.s32 	%r1870, %r1868, %r2814;
	add.s32 	%r1871, %r1870, %r1864;
	add.s32 	%r1872, %r1871, %r1869;
	add.s32 	%r1873, %r1872, %r1843;
	shf.l.wrap.b32 	%r1874, %r2811, %r2811, 30;
	shf.l.wrap.b32 	%r1875, %r2811, %r2811, 19;
	xor.b32  	%r1876, %r1874, %r1875;
	shf.l.wrap.b32 	%r1877, %r2811, %r2811, 10;
	xor.b32  	%r1878, %r1876, %r1877;
	xor.b32  	%r1879, %r2808, %r2809;
	and.b32  	%r1880, %r2811, %r1879;
	and.b32  	%r1881, %r2808, %r2809;
	xor.b32  	%r1882, %r1880, %r1881;
	add.s32 	%r1883, %r1878, %r1882;
	add.s32 	%r2814, %r1873, %r2810;
	add.s32 	%r2810, %r1883, %r1873;
	shf.l.wrap.b32 	%r1884, %r2814, %r2814, 26;
	shf.l.wrap.b32 	%r1885, %r2814, %r2814, 21;
	xor.b32  	%r1886, %r1884, %r1885;
	shf.l.wrap.b32 	%r1887, %r2814, %r2814, 7;
	xor.b32  	%r1888, %r1886, %r1887;
	and.b32  	%r1889, %r2814, %r2815;
	not.b32 	%r1890, %r2814;
	and.b32  	%r1891, %r2812, %r1890;
	or.b32  	%r1892, %r1889, %r1891;
	ld.const.u32 	%r1893, [%rd168+8];
	add.s32 	%r1894, %r1892, %r2813;
	add.s32 	%r1895, %r1894, %r1888;
	add.s32 	%r1896, %r1895, %r1893;
	add.s32 	%r1897, %r1896, %r1844;
	shf.l.wrap.b32 	%r1898, %r2810, %r2810, 30;
	shf.l.wrap.b32 	%r1899, %r2810, %r2810, 19;
	xor.b32  	%r1900, %r1898, %r1899;
	shf.l.wrap.b32 	%r1901, %r2810, %r2810, 10;
	xor.b32  	%r1902, %r1900, %r1901;
	xor.b32  	%r1903, %r2811, %r2808;
	and.b32  	%r1904, %r2810, %r1903;
	and.b32  	%r1905, %r2811, %r2808;
	xor.b32  	%r1906, %r1904, %r1905;
	add.s32 	%r1907, %r1902, %r1906;
	add.s32 	%r2813, %r1897, %r2809;
	add.s32 	%r2809, %r1907, %r1897;
	shf.l.wrap.b32 	%r1908, %r2813, %r2813, 26;
	shf.l.wrap.b32 	%r1909, %r2813, %r2813, 21;
	xor.b32  	%r1910, %r1908, %r1909;
	shf.l.wrap.b32 	%r1911, %r2813, %r2813, 7;
	xor.b32  	%r1912, %r1910, %r1911;
	and.b32  	%r1913, %r2813, %r2814;
	not.b32 	%r1914, %r2813;
	and.b32  	%r1915, %r2815, %r1914;
	or.b32  	%r1916, %r1913, %r1915;
	ld.const.u32 	%r1917, [%rd168+12];
	add.s32 	%r1918, %r1916, %r2812;
	add.s32 	%r1919, %r1918, %r1912;
	add.s32 	%r1920, %r1919, %r1917;
	add.s32 	%r1921, %r1920, %r1845;
	shf.l.wrap.b32 	%r1922, %r2809, %r2809, 30;
	shf.l.wrap.b32 	%r1923, %r2809, %r2809, 19;
	xor.b32  	%r1924, %r1922, %r1923;
	shf.l.wrap.b32 	%r1925, %r2809, %r2809, 10;
	xor.b32  	%r1926, %r1924, %r1925;
	xor.b32  	%r1927, %r2810, %r2811;
	and.b32  	%r1928, %r2809, %r1927;
	and.b32  	%r1929, %r2810, %r2811;
	xor.b32  	%r1930, %r1928, %r1929;
	add.s32 	%r1931, %r1926, %r1930;
	add.s32 	%r2812, %r1921, %r2808;
	add.s32 	%r2808, %r1931, %r1921;
	add.s32 	%r2807, %r2807, 4;
	setp.ne.s32 	%p44, %r2807, 64;
	@%p44 bra 	$L__BB0_74;
	add.s32 	%r1932, %r221, %r2808;
	st.local.u32 	[%rd5+76], %r1932;
	add.s32 	%r1933, %r222, %r2809;
	st.local.u32 	[%rd5+80], %r1933;
	add.s32 	%r1934, %r223, %r2810;
	st.local.u32 	[%rd5+84], %r1934;
	add.s32 	%r1935, %r224, %r2811;
	st.local.u32 	[%rd5+88], %r1935;
	add.s32 	%r1936, %r225, %r2812;
	st.local.u32 	[%rd5+92], %r1936;
	add.s32 	%r1937, %r226, %r2813;
	st.local.u32 	[%rd5+96], %r1937;
	add.s32 	%r1938, %r227, %r2814;
	st.local.u32 	[%rd5+100], %r1938;
	add.s32 	%r1939, %r228, %r2815;
	st.local.u32 	[%rd5+104], %r1939;
	ld.local.u32 	%r247, [%rd5+68];
	setp.lt.u32 	%p45, %r247, -512;
	@%p45 bra 	$L__BB0_77;
	ld.local.u32 	%r1940, [%rd5+72];
	add.s32 	%r1941, %r1940, 1;
	st.local.u32 	[%rd5+72], %r1941;
$L__BB0_77:
	add.s32 	%r1943, %r247, 512;
	st.local.u32 	[%rd5+68], %r1943;
	mov.b32 	%r2816, 0;
	st.local.u32 	[%rd5+64], %r2816;
$L__BB0_78:
	add.s32 	%r2801, %r2801, 1;
	setp.ne.s32 	%p46, %r2801, 32;
	@%p46 bra 	$L__BB0_70;
	setp.gt.u32 	%p47, %r2816, 55;
	@%p47 bra 	$L__BB0_94;
	cvt.u64.u32 	%rd240, %r2816;
	add.s64 	%rd241, %rd5, %rd240;
	mov.b16 	%rs212, 128;
	st.local.u8 	[%rd241], %rs212;
	setp.eq.s32 	%p60, %r2816, 55;
	@%p60 bra 	$L__BB0_113;
	sub.s32 	%r250, 55, %r2816;
	and.b32  	%r251, %r250, 15;
	setp.gt.u32 	%p61, %r2816, 39;
	@%p61 bra 	$L__BB0_84;
	and.b32  	%r252, %r250, 48;
	mov.b32 	%r2818, 0;
$L__BB0_83:
	.pragma "nounroll";
	cvt.u64.u32 	%rd242, %r2816;
	add.s64 	%rd243, %rd5, %rd242;
	mov.b16 	%rs213, 0;
	st.local.u8 	[%rd243+1], %rs213;
	st.local.u8 	[%rd243+2], %rs213;
	st.local.u8 	[%rd243+3], %rs213;
	st.local.u8 	[%rd243+4], %rs213;
	st.local.u8 	[%rd243+5], %rs213;
	st.local.u8 	[%rd243+6], %rs213;
	st.local.u8 	[%rd243+7], %rs213;
	st.local.u8 	[%rd243+8], %rs213;
	st.local.u8 	[%rd243+9], %rs213;
	st.local.u8 	[%rd243+10], %rs213;
	st.local.u8 	[%rd243+11], %rs213;
	st.local.u8 	[%rd243+12], %rs213;
	st.local.u8 	[%rd243+13], %rs213;
	st.local.u8 	[%rd243+14], %rs213;
	st.local.u8 	[%rd243+15], %rs213;
	add.s32 	%r2816, %r2816, 16;
	st.local.u8 	[%rd243+16], %rs213;
	add.s32 	%r2818, %r2818, 16;
	setp.eq.s32 	%p62, %r2818, %r252;
	@%p62 bra 	$L__BB0_84;
	bra.uni 	$L__BB0_83;
$L__BB0_84:
	setp.eq.s32 	%p63, %r251, 0;
	@%p63 bra 	$L__BB0_113;
	and.b32  	%r313, %r250, 7;
	setp.lt.u32 	%p64, %r251, 8;
	@%p64 bra 	$L__BB0_87;
	cvt.u64.u32 	%rd244, %r2816;
	add.s64 	%rd245, %rd5, %rd244;
	mov.b16 	%rs214, 0;
	st.local.u8 	[%rd245+1], %rs214;
	st.local.u8 	[%rd245+2], %rs214;
	st.local.u8 	[%rd245+3], %rs214;
	st.local.u8 	[%rd245+4], %rs214;
	st.local.u8 	[%rd245+5], %rs214;
	st.local.u8 	[%rd245+6], %rs214;
	st.local.u8 	[%rd245+7], %rs214;
	add.s32 	%r2816, %r2816, 8;
	st.local.u8 	[%rd245+8], %rs214;
$L__BB0_87:
	setp.eq.s32 	%p65, %r313, 0;
	@%p65 bra 	$L__BB0_113;
	and.b32  	%r316, %r250, 3;
	setp.lt.u32 	%p66, %r313, 4;
	@%p66 bra 	$L__BB0_90;
	cvt.u64.u32 	%rd246, %r2816;
	add.s64 	%rd247, %rd5, %rd246;
	mov.b16 	%rs215, 0;
	st.local.u8 	[%rd247+1], %rs215;
	st.local.u8 	[%rd247+2], %rs215;
	st.local.u8 	[%rd247+3], %rs215;
	add.s32 	%r2816, %r2816, 4;
	st.local.u8 	[%rd247+4], %rs215;
$L__BB0_90:
	setp.eq.s32 	%p67, %r316, 0;
	@%p67 bra 	$L__BB0_113;
	cvt.u64.u32 	%rd248, %r2816;
	add.s64 	%rd38, %rd5, %rd248;
	mov.b16 	%rs216, 0;
	st.local.u8 	[%rd38+1], %rs216;
	setp.eq.s32 	%p68, %r316, 1;
	@%p68 bra 	$L__BB0_113;
	mov.b16 	%rs217, 0;
	st.local.u8 	[%rd38+2], %rs217;
	setp.eq.s32 	%p69, %r316, 2;
	@%p69 bra 	$L__BB0_113;
	mov.b16 	%rs218, 0;
	st.local.u8 	[%rd38+3], %rs218;
	bra.uni 	$L__BB0_113;
$L__BB0_94:
	cvt.u64.u32 	%rd170, %r2816;
	add.s64 	%rd171, %rd5, %rd170;
	mov.b16 	%rs173, 128;
	st.local.u8 	[%rd171], %rs173;
	add.s32 	%r2821, %r2816, 1;
	setp.gt.u32 	%p48, %r2821, 63;
	@%p48 bra 	$L__BB0_108;
	sub.s32 	%r258, 63, %r2816;
	and.b32  	%r259, %r258, 15;
	add.s32 	%r1944, %r2816, -48;
	setp.lt.u32 	%p49, %r1944, 15;
	@%p49 bra 	$L__BB0_98;
	and.b32  	%r260, %r258, -16;
	mov.b32 	%r2820, 0;
$L__BB0_97:
	.pragma "nounroll";
	cvt.u64.u32 	%rd172, %r2821;
	add.s64 	%rd173, %rd5, %rd172;
	mov.b16 	%rs174, 0;
	st.local.u8 	[%rd173], %rs174;
	add.s32 	%r1946, %r2821, 1;
	cvt.u64.u32 	%rd174, %r1946;
	add.s64 	%rd175, %rd5, %rd174;
	st.local.u8 	[%rd175], %rs174;
	add.s32 	%r1947, %r2821, 2;
	cvt.u64.u32 	%rd176, %r1947;
	add.s64 	%rd177, %rd5, %rd176;
	st.local.u8 	[%rd177], %rs174;
	add.s32 	%r1948, %r2821, 3;
	cvt.u64.u32 	%rd178, %r1948;
	add.s64 	%rd179, %rd5, %rd178;
	st.local.u8 	[%rd179], %rs174;
	add.s32 	%r1949, %r2821, 4;
	cvt.u64.u32 	%rd180, %r1949;
	add.s64 	%rd181, %rd5, %rd180;
	st.local.u8 	[%rd181], %rs174;
	add.s32 	%r1950, %r2821, 5;
	cvt.u64.u32 	%rd182, %r1950;
	add.s64 	%rd183, %rd5, %rd182;
	st.local.u8 	[%rd183], %rs174;
	add.s32 	%r1951, %r2821, 6;
	cvt.u64.u32 	%rd184, %r1951;
	add.s64 	%rd185, %rd5, %rd184;
	st.local.u8 	[%rd185], %rs174;
	add.s32 	%r1952, %r2821, 7;
	cvt.u64.u32 	%rd186, %r1952;
	add.s64 	%rd187, %rd5, %rd186;
	st.local.u8 	[%rd187], %rs174;
	add.s32 	%r1953, %r2821, 8;
	cvt.u64.u32 	%rd188, %r1953;
	add.s64 	%rd189, %rd5, %rd188;
	st.local.u8 	[%rd189], %rs174;
	add.s32 	%r1954, %r2821, 9;
	cvt.u64.u32 	%rd190, %r1954;
	add.s64 	%rd191, %rd5, %rd190;
	st.local.u8 	[%rd191], %rs174;
	add.s32 	%r1955, %r2821, 10;
	cvt.u64.u32 	%rd192, %r1955;
	add.s64 	%rd193, %rd5, %rd192;
	st.local.u8 	[%rd193], %rs174;
	add.s32 	%r1956, %r2821, 11;
	cvt.u64.u32 	%rd194, %r1956;
	add.s64 	%rd195, %rd5, %rd194;
	st.local.u8 	[%rd195], %rs174;
	add.s32 	%r1957, %r2821, 12;
	cvt.u64.u32 	%rd196, %r1957;
	add.s64 	%rd197, %rd5, %rd196;
	st.local.u8 	[%rd197], %rs174;
	add.s32 	%r1958, %r2821, 13;
	cvt.u64.u32 	%rd198, %r1958;
	add.s64 	%rd199, %rd5, %rd198;
	st.local.u8 	[%rd199], %rs174;
	add.s32 	%r1959, %r2821, 14;
	cvt.u64.u32 	%rd200, %r1959;
	add.s64 	%rd201, %rd5, %rd200;
	st.local.u8 	[%rd201], %rs174;
	add.s32 	%r1960, %r2821, 15;
	cvt.u64.u32 	%rd202, %r1960;
	add.s64 	%rd203, %rd5, %rd202;
	st.local.u8 	[%rd203], %rs174;
	add.s32 	%r2821, %r2821, 16;
	add.s32 	%r2820, %r2820, 16;
	setp.ne.s32 	%p50, %r2820, %r260;
	@%p50 bra 	$L__BB0_97;
$L__BB0_98:
	setp.eq.s32 	%p51, %r259, 0;
	@%p51 bra 	$L__BB0_108;
	and.b32  	%r266, %r258, 7;
	setp.lt.u32 	%p52, %r259, 8;
	@%p52 bra 	$L__BB0_101;
	cvt.u64.u32 	%rd204, %r2821;
	add.s64 	%rd205, %rd5, %rd204;
	mov.b16 	%rs175, 0;
	st.local.u8 	[%rd205], %rs175;
	add.s32 	%r1961, %r2821, 1;
	cvt.u64.u32 	%rd206, %r1961;
	add.s64 	%rd207, %rd5, %rd206;
	st.local.u8 	[%rd207], %rs175;
	add.s32 	%r1962, %r2821, 2;
	cvt.u64.u32 	%rd208, %r1962;
	add.s64 	%rd209, %rd5, %rd208;
	st.local.u8 	[%rd209], %rs175;
	add.s32 	%r1963, %r2821, 3;
	cvt.u64.u32 	%rd210, %r1963;
	add.s64 	%rd211, %rd5, %rd210;
	st.local.u8 	[%rd211], %rs175;
	add.s32 	%r1964, %r2821, 4;
	cvt.u64.u32 	%rd212, %r1964;
	add.s64 	%rd213, %rd5, %rd212;
	st.local.u8 	[%rd213], %rs175;
	add.s32 	%r1965, %r2821, 5;
	cvt.u64.u32 	%rd214, %r1965;
	add.s64 	%rd215, %rd5, %rd214;
	st.local.u8 	[%rd215], %rs175;
	add.s32 	%r1966, %r2821, 6;
	cvt.u64.u32 	%rd216, %r1966;
	add.s64 	%rd217, %rd5, %rd216;
	st.local.u8 	[%rd217], %rs175;
	add.s32 	%r1967, %r2821, 7;
	cvt.u64.u32 	%rd218, %r1967;
	add.s64 	%rd219, %rd5, %rd218;
	st.local.u8 	[%rd219], %rs175;
	add.s32 	%r2821, %r2821, 8;
$L__BB0_101:
	setp.eq.s32 	%p53, %r266, 0;
	@%p53 bra 	$L__BB0_108;
	and.b32  	%r269, %r258, 3;
	setp.lt.u32 	%p54, %r266, 4;
	@%p54 bra 	$L__BB0_104;
	cvt.u64.u32 	%rd220, %r2821;
	add.s64 	%rd221, %rd5, %rd220;
	mov.b16 	%rs176, 0;
	st.local.u8 	[%rd221], %rs176;
	add.s32 	%r1968, %r2821, 1;
	cvt.u64.u32 	%rd222, %r1968;
	add.s64 	%rd223, %rd5, %rd222;
	st.local.u8 	[%rd223], %rs176;
	add.s32 	%r1969, %r2821, 2;
	cvt.u64.u32 	%rd224, %r1969;
	add.s64 	%rd225, %rd5, %rd224;
	st.local.u8 	[%rd225], %rs176;
	add.s32 	%r1970, %r2821, 3;
	cvt.u64.u32 	%rd226, %r1970;
	add.s64 	%rd227, %rd5, %rd226;
	st.local.u8 	[%rd227], %rs176;
	add.s32 	%r2821, %r2821, 4;
$L__BB0_104:
	setp.eq.s32 	%p55, %r269, 0;
	@%p55 bra 	$L__BB0_108;
	cvt.u64.u32 	%rd228, %r2821;
	add.s64 	%rd229, %rd5, %rd228;
	mov.b16 	%rs177, 0;
	st.local.u8 	[%rd229], %rs177;
	setp.eq.s32 	%p56, %r269, 1;
	@%p56 bra 	$L__BB0_108;
	add.s32 	%r1971, %r2821, 1;
	cvt.u64.u32 	%rd230, %r1971;
	add.s64 	%rd231, %rd5, %rd230;
	mov.b16 	%rs178, 0;
	st.local.u8 	[%rd231], %rs178;
	setp.eq.s32 	%p57, %r269, 2;
	@%p57 bra 	$L__BB0_108;
	add.s32 	%r1972, %r2821, 2;
	cvt.u64.u32 	%rd232, %r1972;
	add.s64 	%rd233, %rd5, %rd232;
	mov.b16 	%rs179, 0;
	st.local.u8 	[%rd233], %rs179;
$L__BB0_108:
	ld.local.u32 	%r1974, [%rd5];
	bfe.u32 	%r1975, %r1974, 0, 8;
	bfe.u32 	%r1976, %r1974, 8, 8;
	bfe.u32 	%r1977, %r1974, 16, 8;
	cvt.u16.u32 	%rs180, %r1977;
	shl.b32 	%r1978, %r1975, 24;
	shl.b32 	%r1979, %r1976, 16;
	and.b32  	%r1980, %r1979, 16711680;
	or.b32  	%r1981, %r1980, %r1978;
	and.b16  	%rs181, %rs180, 255;
	mul.wide.u16 	%r1982, %rs181, 256;
	or.b32  	%r1983, %r1981, %r1982;
	bfe.u32 	%r1984, %r1974, 24, 8;
	or.b32  	%r2826, %r1983, %r1984;
	ld.local.u32 	%r1985, [%rd5+4];
	bfe.u32 	%r1986, %r1985, 0, 8;
	bfe.u32 	%r1987, %r1985, 8, 8;
	bfe.u32 	%r1988, %r1985, 16, 8;
	cvt.u16.u32 	%rs182, %r1988;
	shl.b32 	%r1989, %r1986, 24;
	shl.b32 	%r1990, %r1987, 16;
	and.b32  	%r1991, %r1990, 16711680;
	or.b32  	%r1992, %r1991, %r1989;
	and.b16  	%rs183, %rs182, 255;
	mul.wide.u16 	%r1993, %rs183, 256;
	or.b32  	%r1994, %r1992, %r1993;
	bfe.u32 	%r1995, %r1985, 24, 8;
	or.b32  	%r1996, %r1994, %r1995;
	ld.local.u32 	%r1997, [%rd5+8];
	bfe.u32 	%r1998, %r1997, 0, 8;
	bfe.u32 	%r1999, %r1997, 8, 8;
	bfe.u32 	%r2000, %r1997, 16, 8;
	cvt.u16.u32 	%rs184, %r2000;
	shl.b32 	%r2001, %r1998, 24;
	shl.b32 	%r2002, %r1999, 16;
	and.b32  	%r2003, %r2002, 16711680;
	or.b32  	%r2004, %r2003, %r2001;
	and.b16  	%rs185, %rs184, 255;
	mul.wide.u16 	%r2005, %rs185, 256;
	or.b32  	%r2006, %r2004, %r2005;
	bfe.u32 	%r2007, %r1997, 24, 8;
	or.b32  	%r2008, %r2006, %r2007;
	ld.local.u32 	%r2009, [%rd5+12];
	bfe.u32 	%r2010, %r2009, 0, 8;
	bfe.u32 	%r2011, %r2009, 8, 8;
	bfe.u32 	%r2012, %r2009, 16, 8;
	cvt.u16.u32 	%rs186, %r2012;
	shl.b32 	%r2013, %r2010, 24;
	shl.b32 	%r2014, %r2011, 16;
	and.b32  	%r2015, %r2014, 16711680;
	or.b32  	%r2016, %r2015, %r2013;
	and.b16  	%rs187, %rs186, 255;
	mul.wide.u16 	%r2017, %rs187, 256;
	or.b32  	%r2018, %r2016, %r2017;
	bfe.u32 	%r2019, %r2009, 24, 8;
	or.b32  	%r2020, %r2018, %r2019;
	st.local.v4.u32 	[%rd3], {%r2826, %r1996, %r2008, %r2020};
	ld.local.u32 	%r2021, [%rd5+16];
	bfe.u32 	%r2022, %r2021, 0, 8;
	bfe.u32 	%r2023, %r2021, 8, 8;
	bfe.u32 	%r2024, %r2021, 16, 8;
	cvt.u16.u32 	%rs188, %r2024;
	shl.b32 	%r2025, %r2022, 24;
	shl.b32 	%r2026, %r2023, 16;
	and.b32  	%r2027, %r2026, 16711680;
	or.b32  	%r2028, %r2027, %r2025;
	and.b16  	%rs189, %rs188, 255;
	mul.wide.u16 	%r2029, %rs189, 256;
	or.b32  	%r2030, %r2028, %r2029;
	bfe.u32 	%r2031, %r2021, 24, 8;
	or.b32  	%r2032, %r2030, %r2031;
	ld.local.u32 	%r2033, [%rd5+20];
	bfe.u32 	%r2034, %r2033, 0, 8;
	bfe.u32 	%r2035, %r2033, 8, 8;
	bfe.u32 	%r2036, %r2033, 16, 8;
	cvt.u16.u32 	%rs190, %r2036;
	shl.b32 	%r2037, %r2034, 24;
	shl.b32 	%r2038, %r2035, 16;
	and.b32  	%r2039, %r2038, 16711680;
	or.b32  	%r2040, %r2039, %r2037;
	and.b16  	%rs191, %rs190, 255;
	mul.wide.u16 	%r2041, %rs191, 256;
	or.b32  	%r2042, %r2040, %r2041;
	bfe.u32 	%r2043, %r2033, 24, 8;
	or.b32  	%r2044, %r2042, %r2043;
	ld.local.u32 	%r2045, [%rd5+24];
	bfe.u32 	%r2046, %r2045, 0, 8;
	bfe.u32 	%r2047, %r2045, 8, 8;
	bfe.u32 	%r2048, %r2045, 16, 8;
	cvt.u16.u32 	%rs192, %r2048;
	shl.b32 	%r2049, %r2046, 24;
	shl.b32 	%r2050, %r2047, 16;
	and.b32  	%r2051, %r2050, 16711680;
	or.b32  	%r2052, %r2051, %r2049;
	and.b16  	%rs193, %rs192, 255;
	mul.wide.u16 	%r2053, %rs193, 256;
	or.b32  	%r2054, %r2052, %r2053;
	bfe.u32 	%r2055, %r2045, 24, 8;
	or.b32  	%r2056, %r2054, %r2055;
	ld.local.u32 	%r2057, [%rd5+28];
	bfe.u32 	%r2058, %r2057, 0, 8;
	bfe.u32 	%r2059, %r2057, 8, 8;
	bfe.u32 	%r2060, %r2057, 16, 8;
	cvt.u16.u32 	%rs194, %r2060;
	shl.b32 	%r2061, %r2058, 24;
	shl.b32 	%r2062, %r2059, 16;
	and.b32  	%r2063, %r2062, 16711680;
	or.b32  	%r2064, %r2063, %r2061;
	and.b16  	%rs195, %rs194, 255;
	mul.wide.u16 	%r2065, %rs195, 256;
	or.b32  	%r2066, %r2064, %r2065;
	bfe.u32 	%r2067, %r2057, 24, 8;
	or.b32  	%r2068, %r2066, %r2067;
	st.local.v4.u32 	[%rd3+16], {%r2032, %r2044, %r2056, %r2068};
	ld.local.u32 	%r2069, [%rd5+32];
	bfe.u32 	%r2070, %r2069, 0, 8;
	bfe.u32 	%r2071, %r2069, 8, 8;
	bfe.u32 	%r2072, %r2069, 16, 8;
	cvt.u16.u32 	%rs196, %r2072;
	shl.b32 	%r2073, %r2070, 24;
	shl.b32 	%r2074, %r2071, 16;
	and.b32  	%r2075, %r2074, 16711680;
	or.b32  	%r2076, %r2075, %r2073;
	and.b16  	%rs197, %rs196, 255;
	mul.wide.u16 	%r2077, %rs197, 256;
	or.b32  	%r2078, %r2076, %r2077;
	bfe.u32 	%r2079, %r2069, 24, 8;
	or.b32  	%r2080, %r2078, %r2079;
	ld.local.u32 	%r2081, [%rd5+36];
	bfe.u32 	%r2082, %r2081, 0, 8;
	bfe.u32 	%r2083, %r2081, 8, 8;
	bfe.u32 	%r2084, %r2081, 16, 8;
	cvt.u16.u32 	%rs198, %r2084;
	shl.b32 	%r2085, %r2082, 24;
	shl.b32 	%r2086, %r2083, 16;
	and.b32  	%r2087, %r2086, 16711680;
	or.b32  	%r2088, %r2087, %r2085;
	and.b16  	%rs199, %rs198, 255;
	mul.wide.u16 	%r2089, %rs199, 256;
	or.b32  	%r2090, %r2088, %r2089;
	bfe.u32 	%r2091, %r2081, 24, 8;
	or.b32  	%r2092, %r2090, %r2091;
	ld.local.u32 	%r2093, [%rd5+40];
	bfe.u32 	%r2094, %r2093, 0, 8;
	bfe.u32 	%r2095, %r2093, 8, 8;
	bfe.u32 	%r2096, %r2093, 16, 8;
	cvt.u16.u32 	%rs200, %r2096;
	shl.b32 	%r2097, %r2094, 24;
	shl.b32 	%r2098, %r2095, 16;
	and.b32  	%r2099, %r2098, 16711680;
	or.b32  	%r2100, %r2099, %r2097;
	and.b16  	%rs201, %rs200, 255;
	mul.wide.u16 	%r2101, %rs201, 256;
	or.b32  	%r2102, %r2100, %r2101;
	bfe.u32 	%r2103, %r2093, 24, 8;
	or.b32  	%r2104, %r2102, %r2103;
	ld.local.u32 	%r2105, [%rd5+44];
	bfe.u32 	%r2106, %r2105, 0, 8;
	bfe.u32 	%r2107, %r2105, 8, 8;
	bfe.u32 	%r2108, %r2105, 16, 8;
	cvt.u16.u32 	%rs202, %r2108;
	shl.b32 	%r2109, %r2106, 24;
	shl.b32 	%r2110, %r2107, 16;
	and.b32  	%r2111, %r2110, 16711680;
	or.b32  	%r2112, %r2111, %r2109;
	and.b16  	%rs203, %rs202, 255;
	mul.wide.u16 	%r2113, %rs203, 256;
	or.b32  	%r2114, %r2112, %r2113;
	bfe.u32 	%r2115, %r2105, 24, 8;
	or.b32  	%r2116, %r2114, %r2115;
	st.local.v4.u32 	[%rd3+32], {%r2080, %r2092, %r2104, %r2116};
	ld.local.u32 	%r2117, [%rd5+48];
	bfe.u32 	%r2118, %r2117, 0, 8;
	bfe.u32 	%r2119, %r2117, 8, 8;
	bfe.u32 	%r2120, %r2117, 16, 8;
	cvt.u16.u32 	%rs204, %r2120;
	shl.b32 	%r2121, %r2118, 24;
	shl.b32 	%r2122, %r2119, 16;
	and.b32  	%r2123, %r2122, 16711680;
	or.b32  	%r2124, %r2123, %r2121;
	and.b16  	%rs205, %rs204, 255;
	mul.wide.u16 	%r2125, %rs205, 256;
	or.b32  	%r2126, %r2124, %r2125;
	bfe.u32 	%r2127, %r2117, 24, 8;
	or.b32  	%r2824, %r2126, %r2127;
	ld.local.u32 	%r2128, [%rd5+52];
	bfe.u32 	%r2129, %r2128, 0, 8;
	bfe.u32 	%r2130, %r2128, 8, 8;
	bfe.u32 	%r2131, %r2128, 16, 8;
	cvt.u16.u32 	%rs206, %r2131;
	shl.b32 	%r2132, %r2129, 24;
	shl.b32 	%r2133, %r2130, 16;
	and.b32  	%r2134, %r2133, 16711680;
	or.b32  	%r2135, %r2134, %r2132;
	and.b16  	%rs207, %rs206, 255;
	mul.wide.u16 	%r2136, %rs207, 256;
	or.b32  	%r2137, %r2135, %r2136;
	bfe.u32 	%r2138, %r2128, 24, 8;
	or.b32  	%r2139, %r2137, %r2138;
	ld.local.u32 	%r2140, [%rd5+56];
	bfe.u32 	%r2141, %r2140, 0, 8;
	bfe.u32 	%r2142, %r2140, 8, 8;
	bfe.u32 	%r2143, %r2140, 16, 8;
	cvt.u16.u32 	%rs208, %r2143;
	shl.b32 	%r2144, %r2141, 24;
	shl.b32 	%r2145, %r2142, 16;
	and.b32  	%r2146, %r2145, 16711680;
	or.b32  	%r2147, %r2146, %r2144;
	and.b16  	%rs209, %rs208, 255;
	mul.wide.u16 	%r2148, %rs209, 256;
	or.b32  	%r2149, %r2147, %r2148;
	bfe.u32 	%r2150, %r2140, 24, 8;
	or.b32  	%r2827, %r2149, %r2150;
	ld.local.u32 	%r2151, [%rd5+60];
	bfe.u32 	%r2152, %r2151, 0, 8;
	bfe.u32 	%r2153, %r2151, 8, 8;
	bfe.u32 	%r2154, %r2151, 16, 8;
	cvt.u16.u32 	%rs210, %r2154;
	shl.b32 	%r2155, %r2152, 24;
	shl.b32 	%r2156, %r2153, 16;
	and.b32  	%r2157, %r2156, 16711680;
	or.b32  	%r2158, %r2157, %r2155;
	and.b16  	%rs211, %rs210, 255;
	mul.wide.u16 	%r2159, %rs211, 256;
	or.b32  	%r2160, %r2158, %r2159;
	bfe.u32 	%r2161, %r2151, 24, 8;
	or.b32  	%r2825, %r2160, %r2161;
	st.local.v4.u32 	[%rd3+48], {%r2824, %r2139, %r2827, %r2825};
	mov.b32 	%r2828, 16;
$L__BB0_109:
	shf.l.wrap.b32 	%r2162, %r2827, %r2827, 15;
	shf.l.wrap.b32 	%r2163, %r2827, %r2827, 13;
	xor.b32  	%r2164, %r2162, %r2163;
	shr.u32 	%r2165, %r2827, 10;
	xor.b32  	%r2166, %r2164, %r2165;
	add.s32 	%r2167, %r2828, -7;
	mul.wide.u32 	%rd234, %r2167, 4;
	add.s64 	%rd235, %rd3, %rd234;
	ld.local.u32 	%r2168, [%rd235];
	add.s32 	%r2169, %r2166, %r2168;
	ld.local.u32 	%r2170, [%rd235+-32];
	shf.l.wrap.b32 	%r2171, %r2170, %r2170, 25;
	shf.l.wrap.b32 	%r2172, %r2170, %r2170, 14;
	xor.b32  	%r2173, %r2171, %r2172;
	shr.u32 	%r2174, %r2170, 3;
	xor.b32  	%r2175, %r2173, %r2174;
	add.s32 	%r2176, %r2169, %r2826;
	add.s32 	%r281, %r2176, %r2175;
	shf.l.wrap.b32 	%r2177, %r2825, %r2825, 15;
	shf.l.wrap.b32 	%r2178, %r2825, %r2825, 13;
	xor.b32  	%r2179, %r2177, %r2178;
	shr.u32 	%r2180, %r2825, 10;
	xor.b32  	%r2181, %r2179, %r2180;
	ld.local.v2.u32 	{%r2182, %r2183}, [%rd235+4];
	add.s32 	%r2184, %r2181, %r2182;
	ld.local.v2.u32 	{%r2185, %r2186}, [%rd235+-28];
	shf.l.wrap.b32 	%r2187, %r2185, %r2185, 25;
	shf.l.wrap.b32 	%r2188, %r2185, %r2185, 14;
	xor.b32  	%r2189, %r2187, %r2188;
	shr.u32 	%r2190, %r2185, 3;
	xor.b32  	%r2191, %r2189, %r2190;
	add.s32 	%r2192, %r2184, %r2170;
	add.s32 	%r2193, %r2192, %r2191;
	shf.l.wrap.b32 	%r2194, %r281, %r281, 15;
	shf.l.wrap.b32 	%r2195, %r281, %r281, 13;
	xor.b32  	%r2196, %r2194, %r2195;
	shr.u32 	%r2197, %r281, 10;
	xor.b32  	%r2198, %r2196, %r2197;
	add.s32 	%r2199, %r2198, %r2183;
	shf.l.wrap.b32 	%r2200, %r2186, %r2186, 25;
	shf.l.wrap.b32 	%r2201, %r2186, %r2186, 14;
	xor.b32  	%r2202, %r2200, %r2201;
	shr.u32 	%r2203, %r2186, 3;
	xor.b32  	%r2204, %r2202, %r2203;
	add.s32 	%r2205, %r2199, %r2185;
	add.s32 	%r2827, %r2205, %r2204;
	shf.l.wrap.b32 	%r2206, %r2193, %r2193, 15;
	shf.l.wrap.b32 	%r2207, %r2193, %r2193, 13;
	xor.b32  	%r2208, %r2206, %r2207;
	shr.u32 	%r2209, %r2193, 10;
	xor.b32  	%r2210, %r2208, %r2209;
	add.s32 	%r2211, %r2210, %r2824;
	ld.local.u32 	%r2826, [%rd235+-20];
	shf.l.wrap.b32 	%r2212, %r2826, %r2826, 25;
	shf.l.wrap.b32 	%r2213, %r2826, %r2826, 14;
	xor.b32  	%r2214, %r2212, %r2213;
	shr.u32 	%r2215, %r2826, 3;
	xor.b32  	%r2216, %r2214, %r2215;
	add.s32 	%r2217, %r2211, %r2186;
	add.s32 	%r2825, %r2217, %r2216;
	st.local.v4.u32 	[%rd235+28], {%r281, %r2193, %r2827, %r2825};
	add.s32 	%r2828, %r2828, 4;
	setp.ne.s32 	%p58, %r2828, 64;
	mov.u32 	%r2824, %r281;
	@%p58 bra 	$L__BB0_109;
	ld.local.u32 	%r286, [%rd5+76];
	ld.local.u32 	%r287, [%rd5+80];
	ld.local.u32 	%r288, [%rd5+84];
	ld.local.u32 	%r289, [%rd5+88];
	ld.local.u32 	%r290, [%rd5+92];
	ld.local.u32 	%r291, [%rd5+96];
	ld.local.u32 	%r292, [%rd5+100];
	ld.local.u32 	%r293, [%rd5+104];
	mov.b32 	%r2829, 0;
	mov.u32 	%r2830, %r286;
	mov.u32 	%r2831, %r287;
	mov.u32 	%r2832, %r288;
	mov.u32 	%r2833, %r289;
	mov.u32 	%r2834, %r290;
	mov.u32 	%r2835, %r291;
	mov.u32 	%r2836, %r292;
	mov.u32 	%r2837, %r293;
$L__BB0_111:
	shf.l.wrap.b32 	%r2219, %r2834, %r2834, 26;
	shf.l.wrap.b32 	%r2220, %r2834, %r2834, 21;
	xor.b32  	%r2221, %r2219, %r2220;
	shf.l.wrap.b32 	%r2222, %r2834, %r2834, 7;
	xor.b32  	%r2223, %r2221, %r2222;
	and.b32  	%r2224, %r2834, %r2835;
	not.b32 	%r2225, %r2834;
	and.b32  	%r2226, %r2836, %r2225;
	or.b32  	%r2227, %r2224, %r2226;
	mul.wide.u32 	%rd236, %r2829, 4;
	mov.u64 	%rd237, k;
	add.s64 	%rd238, %rd237, %rd236;
	ld.const.u32 	%r2228, [%rd238];
	add.s64 	%rd239, %rd3, %rd236;
	ld.local.v4.u32 	{%r2229, %r2230, %r2231, %r2232}, [%rd239];
	add.s32 	%r2233, %r2227, %r2837;
	add.s32 	%r2234, %r2233, %r2223;
	add.s32 	%r2235, %r2234, %r2228;
	add.s32 	%r2236, %r2235, %r2229;
	shf.l.wrap.b32 	%r2237, %r2830, %r2830, 30;
	shf.l.wrap.b32 	%r2238, %r2830, %r2830, 19;
	xor.b32  	%r2239, %r2237, %r2238;
	shf.l.wrap.b32 	%r2240, %r2830, %r2830, 10;
	xor.b32  	%r2241, %r2239, %r2240;
	xor.b32  	%r2242, %r2831, %r2832;
	and.b32  	%r2243, %r2830, %r2242;
	and.b32  	%r2244, %r2831, %r2832;
	xor.b32  	%r2245, %r2243, %r2244;
	add.s32 	%r2246, %r2241, %r2245;
	add.s32 	%r2837, %r2236, %r2833;
	add.s32 	%r2833, %r2246, %r2236;
	shf.l.wrap.b32 	%r2247, %r2837, %r2837, 26;
	shf.l.wrap.b32 	%r2248, %r2837, %r2837, 21;
	xor.b32  	%r2249, %r2247, %r2248;
	shf.l.wrap.b32 	%r2250, %r2837, %r2837, 7;
	xor.b32  	%r2251, %r2249, %r2250;
	and.b32  	%r2252, %r2837, %r2834;
	not.b32 	%r2253, %r2837;
	and.b32  	%r2254, %r2835, %r2253;
	or.b32  	%r2255, %r2252, %r2254;
	ld.const.u32 	%r2256, [%rd238+4];
	add.s32 	%r2257, %r2255, %r2836;
	add.s32 	%r2258, %r2257, %r2251;
	add.s32 	%r2259, %r2258, %r2256;
	add.s32 	%r2260, %r2259, %r2230;
	shf.l.wrap.b32 	%r2261, %r2833, %r2833, 30;
	shf.l.wrap.b32 	%r2262, %r2833, %r2833, 19;
	xor.b32  	%r2263, %r2261, %r2262;
	shf.l.wrap.b32 	%r2264, %r2833, %r2833, 10;
	xor.b32  	%r2265, %r2263, %r2264;
	xor.b32  	%r2266, %r2830, %r2831;
	and.b32  	%r2267, %r2833, %r2266;
	and.b32  	%r2268, %r2830, %r2831;
	xor.b32  	%r2269, %r2267, %r2268;
	add.s32 	%r2270, %r2265, %r2269;
	add.s32 	%r2836, %r2260, %r2832;
	add.s32 	%r2832, %r2270, %r2260;
	shf.l.wrap.b32 	%r2271, %r2836, %r2836, 26;
	shf.l.wrap.b32 	%r2272, %r2836, %r2836, 21;
	xor.b32  	%r2273, %r2271, %r2272;
	shf.l.wrap.b32 	%r2274, %r2836, %r2836, 7;
	xor.b32  	%r2275, %r2273, %r2274;
	and.b32  	%r2276, %r2836, %r2837;
	not.b32 	%r2277, %r2836;
	and.b32  	%r2278, %r2834, %r2277;
	or.b32  	%r2279, %r2276, %r2278;
	ld.const.u32 	%r2280, [%rd238+8];
	add.s32 	%r2281, %r2279, %r2835;
	add.s32 	%r2282, %r2281, %r2275;
	add.s32 	%r2283, %r2282, %r2280;
	add.s32 	%r2284, %r2283, %r2231;
	shf.l.wrap.b32 	%r2285, %r2832, %r2832, 30;
	shf.l.wrap.b32 	%r2286, %r2832, %r2832, 19;
	xor.b32  	%r2287, %r2285, %r2286;
	shf.l.wrap.b32 	%r2288, %r2832, %r2832, 10;
	xor.b32  	%r2289, %r2287, %r2288;
	xor.b32  	%r2290, %r2833, %r2830;
	and.b32  	%r2291, %r2832, %r2290;
	and.b32  	%r2292, %r2833, %r2830;
	xor.b32  	%r2293, %r2291, %r2292;
	add.s32 	%r2294, %r2289, %r2293;
	add.s32 	%r2835, %r2284, %r2831;
	add.s32 	%r2831, %r2294, %r2284;
	shf.l.wrap.b32 	%r2295, %r2835, %r2835, 26;
	shf.l.wrap.b32 	%r2296, %r2835, %r2835, 21;
	xor.b32  	%r2297, %r2295, %r2296;
	shf.l.wrap.b32 	%r2298, %r2835, %r2835, 7;
	xor.b32  	%r2299, %r2297, %r2298;
	and.b32  	%r2300, %r2835, %r2836;
	not.b32 	%r2301, %r2835;
	and.b32  	%r2302, %r2837, %r2301;
	or.b32  	%r2303, %r2300, %r2302;
	ld.const.u32 	%r2304, [%rd238+12];
	add.s32 	%r2305, %r2303, %r2834;
	add.s32 	%r2306, %r2305, %r2299;
	add.s32 	%r2307, %r2306, %r2304;
	add.s32 	%r2308, %r2307, %r2232;
	shf.l.wrap.b32 	%r2309, %r2831, %r2831, 30;
	shf.l.wrap.b32 	%r2310, %r2831, %r2831, 19;
	xor.b32  	%r2311, %r2309, %r2310;
	shf.l.wrap.b32 	%r2312, %r2831, %r2831, 10;
	xor.b32  	%r2313, %r2311, %r2312;
	xor.b32  	%r2314, %r2832, %r2833;
	and.b32  	%r2315, %r2831, %r2314;
	and.b32  	%r2316, %r2832, %r2833;
	xor.b32  	%r2317, %r2315, %r2316;
	add.s32 	%r2318, %r2313, %r2317;
	add.s32 	%r2834, %r2308, %r2830;
	add.s32 	%r2830, %r2318, %r2308;
	add.s32 	%r2829, %r2829, 4;
	setp.ne.s32 	%p59, %r2829, 64;
	@%p59 bra 	$L__BB0_111;
	add.s32 	%r2319, %r286, %r2830;
	st.local.u32 	[%rd5+76], %r2319;
	add.s32 	%r2320, %r287, %r2831;
	st.local.u32 	[%rd5+80], %r2320;
	add.s32 	%r2321, %r288, %r2832;
	st.local.u32 	[%rd5+84], %r2321;
	add.s32 	%r2322, %r289, %r2833;
	st.local.u32 	[%rd5+88], %r2322;
	add.s32 	%r2323, %r290, %r2834;
	st.local.u32 	[%rd5+92], %r2323;
	add.s32 	%r2324, %r291, %r2835;
	st.local.u32 	[%rd5+96], %r2324;
	add.s32 	%r2325, %r292, %r2836;
	st.local.u32 	[%rd5+100], %r2325;
	add.s32 	%r2326, %r293, %r2837;
	st.local.u32 	[%rd5+104], %r2326;
	mov.b32 	%r2327, 0;
	st.local.u32 	[%rd5], %r2327;
	st.local.u32 	[%rd5+4], %r2327;
	st.local.u32 	[%rd5+8], %r2327;
	st.local.u32 	[%rd5+12], %r2327;
	st.local.u32 	[%rd5+16], %r2327;
	st.local.u32 	[%rd5+20], %r2327;
	st.local.u32 	[%rd5+24], %r2327;
	st.local.u32 	[%rd5+28], %r2327;
	st.local.u32 	[%rd5+32], %r2327;
	st.local.u32 	[%rd5+36], %r2327;
	st.local.u32 	[%rd5+40], %r2327;
	st.local.u32 	[%rd5+44], %r2327;
	st.local.u32 	[%rd5+48], %r2327;
	st.local.u32 	[%rd5+52], %r2327;
$L__BB0_113:
	ld.local.u32 	%r319, [%rd5+68];
	ld.local.u32 	%r2329, [%rd5+64];
	shl.b32 	%r320, %r2329, 3;
	not.b32 	%r2330, %r320;
	setp.le.u32 	%p70, %r319, %r2330;
	ld.local.u32 	%r2845, [%rd5+72];
	@%p70 bra 	$L__BB0_115;
	add.s32 	%r2845, %r2845, 1;
	st.local.u32 	[%rd5+72], %r2845;
$L__BB0_115:
	add.s32 	%r2843, %r319, %r320;
	st.local.u32 	[%rd5+68], %r2843;
	shr.u32 	%r2332, %r2843, 8;
	shr.u32 	%r2333, %r2843, 16;
	shr.u32 	%r2334, %r2843, 24;
	prmt.b32 	%r2335, %r2332, %r2843, 0x3340U;
	prmt.b32 	%r2336, %r2334, %r2333, 0x3340U;
	prmt.b32 	%r2337, %r2336, %r2335, 0x5410U;
	st.local.u32 	[%rd5+60], %r2337;
	shr.u32 	%r2338, %r2845, 8;
	shr.u32 	%r2339, %r2845, 16;
	shr.u32 	%r2340, %r2845, 24;
	prmt.b32 	%r2341, %r2338, %r2845, 0x3340U;
	prmt.b32 	%r2342, %r2340, %r2339, 0x3340U;
	prmt.b32 	%r2343, %r2342, %r2341, 0x5410U;
	st.local.u32 	[%rd5+56], %r2343;
	ld.local.u32 	%r2344, [%rd5];
	bfe.u32 	%r2345, %r2344, 0, 8;
	bfe.u32 	%r2346, %r2344, 8, 8;
	bfe.u32 	%r2347, %r2344, 16, 8;
	cvt.u16.u32 	%rs219, %r2347;
	shl.b32 	%r2348, %r2345, 24;
	shl.b32 	%r2349, %r2346, 16;
	and.b32  	%r2350, %r2349, 16711680;
	or.b32  	%r2351, %r2350, %r2348;
	and.b16  	%rs220, %rs219, 255;
	mul.wide.u16 	%r2352, %rs220, 256;
	or.b32  	%r2353, %r2351, %r2352;
	bfe.u32 	%r2354, %r2344, 24, 8;
	or.b32  	%r2844, %r2353, %r2354;
	ld.local.u32 	%r2355, [%rd5+4];
	bfe.u32 	%r2356, %r2355, 0, 8;
	bfe.u32 	%r2357, %r2355, 8, 8;
	bfe.u32 	%r2358, %r2355, 16, 8;
	cvt.u16.u32 	%rs221, %r2358;
	shl.b32 	%r2359, %r2356, 24;
	shl.b32 	%r2360, %r2357, 16;
	and.b32  	%r2361, %r2360, 16711680;
	or.b32  	%r2362, %r2361, %r2359;
	and.b16  	%rs222, %rs221, 255;
	mul.wide.u16 	%r2363, %rs222, 256;
	or.b32  	%r2364, %r2362, %r2363;
	bfe.u32 	%r2365, %r2355, 24, 8;
	or.b32  	%r2366, %r2364, %r2365;
	ld.local.u32 	%r2367, [%rd5+8];
	bfe.u32 	%r2368, %r2367, 0, 8;
	bfe.u32 	%r2369, %r2367, 8, 8;
	bfe.u32 	%r2370, %r2367, 16, 8;
	cvt.u16.u32 	%rs223, %r2370;
	shl.b32 	%r2371, %r2368, 24;
	shl.b32 	%r2372, %r2369, 16;
	and.b32  	%r2373, %r2372, 16711680;
	or.b32  	%r2374, %r2373, %r2371;
	and.b16  	%rs224, %rs223, 255;
	mul.wide.u16 	%r2375, %rs224, 256;
	or.b32  	%r2376, %r2374, %r2375;
	bfe.u32 	%r2377, %r2367, 24, 8;
	or.b32  	%r2378, %r2376, %r2377;
	ld.local.u32 	%r2379, [%rd5+12];
	bfe.u32 	%r2380, %r2379, 0, 8;
	bfe.u32 	%r2381, %r2379, 8, 8;
	bfe.u32 	%r2382, %r2379, 16, 8;
	cvt.u16.u32 	%rs225, %r2382;
	shl.b32 	%r2383, %r2380, 24;
	shl.b32 	%r2384, %r2381, 16;
	and.b32  	%r2385, %r2384, 16711680;
	or.b32  	%r2386, %r2385, %r2383;
	and.b16  	%rs226, %rs225, 255;
	mul.wide.u16 	%r2387, %rs226, 256;
	or.b32  	%r2388, %r2386, %r2387;
	bfe.u32 	%r2389, %r2379, 24, 8;
	or.b32  	%r2390, %r2388, %r2389;
	st.local.v4.u32 	[%rd2], {%r2844, %r2366, %r2378, %r2390};
	ld.local.u32 	%r2391, [%rd5+16];
	bfe.u32 	%r2392, %r2391, 0, 8;
	bfe.u32 	%r2393, %r2391, 8, 8;
	bfe.u32 	%r2394, %r2391, 16, 8;
	cvt.u16.u32 	%rs227, %r2394;
	shl.b32 	%r2395, %r2392, 24;
	shl.b32 	%r2396, %r2393, 16;
	and.b32  	%r2397, %r2396, 16711680;
	or.b32  	%r2398, %r2397, %r2395;
	and.b16  	%rs228, %rs227, 255;
	mul.wide.u16 	%r2399, %rs228, 256;
	or.b32  	%r2400, %r2398, %r2399;
	bfe.u32 	%r2401, %r2391, 24, 8;
	or.b32  	%r2402, %r2400, %r2401;
	ld.local.u32 	%r2403, [%rd5+20];
	bfe.u32 	%r2404, %r2403, 0, 8;
	bfe.u32 	%r2405, %r2403, 8, 8;
	bfe.u32 	%r2406, %r2403, 16, 8;
	cvt.u16.u32 	%rs229, %r2406;
	shl.b32 	%r2407, %r2404, 24;
	shl.b32 	%r2408, %r2405, 16;
	and.b32  	%r2409, %r2408, 16711680;
	or.b32  	%r2410, %r2409, %r2407;
	and.b16  	%rs230, %rs229, 255;
	mul.wide.u16 	%r2411, %rs230, 256;
	or.b32  	%r2412, %r2410, %r2411;
	bfe.u32 	%r2413, %r2403, 24, 8;
	or.b32  	%r2414, %r2412, %r2413;
	ld.local.u32 	%r2415, [%rd5+24];
	bfe.u32 	%r2416, %r2415, 0, 8;
	bfe.u32 	%r2417, %r2415, 8, 8;
	bfe.u32 	%r2418, %r2415, 16, 8;
	cvt.u16.u32 	%rs231, %r2418;
	shl.b32 	%r2419, %r2416, 24;
	shl.b32 	%r2420, %r2417, 16;
	and.b32  	%r2421, %r2420, 16711680;
	or.b32  	%r2422, %r2421, %r2419;
	and.b16  	%rs232, %rs231, 255;
	mul.wide.u16 	%r2423, %rs232, 256;
	or.b32  	%r2424, %r2422, %r2423;
	bfe.u32 	%r2425, %r2415, 24, 8;
	or.b32  	%r2426, %r2424, %r2425;
	ld.local.u32 	%r2427, [%rd5+28];
	bfe.u32 	%r2428, %r2427, 0, 8;
	bfe.u32 	%r2429, %r2427, 8, 8;
	bfe.u32 	%r2430, %r2427, 16, 8;
	cvt.u16.u32 	%rs233, %r2430;
	shl.b32 	%r2431, %r2428, 24;
	shl.b32 	%r2432, %r2429, 16;
	and.b32  	%r2433, %r2432, 16711680;
	or.b32  	%r2434, %r2433, %r2431;
	and.b16  	%rs234, %rs233, 255;
	mul.wide.u16 	%r2435, %rs234, 256;
	or.b32  	%r2436, %r2434, %r2435;
	bfe.u32 	%r2437, %r2427, 24, 8;
	or.b32  	%r2438, %r2436, %r2437;
	st.local.v4.u32 	[%rd2+16], {%r2402, %r2414, %r2426, %r2438};
	ld.local.u32 	%r2439, [%rd5+32];
	bfe.u32 	%r2440, %r2439, 0, 8;
	bfe.u32 	%r2441, %r2439, 8, 8;
	bfe.u32 	%r2442, %r2439, 16, 8;
	cvt.u16.u32 	%rs235, %r2442;
	shl.b32 	%r2443, %r2440, 24;
	shl.b32 	%r2444, %r2441, 16;
	and.b32  	%r2445, %r2444, 16711680;
	or.b32  	%r2446, %r2445, %r2443;
	and.b16  	%rs236, %rs235, 255;
	mul.wide.u16 	%r2447, %rs236, 256;
	or.b32  	%r2448, %r2446, %r2447;
	bfe.u32 	%r2449, %r2439, 24, 8;
	or.b32  	%r2450, %r2448, %r2449;
	ld.local.u32 	%r2451, [%rd5+36];
	bfe.u32 	%r2452, %r2451, 0, 8;
	bfe.u32 	%r2453, %r2451, 8, 8;
	bfe.u32 	%r2454, %r2451, 16, 8;
	cvt.u16.u32 	%rs237, %r2454;
	shl.b32 	%r2455, %r2452, 24;
	shl.b32 	%r2456, %r2453, 16;
	and.b32  	%r2457, %r2456, 16711680;
	or.b32  	%r2458, %r2457, %r2455;
	and.b16  	%rs238, %rs237, 255;
	mul.wide.u16 	%r2459, %rs238, 256;
	or.b32  	%r2460, %r2458, %r2459;
	bfe.u32 	%r2461, %r2451, 24, 8;
	or.b32  	%r2462, %r2460, %r2461;
	ld.local.u32 	%r2463, [%rd5+40];
	bfe.u32 	%r2464, %r2463, 0, 8;
	bfe.u32 	%r2465, %r2463, 8, 8;
	bfe.u32 	%r2466, %r2463, 16, 8;
	cvt.u16.u32 	%rs239, %r2466;
	shl.b32 	%r2467, %r2464, 24;
	shl.b32 	%r2468, %r2465, 16;
	and.b32  	%r2469, %r2468, 16711680;
	or.b32  	%r2470, %r2469, %r2467;
	and.b16  	%rs240, %rs239, 255;
	mul.wide.u16 	%r2471, %rs240, 256;
	or.b32  	%r2472, %r2470, %r2471;
	bfe.u32 	%r2473, %r2463, 24, 8;
	or.b32  	%r2474, %r2472, %r2473;
	ld.local.u32 	%r2475, [%rd5+44];
	bfe.u32 	%r2476, %r2475, 0, 8;
	bfe.u32 	%r2477, %r2475, 8, 8;
	bfe.u32 	%r2478, %r2475, 16, 8;
	cvt.u16.u32 	%rs241, %r2478;
	shl.b32 	%r2479, %r2476, 24;
	shl.b32 	%r2480, %r2477, 16;
	and.b32  	%r2481, %r2480, 16711680;
	or.b32  	%r2482, %r2481, %r2479;
	and.b16  	%rs242, %rs241, 255;
	mul.wide.u16 	%r2483, %rs242, 256;
	or.b32  	%r2484, %r2482, %r2483;
	bfe.u32 	%r2485, %r2475, 24, 8;
	or.b32  	%r2486, %r2484, %r2485;
	st.local.v4.u32 	[%rd2+32], {%r2450, %r2462, %r2474, %r2486};
	ld.local.u32 	%r2487, [%rd5+48];
	bfe.u32 	%r2488, %r2487, 0, 8;
	bfe.u32 	%r2489, %r2487, 8, 8;
	bfe.u32 	%r2490, %r2487, 16, 8;
	cvt.u16.u32 	%rs243, %r2490;
	shl.b32 	%r2491, %r2488, 24;
	shl.b32 	%r2492, %r2489, 16;
	and.b32  	%r2493, %r2492, 16711680;
	or.b32  	%r2494, %r2493, %r2491;
	and.b16  	%rs244, %rs243, 255;
	mul.wide.u16 	%r2495, %rs244, 256;
	or.b32  	%r2496, %r2494, %r2495;
	bfe.u32 	%r2497, %r2487, 24, 8;
	or.b32  	%r2842, %r2496, %r2497;
	ld.local.u32 	%r2498, [%rd5+52];
	bfe.u32 	%r2499, %r2498, 0, 8;
	bfe.u32 	%r2500, %r2498, 8, 8;
	bfe.u32 	%r2501, %r2498, 16, 8;
	cvt.u16.u32 	%rs245, %r2501;
	shl.b32 	%r2502, %r2499, 24;
	shl.b32 	%r2503, %r2500, 16;
	and.b32  	%r2504, %r2503, 16711680;
	or.b32  	%r2505, %r2504, %r2502;
	and.b16  	%rs246, %rs245, 255;
	mul.wide.u16 	%r2506, %rs246, 256;
	or.b32  	%r2507, %r2505, %r2506;
	bfe.u32 	%r2508, %r2498, 24, 8;
	or.b32  	%r2509, %r2507, %r2508;
	st.local.v4.u32 	[%rd2+48], {%r2842, %r2509, %r2845, %r2843};
	mov.b32 	%r2846, 16;
$L__BB0_116:
	shf.l.wrap.b32 	%r2510, %r2845, %r2845, 15;
	shf.l.wrap.b32 	%r2511, %r2845, %r2845, 13;
	xor.b32  	%r2512, %r2510, %r2511;
	shr.u32 	%r2513, %r2845, 10;
	xor.b32  	%r2514, %r2512, %r2513;
	add.s32 	%r2515, %r2846, -7;
	mul.wide.u32 	%rd249, %r2515, 4;
	add.s64 	%rd250, %rd2, %rd249;
	ld.local.u32 	%r2516, [%rd250];
	add.s32 	%r2517, %r2514, %r2516;
	ld.local.u32 	%r2518, [%rd250+-32];
	shf.l.wrap.b32 	%r2519, %r2518, %r2518, 25;
	shf.l.wrap.b32 	%r2520, %r2518, %r2518, 14;
	xor.b32  	%r2521, %r2519, %r2520;
	shr.u32 	%r2522, %r2518, 3;
	xor.b32  	%r2523, %r2521, %r2522;
	add.s32 	%r2524, %r2517, %r2844;
	add.s32 	%r332, %r2524, %r2523;
	shf.l.wrap.b32 	%r2525, %r2843, %r2843, 15;
	shf.l.wrap.b32 	%r2526, %r2843, %r2843, 13;
	xor.b32  	%r2527, %r2525, %r2526;
	shr.u32 	%r2528, %r2843, 10;
	xor.b32  	%r2529, %r2527, %r2528;
	ld.local.v2.u32 	{%r2530, %r2531}, [%rd250+4];
	add.s32 	%r2532, %r2529, %r2530;
	ld.local.v2.u32 	{%r2533, %r2534}, [%rd250+-28];
	shf.l.wrap.b32 	%r2535, %r2533, %r2533, 25;
	shf.l.wrap.b32 	%r2536, %r2533, %r2533, 14;
	xor.b32  	%r2537, %r2535, %r2536;
	shr.u32 	%r2538, %r2533, 3;
	xor.b32  	%r2539, %r2537, %r2538;
	add.s32 	%r2540, %r2532, %r2518;
	add.s32 	%r2541, %r2540, %r2539;
	shf.l.wrap.b32 	%r2542, %r332, %r332, 15;
	shf.l.wrap.b32 	%r2543, %r332, %r332, 13;
	xor.b32  	%r2544, %r2542, %r2543;
	shr.u32 	%r2545, %r332, 10;
	xor.b32  	%r2546, %r2544, %r2545;
	add.s32 	%r2547, %r2546, %r2531;
	shf.l.wrap.b32 	%r2548, %r2534, %r2534, 25;
	shf.l.wrap.b32 	%r2549, %r2534, %r2534, 14;
	xor.b32  	%r2550, %r2548, %r2549;
	shr.u32 	%r2551, %r2534, 3;
	xor.b32  	%r2552, %r2550, %r2551;
	add.s32 	%r2553, %r2547, %r2533;
	add.s32 	%r2845, %r2553, %r2552;
	shf.l.wrap.b32 	%r2554, %r2541, %r2541, 15;
	shf.l.wrap.b32 	%r2555, %r2541, %r2541, 13;
	xor.b32  	%r2556, %r2554, %r2555;
	shr.u32 	%r2557, %r2541, 10;
	xor.b32  	%r2558, %r2556, %r2557;
	add.s32 	%r2559, %r2558, %r2842;
	ld.local.u32 	%r2844, [%rd250+-20];
	shf.l.wrap.b32 	%r2560, %r2844, %r2844, 25;
	shf.l.wrap.b32 	%r2561, %r2844, %r2844, 14;
	xor.b32  	%r2562, %r2560, %r2561;
	shr.u32 	%r2563, %r2844, 3;
	xor.b32  	%r2564, %r2562, %r2563;
	add.s32 	%r2565, %r2559, %r2534;
	add.s32 	%r2843, %r2565, %r2564;
	st.local.v4.u32 	[%rd250+28], {%r332, %r2541, %r2845, %r2843};
	add.s32 	%r2846, %r2846, 4;
	setp.ne.s32 	%p71, %r2846, 64;
	mov.u32 	%r2842, %r332;
	@%p71 bra 	$L__BB0_116;
	ld.local.u32 	%r337, [%rd5+76];
	ld.local.u32 	%r338, [%rd5+80];
	ld.local.u32 	%r339, [%rd5+84];
	ld.local.u32 	%r340, [%rd5+88];
	ld.local.u32 	%r341, [%rd5+92];
	ld.local.u32 	%r342, [%rd5+96];
	ld.local.u32 	%r343, [%rd5+100];
	ld.local.u32 	%r344, [%rd5+104];
	mov.b32 	%r2847, 0;
	mov.u32 	%r2848, %r337;
	mov.u32 	%r2849, %r338;
	mov.u32 	%r2850, %r339;
	mov.u32 	%r2851, %r340;
	mov.u32 	%r2852, %r341;
	mov.u32 	%r2853, %r342;
	mov.u32 	%r2854, %r343;
	mov.u32 	%r2855, %r344;
$L__BB0_118:
	shf.l.wrap.b32 	%r2567, %r2852, %r2852, 26;
	shf.l.wrap.b32 	%r2568, %r2852, %r2852, 21;
	xor.b32  	%r2569, %r2567, %r2568;
	shf.l.wrap.b32 	%r2570, %r2852, %r2852, 7;
	xor.b32  	%r2571, %r2569, %r2570;
	and.b32  	%r2572, %r2852, %r2853;
	not.b32 	%r2573, %r2852;
	and.b32  	%r2574, %r2854, %r2573;
	or.b32  	%r2575, %r2572, %r2574;
	mul.wide.u32 	%rd251, %r2847, 4;
	mov.u64 	%rd252, k;
	add.s64 	%rd253, %rd252, %rd251;
	ld.const.u32 	%r2576, [%rd253];
	add.s64 	%rd254, %rd2, %rd251;
	ld.local.v4.u32 	{%r2577, %r2578, %r2579, %r2580}, [%rd254];
	add.s32 	%r2581, %r2575, %r2855;
	add.s32 	%r2582, %r2581, %r2571;
	add.s32 	%r2583, %r2582, %r2576;
	add.s32 	%r2584, %r2583, %r2577;
	shf.l.wrap.b32 	%r2585, %r2848, %r2848, 30;
	shf.l.wrap.b32 	%r2586, %r2848, %r2848, 19;
	xor.b32  	%r2587, %r2585, %r2586;
	shf.l.wrap.b32 	%r2588, %r2848, %r2848, 10;
	xor.b32  	%r2589, %r2587, %r2588;
	xor.b32  	%r2590, %r2849, %r2850;
	and.b32  	%r2591, %r2848, %r2590;
	and.b32  	%r2592, %r2849, %r2850;
	xor.b32  	%r2593, %r2591, %r2592;
	add.s32 	%r2594, %r2589, %r2593;
	add.s32 	%r2855, %r2584, %r2851;
	add.s32 	%r2851, %r2594, %r2584;
	shf.l.wrap.b32 	%r2595, %r2855, %r2855, 26;
	shf.l.wrap.b32 	%r2596, %r2855, %r2855, 21;
	xor.b32  	%r2597, %r2595, %r2596;
	shf.l.wrap.b32 	%r2598, %r2855, %r2855, 7;
	xor.b32  	%r2599, %r2597, %r2598;
	and.b32  	%r2600, %r2855, %r2852;
	not.b32 	%r2601, %r2855;
	and.b32  	%r2602, %r2853, %r2601;
	or.b32  	%r2603, %r2600, %r2602;
	ld.const.u32 	%r2604, [%rd253+4];
	add.s32 	%r2605, %r2603, %r2854;
	add.s32 	%r2606, %r2605, %r2599;
	add.s32 	%r2607, %r2606, %r2604;
	add.s32 	%r2608, %r2607, %r2578;
	shf.l.wrap.b32 	%r2609, %r2851, %r2851, 30;
	shf.l.wrap.b32 	%r2610, %r2851, %r2851, 19;
	xor.b32  	%r2611, %r2609, %r2610;
	shf.l.wrap.b32 	%r2612, %r2851, %r2851, 10;
	xor.b32  	%r2613, %r2611, %r2612;
	xor.b32  	%r2614, %r2848, %r2849;
	and.b32  	%r2615, %r2851, %r2614;
	and.b32  	%r2616, %r2848, %r2849;
	xor.b32  	%r2617, %r2615, %r2616;
	add.s32 	%r2618, %r2613, %r2617;
	add.s32 	%r2854, %r2608, %r2850;
	add.s32 	%r2850, %r2618, %r2608;
	shf.l.wrap.b32 	%r2619, %r2854, %r2854, 26;
	shf.l.wrap.b32 	%r2620, %r2854, %r2854, 21;
	xor.b32  	%r2621, %r2619, %r2620;
	shf.l.wrap.b32 	%r2622, %r2854, %r2854, 7;
	xor.b32  	%r2623, %r2621, %r2622;
	and.b32  	%r2624, %r2854, %r2855;
	not.b32 	%r2625, %r2854;
	and.b32  	%r2626, %r2852, %r2625;
	or.b32  	%r2627, %r2624, %r2626;
	ld.const.u32 	%r2628, [%rd253+8];
	add.s32 	%r2629, %r2627, %r2853;
	add.s32 	%r2630, %r2629, %r2623;
	add.s32 	%r2631, %r2630, %r2628;
	add.s32 	%r2632, %r2631, %r2579;
	shf.l.wrap.b32 	%r2633, %r2850, %r2850, 30;
	shf.l.wrap.b32 	%r2634, %r2850, %r2850, 19;
	xor.b32  	%r2635, %r2633, %r2634;
	shf.l.wrap.b32 	%r2636, %r2850, %r2850, 10;
	xor.b32  	%r2637, %r2635, %r2636;
	xor.b32  	%r2638, %r2851, %r2848;
	and.b32  	%r2639, %r2850, %r2638;
	and.b32  	%r2640, %r2851, %r2848;
	xor.b32  	%r2641, %r2639, %r2640;
	add.s32 	%r2642, %r2637, %r2641;
	add.s32 	%r2853, %r2632, %r2849;
	add.s32 	%r2849, %r2642, %r2632;
	shf.l.wrap.b32 	%r2643, %r2853, %r2853, 26;
	shf.l.wrap.b32 	%r2644, %r2853, %r2853, 21;
	xor.b32  	%r2645, %r2643, %r2644;
	shf.l.wrap.b32 	%r2646, %r2853, %r2853, 7;
	xor.b32  	%r2647, %r2645, %r2646;
	and.b32  	%r2648, %r2853, %r2854;
	not.b32 	%r2649, %r2853;
	and.b32  	%r2650, %r2855, %r2649;
	or.b32  	%r2651, %r2648, %r2650;
	ld.const.u32 	%r2652, [%rd253+12];
	add.s32 	%r2653, %r2651, %r2852;
	add.s32 	%r2654, %r2653, %r2647;
	add.s32 	%r2655, %r2654, %r2652;
	add.s32 	%r2656, %r2655, %r2580;
	shf.l.wrap.b32 	%r2657, %r2849, %r2849, 30;
	shf.l.wrap.b32 	%r2658, %r2849, %r2849, 19;
	xor.b32  	%r2659, %r2657, %r2658;
	shf.l.wrap.b32 	%r2660, %r2849, %r2849, 10;
	xor.b32  	%r2661, %r2659, %r2660;
	xor.b32  	%r2662, %r2850, %r2851;
	and.b32  	%r2663, %r2849, %r2662;
	and.b32  	%r2664, %r2850, %r2851;
	xor.b32  	%r2665, %r2663, %r2664;
	add.s32 	%r2666, %r2661, %r2665;
	add.s32 	%r2852, %r2656, %r2848;
	add.s32 	%r2848, %r2666, %r2656;
	add.s32 	%r2847, %r2847, 4;
	setp.ne.s32 	%p72, %r2847, 64;
	@%p72 bra 	$L__BB0_118;
	add.s32 	%r2667, %r337, %r2848;
	st.local.u32 	[%rd5+76], %r2667;
	add.s32 	%r2668, %r338, %r2849;
	st.local.u32 	[%rd5+80], %r2668;
	add.s32 	%r2669, %r339, %r2850;
	st.local.u32 	[%rd5+84], %r2669;
	add.s32 	%r2670, %r340, %r2851;
	st.local.u32 	[%rd5+88], %r2670;
	add.s32 	%r2671, %r341, %r2852;
	st.local.u32 	[%rd5+92], %r2671;
	add.s32 	%r2672, %r342, %r2853;
	st.local.u32 	[%rd5+96], %r2672;
	add.s32 	%r2673, %r343, %r2854;
	st.local.u32 	[%rd5+100], %r2673;
	add.s32 	%r2674, %r344, %r2855;
	st.local.u32 	[%rd5+104], %r2674;
	shr.u32 	%r2675, %r2667, 24;
	cvt.u16.u32 	%rs1, %r2675;
	shr.u32 	%r2676, %r2668, 24;
	cvt.u16.u32 	%rs2, %r2676;
	shr.u32 	%r2677, %r2669, 24;
	cvt.u16.u32 	%rs3, %r2677;
	shr.u32 	%r2678, %r2670, 24;
	cvt.u16.u32 	%rs4, %r2678;
	shr.u32 	%r2679, %r2671, 24;
	cvt.u16.u32 	%rs5, %r2679;
	shr.u32 	%r2680, %r2672, 24;
	cvt.u16.u32 	%rs6, %r2680;
	shr.u32 	%r2681, %r2673, 24;
	cvt.u16.u32 	%rs7, %r2681;
	shr.u32 	%r2682, %r2674, 24;
	cvt.u16.u32 	%rs8, %r2682;
	shr.u32 	%r2683, %r2667, 16;
	{ .reg .b16 tmp; mov.b32 {tmp, %rs9}, %r2667; }
	shr.u32 	%r2684, %r2668, 16;
	{ .reg .b16 tmp; mov.b32 {tmp, %rs10}, %r2668; }
	shr.u32 	%r2685, %r2669, 16;
	{ .reg .b16 tmp; mov.b32 {tmp, %rs11}, %r2669; }
	shr.u32 	%r2686, %r2670, 16;
	{ .reg .b16 tmp; mov.b32 {tmp, %rs12}, %r2670; }
	shr.u32 	%r2687, %r2671, 16;
	{ .reg .b16 tmp; mov.b32 {tmp, %rs13}, %r2671; }
	shr.u32 	%r2688, %r2672, 16;
	{ .reg .b16 tmp; mov.b32 {tmp, %rs14}, %r2672; }
	shr.u32 	%r2689, %r2673, 16;
	{ .reg .b16 tmp; mov.b32 {tmp, %rs15}, %r2673; }
	shr.u32 	%r2690, %r2674, 16;
	{ .reg .b16 tmp; mov.b32 {tmp, %rs16}, %r2674; }
	shr.u32 	%r2691, %r2667, 8;
	cvt.u16.u32 	%rs17, %r2691;
	shr.u32 	%r2692, %r2668, 8;
	cvt.u16.u32 	%rs18, %r2692;
	shr.u32 	%r2693, %r2669, 8;
	cvt.u16.u32 	%rs19, %r2693;
	shr.u32 	%r2694, %r2670, 8;
	cvt.u16.u32 	%rs20, %r2694;
	shr.u32 	%r2695, %r2671, 8;
	cvt.u16.u32 	%rs21, %r2695;
	shr.u32 	%r2696, %r2672, 8;
	cvt.u16.u32 	%rs22, %r2696;
	shr.u32 	%r2697, %r2673, 8;
	cvt.u16.u32 	%rs23, %r2697;
	shr.u32 	%r2698, %r2674, 8;
	cvt.u16.u32 	%rs24, %r2698;
	cvt.u16.u32 	%rs25, %r2667;
	cvt.u16.u32 	%rs26, %r2668;
	cvt.u16.u32 	%rs27, %r2669;
	cvt.u16.u32 	%rs28, %r2670;
	prmt.b32 	%r2699, %r2694, %r2670, 0x3340U;
	prmt.b32 	%r2700, %r2678, %r2686, 0x3340U;
	prmt.b32 	%r2701, %r2700, %r2699, 0x5410U;
	prmt.b32 	%r2702, %r2693, %r2669, 0x3340U;
	prmt.b32 	%r2703, %r2677, %r2685, 0x3340U;
	prmt.b32 	%r2704, %r2703, %r2702, 0x5410U;
	prmt.b32 	%r2705, %r2692, %r2668, 0x3340U;
	prmt.b32 	%r2706, %r2676, %r2684, 0x3340U;
	prmt.b32 	%r2707, %r2706, %r2705, 0x5410U;
	prmt.b32 	%r2708, %r2691, %r2667, 0x3340U;
	prmt.b32 	%r2709, %r2675, %r2683, 0x3340U;
	prmt.b32 	%r2710, %r2709, %r2708, 0x5410U;
	st.local.v4.b32 	[%rd6], {%r2710, %r2707, %r2704, %r2701};
	cvt.u16.u32 	%rs29, %r2671;
	cvt.u16.u32 	%rs30, %r2672;
	cvt.u16.u32 	%rs31, %r2673;
	cvt.u16.u32 	%rs32, %r2674;
	prmt.b32 	%r2711, %r2698, %r2674, 0x3340U;
	prmt.b32 	%r2712, %r2682, %r2690, 0x3340U;
	prmt.b32 	%r2713, %r2712, %r2711, 0x5410U;
	prmt.b32 	%r2714, %r2697, %r2673, 0x3340U;
	prmt.b32 	%r2715, %r2681, %r2689, 0x3340U;
	prmt.b32 	%r2716, %r2715, %r2714, 0x5410U;
	prmt.b32 	%r2717, %r2696, %r2672, 0x3340U;
	prmt.b32 	%r2718, %r2680, %r2688, 0x3340U;
	prmt.b32 	%r2719, %r2718, %r2717, 0x5410U;
	prmt.b32 	%r2720, %r2695, %r2671, 0x3340U;
	prmt.b32 	%r2721, %r2679, %r2687, 0x3340U;
	prmt.b32 	%r2722, %r2721, %r2720, 0x5410U;
	st.local.v4.b32 	[%rd6+16], {%r2722, %r2719, %r2716, %r2713};
	add.s32 	%r363, %r2799, -1;
	setp.gt.u32 	%p73, %r2799, 2;
	mov.u32 	%r2799, %r363;
	@%p73 bra 	$L__BB0_69;
	ld.param.u64 	%rd280, [_Z11sha256_wrapPhS_PiS__param_1];
	cvta.to.global.u64 	%rd42, %rd280;
	ld.global.u8 	%rs247, [%rd42];
	setp.eq.s16 	%p74, %rs247, %rs1;
	@%p74 bra 	$L__BB0_121;
	bra.uni 	$L__BB0_155;
$L__BB0_121:
	ld.global.u8 	%rs248, [%rd42+1];
	and.b16  	%rs249, %rs9, 255;
	setp.ne.s16 	%p75, %rs248, %rs249;
	@%p75 bra 	$L__BB0_155;
	ld.global.u8 	%rs250, [%rd42+2];
	and.b16  	%rs251, %rs17, 255;
	setp.ne.s16 	%p76, %rs250, %rs251;
	@%p76 bra 	$L__BB0_155;
	ld.global.u8 	%rs252, [%rd42+3];
	and.b16  	%rs253, %rs25, 255;
	setp.ne.s16 	%p77, %rs252, %rs253;
	@%p77 bra 	$L__BB0_155;
	ld.global.u8 	%rs254, [%rd42+4];
	setp.ne.s16 	%p78, %rs254, %rs2;
	@%p78 bra 	$L__BB0_155;
	ld.global.u8 	%rs255, [%rd42+5];
	and.b16  	%rs256, %rs10, 255;
	setp.ne.s16 	%p79, %rs255, %rs256;
	@%p79 bra 	$L__BB0_155;
	ld.global.u8 	%rs257, [%rd42+6];
	and.b16  	%rs258, %rs18, 255;
	setp.ne.s16 	%p80, %rs257, %rs258;
	@%p80 bra 	$L__BB0_155;
	ld.global.u8 	%rs259, [%rd42+7];
	and.b16  	%rs260, %rs26, 255;
	setp.ne.s16 	%p81, %rs259, %rs260;
	@%p81 bra 	$L__BB0_155;
	ld.global.u8 	%rs261, [%rd42+8];
	setp.ne.s16 	%p82, %rs261, %rs3;
	@%p82 bra 	$L__BB0_155;
	ld.global.u8 	%rs262, [%rd42+9];
	and.b16  	%rs263, %rs11, 255;
	setp.ne.s16 	%p83, %rs262, %rs263;
	@%p83 bra 	$L__BB0_155;
	ld.global.u8 	%rs264, [%rd42+10];
	and.b16  	%rs265, %rs19, 255;
	setp.ne.s16 	%p84, %rs264, %rs265;
	@%p84 bra 	$L__BB0_155;
	ld.global.u8 	%rs266, [%rd42+11];
	and.b16  	%rs267, %rs27, 255;
	setp.ne.s16 	%p85, %rs266, %rs267;
	@%p85 bra 	$L__BB0_155;
	ld.global.u8 	%rs268, [%rd42+12];
	setp.ne.s16 	%p86, %rs268, %rs4;
	@%p86 bra 	$L__BB0_155;
	ld.global.u8 	%rs269, [%rd42+13];
	and.b16  	%rs270, %rs12, 255;
	setp.ne.s16 	%p87, %rs269, %rs270;
	@%p87 bra 	$L__BB0_155;
	ld.global.u8 	%rs271, [%rd42+14];
	and.b16  	%rs272, %rs20, 255;
	setp.ne.s16 	%p88, %rs271, %rs272;
	@%p88 bra 	$L__BB0_155;
	ld.global.u8 	%rs273, [%rd42+15];
	and.b16  	%rs274, %rs28, 255;
	setp.ne.s16 	%p89, %rs273, %rs274;
	@%p89 bra 	$L__BB0_155;
	ld.global.u8 	%rs275, [%rd42+16];
	setp.ne.s16 	%p90, %rs275, %rs5;
	@%p90 bra 	$L__BB0_155;
	ld.global.u8 	%rs276, [%rd42+17];
	and.b16  	%rs277, %rs13, 255;
	setp.ne.s16 	%p91, %rs276, %rs277;
	@%p91 bra 	$L__BB0_155;
	ld.global.u8 	%rs278, [%rd42+18];
	and.b16  	%rs279, %rs21, 255;
	setp.ne.s16 	%p92, %rs278, %rs279;
	@%p92 bra 	$L__BB0_155;
	ld.global.u8 	%rs280, [%rd42+19];
	and.b16  	%rs281, %rs29, 255;
	setp.ne.s16 	%p93, %rs280, %rs281;
	@%p93 bra 	$L__BB0_155;
	ld.global.u8 	%rs282, [%rd42+20];
	setp.ne.s16 	%p94, %rs282, %rs6;
	@%p94 bra 	$L__BB0_155;
	ld.global.u8 	%rs283, [%rd42+21];
	and.b16  	%rs284, %rs14, 255;
	setp.ne.s16 	%p95, %rs283, %rs284;
	@%p95 bra 	$L__BB0_155;
	ld.global.u8 	%rs285, [%rd42+22];
	and.b16  	%rs286, %rs22, 255;
	setp.ne.s16 	%p96, %rs285, %rs286;
	@%p96 bra 	$L__BB0_155;
	ld.global.u8 	%rs287, [%rd42+23];
	and.b16  	%rs288, %rs30, 255;
	setp.ne.s16 	%p97, %rs287, %rs288;
	@%p97 bra 	$L__BB0_155;
	ld.global.u8 	%rs289, [%rd42+24];
	setp.ne.s16 	%p98, %rs289, %rs7;
	@%p98 bra 	$L__BB0_155;
	ld.global.u8 	%rs290, [%rd42+25];
	and.b16  	%rs291, %rs15, 255;
	setp.ne.s16 	%p99, %rs290, %rs291;
	@%p99 bra 	$L__BB0_155;
	ld.global.u8 	%rs292, [%rd42+26];
	and.b16  	%rs293, %rs23, 255;
	setp.ne.s16 	%p100, %rs292, %rs293;
	@%p100 bra 	$L__BB0_155;
	ld.global.u8 	%rs294, [%rd42+27];
	and.b16  	%rs295, %rs31, 255;
	setp.ne.s16 	%p101, %rs294, %rs295;
	@%p101 bra 	$L__BB0_155;
	ld.global.u8 	%rs296, [%rd42+28];
	setp.ne.s16 	%p102, %rs296, %rs8;
	@%p102 bra 	$L__BB0_155;
	ld.global.u8 	%rs297, [%rd42+29];
	and.b16  	%rs298, %rs16, 255;
	setp.ne.s16 	%p103, %rs297, %rs298;
	@%p103 bra 	$L__BB0_155;
	ld.global.u8 	%rs299, [%rd42+30];
	and.b16  	%rs300, %rs24, 255;
	setp.ne.s16 	%p104, %rs299, %rs300;
	@%p104 bra 	$L__BB0_155;
	ld.global.u8 	%rs301, [%rd42+31];
	and.b16  	%rs302, %rs32, 255;
	setp.ne.s16 	%p105, %rs301, %rs302;
	@%p105 bra 	$L__BB0_155;
	ld.param.u64 	%rd281, [_Z11sha256_wrapPhS_PiS__param_2];
	cvta.to.global.u64 	%rd255, %rd281;
	ld.global.u32 	%r364, [%rd255];
	setp.eq.s32 	%p106, %r364, 0;
	@%p106 bra 	$L__BB0_155;
	cvt.s64.s32 	%rd39, %r364;
	mov.b64 	%rd301, 0;
$L__BB0_154:
	ld.param.u64 	%rd286, [_Z11sha256_wrapPhS_PiS__param_3];
	add.s64 	%rd257, %rd67, %rd301;
	ld.u8 	%rs303, [%rd257];
	cvta.to.global.u64 	%rd258, %rd286;
	add.s64 	%rd259, %rd258, %rd301;
	st.global.u8 	[%rd259], %rs303;
	add.s64 	%rd301, %rd301, 1;
	setp.lt.u64 	%p107, %rd301, %rd39;
	@%p107 bra 	$L__BB0_154;
$L__BB0_155:
	ld.global.u8 	%rs304, [%rd42+32];
	setp.ne.s16 	%p108, %rs304, %rs1;
	@%p108 bra 	$L__BB0_190;
	ld.global.u8 	%rs305, [%rd42+33];
	and.b16  	%rs306, %rs9, 255;
	setp.ne.s16 	%p109, %rs305, %rs306;
	@%p109 bra 	$L__BB0_190;
	ld.global.u8 	%rs307, [%rd42+34];
	and.b16  	%rs308, %rs17, 255;
	setp.ne.s16 	%p110, %rs307, %rs308;
	@%p110 bra 	$L__BB0_190;
	ld.global.u8 	%rs309, [%rd42+35];
	and.b16  	%rs310, %rs25, 255;
	setp.ne.s16 	%p111, %rs309, %rs310;
	@%p111 bra 	$L__BB0_190;
	ld.global.u8 	%rs311, [%rd42+36];
	setp.ne.s16 	%p112, %rs311, %rs2;
	@%p112 bra 	$L__BB0_190;
	ld.global.u8 	%rs312, [%rd42+37];
	and.b16  	%rs313, %rs10, 255;
	setp.ne.s16 	%p113, %rs312, %rs313;
	@%p113 bra 	$L__BB0_190;
	ld.global.u8 	%rs314, [%rd42+38];
	and.b16  	%rs315, %rs18, 255;
	setp.ne.s16 	%p114, %rs314, %rs315;
	@%p114 bra 	$L__BB0_190;
	ld.global.u8 	%rs316, [%rd42+39];
	and.b16  	%rs317, %rs26, 255;
	setp.ne.s16 	%p115, %rs316, %rs317;
	@%p115 bra 	$L__BB0_190;
	ld.global.u8 	%rs318, [%rd42+40];
	setp.ne.s16 	%p116, %rs318, %rs3;
	@%p116 bra 	$L__BB0_190;
	ld.global.u8 	%rs319, [%rd42+41];
	and.b16  	%rs320, %rs11, 255;
	setp.ne.s16 	%p117, %rs319, %rs320;
	@%p117 bra 	$L__BB0_190;
	ld.global.u8 	%rs321, [%rd42+42];
	and.b16  	%rs322, %rs19, 255;
	setp.ne.s16 	%p118, %rs321, %rs322;
	@%p118 bra 	$L__BB0_190;
	ld.global.u8 	%rs323, [%rd42+43];
	and.b16  	%rs324, %rs27, 255;
	setp.ne.s16 	%p119, %rs323, %rs324;
	@%p119 bra 	$L__BB0_190;
	ld.global.u8 	%rs325, [%rd42+44];
	setp.ne.s16 	%p120, %rs325, %rs4;
	@%p120 bra 	$L__BB0_190;
	ld.global.u8 	%rs326, [%rd42+45];
	and.b16  	%rs327, %rs12, 255;
	setp.ne.s16 	%p121, %rs326, %rs327;
	@%p121 bra 	$L__BB0_190;
	ld.global.u8 	%rs328, [%rd42+46];
	and.b16  	%rs329, %rs20, 255;
	setp.ne.s16 	%p122, %rs328, %rs329;
	@%p122 bra 	$L__BB0_190;
	ld.global.u8 	%rs330, [%rd42+47];
	and.b16  	%rs331, %rs28, 255;
	setp.ne.s16 	%p123, %rs330, %rs331;
	@%p123 bra 	$L__BB0_190;
	ld.global.u8 	%rs332, [%rd42+48];
	setp.ne.s16 	%p124, %rs332, %rs5;
	@%p124 bra 	$L__BB0_190;
	ld.global.u8 	%rs333, [%rd42+49];
	and.b16  	%rs334, %rs13, 255;
	setp.ne.s16 	%p125, %rs333, %rs334;
	@%p125 bra 	$L__BB0_190;
	ld.global.u8 	%rs335, [%rd42+50];
	and.b16  	%rs336, %rs21, 255;
	setp.ne.s16 	%p126, %rs335, %rs336;
	@%p126 bra 	$L__BB0_190;
	ld.global.u8 	%rs337, [%rd42+51];
	and.b16  	%rs338, %rs29, 255;
	setp.ne.s16 	%p127, %rs337, %rs338;
	@%p127 bra 	$L__BB0_190;
	ld.global.u8 	%rs339, [%rd42+52];
	setp.ne.s16 	%p128, %rs339, %rs6;
	@%p128 bra 	$L__BB0_190;
	ld.global.u8 	%rs340, [%rd42+53];
	and.b16  	%rs341, %rs14, 255;
	setp.ne.s16 	%p129, %rs340, %rs341;
	@%p129 bra 	$L__BB0_190;
	ld.global.u8 	%rs342, [%rd42+54];
	and.b16  	%rs343, %rs22, 255;
	setp.ne.s16 	%p130, %rs342, %rs343;
	@%p130 bra 	$L__BB0_190;
	ld.global.u8 	%rs344, [%rd42+55];
	and.b16  	%rs345, %rs30, 255;
	setp.ne.s16 	%p131, %rs344, %rs345;
	@%p131 bra 	$L__BB0_190;
	ld.global.u8 	%rs346, [%rd42+56];
	setp.ne.s16 	%p132, %rs346, %rs7;
	@%p132 bra 	$L__BB0_190;
	ld.global.u8 	%rs347, [%rd42+57];
	and.b16  	%rs348, %rs15, 255;
	setp.ne.s16 	%p133, %rs347, %rs348;
	@%p133 bra 	$L__BB0_190;
	ld.global.u8 	%rs349, [%rd42+58];
	and.b16  	%rs350, %rs23, 255;
	setp.ne.s16 	%p134, %rs349, %rs350;
	@%p134 bra 	$L__BB0_190;
	ld.global.u8 	%rs351, [%rd42+59];
	and.b16  	%rs352, %rs31, 255;
	setp.ne.s16 	%p135, %rs351, %rs352;
	@%p135 bra 	$L__BB0_190;
	ld.global.u8 	%rs353, [%rd42+60];
	setp.ne.s16 	%p136, %rs353, %rs8;
	@%p136 bra 	$L__BB0_190;
	ld.global.u8 	%rs354, [%rd42+61];
	and.b16  	%rs355, %rs16, 255;
	setp.ne.s16 	%p137, %rs354, %rs355;
	@%p137 bra 	$L__BB0_190;
	ld.global.u8 	%rs356, [%rd42+62];
	and.b16  	%rs357, %rs24, 255;
	setp.ne.s16 	%p138, %rs356, %rs357;
	@%p138 bra 	$L__BB0_190;
	ld.global.u8 	%rs358, [%rd42+63];
	and.b16  	%rs359, %rs32, 255;
	setp.ne.s16 	%p139, %rs358, %rs359;
	@%p139 bra 	$L__BB0_190;
	ld.param.u64 	%rd282, [_Z11sha256_wrapPhS_PiS__param_2];
	cvta.to.global.u64 	%rd260, %rd282;
	ld.global.u32 	%r365, [%rd260];
	setp.eq.s32 	%p140, %r365, 0;
	@%p140 bra 	$L__BB0_190;
	cvt.s64.s32 	%rd43, %r365;
	mov.b64 	%rd302, 0;
$L__BB0_189:
	ld.param.u64 	%rd287, [_Z11sha256_wrapPhS_PiS__param_3];
	add.s64 	%rd262, %rd67, %rd302;
	ld.u8 	%rs360, [%rd262];
	cvta.to.global.u64 	%rd263, %rd287;
	add.s64 	%rd264, %rd263, %rd302;
	st.global.u8 	[%rd264], %rs360;
	add.s64 	%rd302, %rd302, 1;
	setp.lt.u64 	%p141, %rd302, %rd43;
	@%p141 bra 	$L__BB0_189;
$L__BB0_190:
	ld.global.u8 	%rs361, [%rd42+64];
	setp.ne.s16 	%p142, %rs361, %rs1;
	@%p142 bra 	$L__BB0_225;
	ld.global.u8 	%rs362, [%rd42+65];
	and.b16  	%rs363, %rs9, 255;
	setp.ne.s16 	%p143, %rs362, %rs363;
	@%p143 bra 	$L__BB0_225;
	ld.global.u8 	%rs364, [%rd42+66];
	and.b16  	%rs365, %rs17, 255;
	setp.ne.s16 	%p144, %rs364, %rs365;
	@%p144 bra 	$L__BB0_225;
	ld.global.u8 	%rs366, [%rd42+67];
	and.b16  	%rs367, %rs25, 255;
	setp.ne.s16 	%p145, %rs366, %rs367;
	@%p145 bra 	$L__BB0_225;
	ld.global.u8 	%rs368, [%rd42+68];
	setp.ne.s16 	%p146, %rs368, %rs2;
	@%p146 bra 	$L__BB0_225;
	ld.global.u8 	%rs369, [%rd42+69];
	and.b16  	%rs370, %rs10, 255;
	setp.ne.s16 	%p147, %rs369, %rs370;
	@%p147 bra 	$L__BB0_225;
	ld.global.u8 	%rs371, [%rd42+70];
	and.b16  	%rs372, %rs18, 255;
	setp.ne.s16 	%p148, %rs371, %rs372;
	@%p148 bra 	$L__BB0_225;
	ld.global.u8 	%rs373, [%rd42+71];
	and.b16  	%rs374, %rs26, 255;
	setp.ne.s16 	%p149, %rs373, %rs374;
	@%p149 bra 	$L__BB0_225;
	ld.global.u8 	%rs375, [%rd42+72];
	setp.ne.s16 	%p150, %rs375, %rs3;
	@%p150 bra 	$L__BB0_225;
	ld.global.u8 	%rs376, [%rd42+73];
	and.b16  	%rs377, %rs11, 255;
	setp.ne.s16 	%p151, %rs376, %rs377;
	@%p151 bra 	$L__BB0_225;
	ld.global.u8 	%rs378, [%rd42+74];
	and.b16  	%rs379, %rs19, 255;
	setp.ne.s16 	%p152, %rs378, %rs379;
	@%p152 bra 	$L__BB0_225;
	ld.global.u8 	%rs380, [%rd42+75];
	and.b16  	%rs381, %rs27, 255;
	setp.ne.s16 	%p153, %rs380, %rs381;
	@%p153 bra 	$L__BB0_225;
	ld.global.u8 	%rs382, [%rd42+76];
	setp.ne.s16 	%p154, %rs382, %rs4;
	@%p154 bra 	$L__BB0_225;
	ld.global.u8 	%rs383, [%rd42+77];
	and.b16  	%rs384, %rs12, 255;
	setp.ne.s16 	%p155, %rs383, %rs384;
	@%p155 bra 	$L__BB0_225;
	ld.global.u8 	%rs385, [%rd42+78];
	and.b16  	%rs386, %rs20, 255;
	setp.ne.s16 	%p156, %rs385, %rs386;
	@%p156 bra 	$L__BB0_225;
	ld.global.u8 	%rs387, [%rd42+79];
	and.b16  	%rs388, %rs28, 255;
	setp.ne.s16 	%p157, %rs387, %rs388;
	@%p157 bra 	$L__BB0_225;
	ld.global.u8 	%rs389, [%rd42+80];
	setp.ne.s16 	%p158, %rs389, %rs5;
	@%p158 bra 	$L__BB0_225;
	ld.global.u8 	%rs390, [%rd42+81];
	and.b16  	%rs391, %rs13, 255;
	setp.ne.s16 	%p159, %rs390, %rs391;
	@%p159 bra 	$L__BB0_225;
	ld.global.u8 	%rs392, [%rd42+82];
	and.b16  	%rs393, %rs21, 255;
	setp.ne.s16 	%p160, %rs392, %rs393;
	@%p160 bra 	$L__BB0_225;
	ld.global.u8 	%rs394, [%rd42+83];
	and.b16  	%rs395, %rs29, 255;
	setp.ne.s16 	%p161, %rs394, %rs395;
	@%p161 bra 	$L__BB0_225;
	ld.global.u8 	%rs396, [%rd42+84];
	setp.ne.s16 	%p162, %rs396, %rs6;
	@%p162 bra 	$L__BB0_225;
	ld.global.u8 	%rs397, [%rd42+85];
	and.b16  	%rs398, %rs14, 255;
	setp.ne.s16 	%p163, %rs397, %rs398;
	@%p163 bra 	$L__BB0_225;
	ld.global.u8 	%rs399, [%rd42+86];
	and.b16  	%rs400, %rs22, 255;
	setp.ne.s16 	%p164, %rs399, %rs400;
	@%p164 bra 	$L__BB0_225;
	ld.global.u8 	%rs401, [%rd42+87];
	and.b16  	%rs402, %rs30, 255;
	setp.ne.s16 	%p165, %rs401, %rs402;
	@%p165 bra 	$L__BB0_225;
	ld.global.u8 	%rs403, [%rd42+88];
	setp.ne.s16 	%p166, %rs403, %rs7;
	@%p166 bra 	$L__BB0_225;
	ld.global.u8 	%rs404, [%rd42+89];
	and.b16  	%rs405, %rs15, 255;
	setp.ne.s16 	%p167, %rs404, %rs405;
	@%p167 bra 	$L__BB0_225;
	ld.global.u8 	%rs406, [%rd42+90];
	and.b16  	%rs407, %rs23, 255;
	setp.ne.s16 	%p168, %rs406, %rs407;
	@%p168 bra 	$L__BB0_225;
	ld.global.u8 	%rs408, [%rd42+91];
	and.b16  	%rs409, %rs31, 255;
	setp.ne.s16 	%p169, %rs408, %rs409;
	@%p169 bra 	$L__BB0_225;
	ld.global.u8 	%rs410, [%rd42+92];
	setp.ne.s16 	%p170, %rs410, %rs8;
	@%p170 bra 	$L__BB0_225;
	ld.global.u8 	%rs411, [%rd42+93];
	and.b16  	%rs412, %rs16, 255;
	setp.ne.s16 	%p171, %rs411, %rs412;
	@%p171 bra 	$L__BB0_225;
	ld.global.u8 	%rs413, [%rd42+94];
	and.b16  	%rs414, %rs24, 255;
	setp.ne.s16 	%p172, %rs413, %rs414;
	@%p172 bra 	$L__BB0_225;
	ld.global.u8 	%rs415, [%rd42+95];
	and.b16  	%rs416, %rs32, 255;
	setp.ne.s16 	%p173, %rs415, %rs416;
	@%p173 bra 	$L__BB0_225;
	ld.param.u64 	%rd283, [_Z11sha256_wrapPhS_PiS__param_2];
	cvta.to.global.u64 	%rd265, %rd283;
	ld.global.u32 	%r366, [%rd265];
	setp.eq.s32 	%p174, %r366, 0;
	@%p174 bra 	$L__BB0_225;
	cvt.s64.s32 	%rd46, %r366;
	mov.b64 	%rd303, 0;
$L__BB0_224:
	ld.param.u64 	%rd288, [_Z11sha256_wrapPhS_PiS__param_3];
	add.s64 	%rd267, %rd67, %rd303;
	ld.u8 	%rs417, [%rd267];
	cvta.to.global.u64 	%rd268, %rd288;
	add.s64 	%rd269, %rd268, %rd303;
	st.global.u8 	[%rd269], %rs417;
	add.s64 	%rd303, %rd303, 1;
	setp.lt.u64 	%p175, %rd303, %rd46;
	@%p175 bra 	$L__BB0_224;
$L__BB0_225:
	ld.global.u8 	%rs418, [%rd42+96];
	setp.ne.s16 	%p176, %rs418, %rs1;
	@%p176 bra 	$L__BB0_260;
	ld.global.u8 	%rs419, [%rd42+97];
	and.b16  	%rs420, %rs9, 255;
	setp.ne.s16 	%p177, %rs419, %rs420;
	@%p177 bra 	$L__BB0_260;
	ld.global.u8 	%rs421, [%rd42+98];
	and.b16  	%rs422, %rs17, 255;
	setp.ne.s16 	%p178, %rs421, %rs422;
	@%p178 bra 	$L__BB0_260;
	ld.global.u8 	%rs423, [%rd42+99];
	and.b16  	%rs424, %rs25, 255;
	setp.ne.s16 	%p179, %rs423, %rs424;
	@%p179 bra 	$L__BB0_260;
	ld.global.u8 	%rs425, [%rd42+100];
	setp.ne.s16 	%p180, %rs425, %rs2;
	@%p180 bra 	$L__BB0_260;
	ld.global.u8 	%rs426, [%rd42+101];
	and.b16  	%rs427, %rs10, 255;
	setp.ne.s16 	%p181, %rs426, %rs427;
	@%p181 bra 	$L__BB0_260;
	ld.global.u8 	%rs428, [%rd42+102];
	and.b16  	%rs429, %rs18, 255;
	setp.ne.s16 	%p182, %rs428, %rs429;
	@%p182 bra 	$L__BB0_260;
	ld.global.u8 	%rs430, [%rd42+103];
	and.b16  	%rs431, %rs26, 255;
	setp.ne.s16 	%p183, %rs430, %rs431;
	@%p183 bra 	$L__BB0_260;
	ld.global.u8 	%rs432, [%rd42+104];
	setp.ne.s16 	%p184, %rs432, %rs3;
	@%p184 bra 	$L__BB0_260;
	ld.global.u8 	%rs433, [%rd42+105];
	and.b16  	%rs434, %rs11, 255;
	setp.ne.s16 	%p185, %rs433, %rs434;
	@%p185 bra 	$L__BB0_260;
	ld.global.u8 	%rs435, [%rd42+106];
	and.b16  	%rs436, %rs19, 255;
	setp.ne.s16 	%p186, %rs435, %rs436;
	@%p186 bra 	$L__BB0_260;
	ld.global.u8 	%rs437, [%rd42+107];
	and.b16  	%rs438, %rs27, 255;
	setp.ne.s16 	%p187, %rs437, %rs438;
	@%p187 bra 	$L__BB0_260;
	ld.global.u8 	%rs439, [%rd42+108];
	setp.ne.s16 	%p188, %rs439, %rs4;
	@%p188 bra 	$L__BB0_260;
	ld.global.u8 	%rs440, [%rd42+109];
	and.b16  	%rs441, %rs12, 255;
	setp.ne.s16 	%p189, %rs440, %rs441;
	@%p189 bra 	$L__BB0_260;
	ld.global.u8 	%rs442, [%rd42+110];
	and.b16  	%rs443, %rs20, 255;
	setp.ne.s16 	%p190, %rs442, %rs443;
	@%p190 bra 	$L__BB0_260;
	ld.global.u8 	%rs444, [%rd42+111];
	and.b16  	%rs445, %rs28, 255;
	setp.ne.s16 	%p191, %rs444, %rs445;
	@%p191 bra 	$L__BB0_260;
	ld.global.u8 	%rs446, [%rd42+112];
	setp.ne.s16 	%p192, %rs446, %rs5;
	@%p192 bra 	$L__BB0_260;
	ld.global.u8 	%rs447, [%rd42+113];
	and.b16  	%rs448, %rs13, 255;
	setp.ne.s16 	%p193, %rs447, %rs448;
	@%p193 bra 	$L__BB0_260;
	ld.global.u8 	%rs449, [%rd42+114];
	and.b16  	%rs450, %rs21, 255;
	setp.ne.s16 	%p194, %rs449, %rs450;
	@%p194 bra 	$L__BB0_260;
	ld.global.u8 	%rs451, [%rd42+115];
	and.b16  	%rs452, %rs29, 255;
	setp.ne.s16 	%p195, %rs451, %rs452;
	@%p195 bra 	$L__BB0_260;
	ld.global.u8 	%rs453, [%rd42+116];
	setp.ne.s16 	%p196, %rs453, %rs6;
	@%p196 bra 	$L__BB0_260;
	ld.global.u8 	%rs454, [%rd42+117];
	and.b16  	%rs455, %rs14, 255;
	setp.ne.s16 	%p197, %rs454, %rs455;
	@%p197 bra 	$L__BB0_260;
	ld.global.u8 	%rs456, [%rd42+118];
	and.b16  	%rs457, %rs22, 255;
	setp.ne.s16 	%p198, %rs456, %rs457;
	@%p198 bra 	$L__BB0_260;
	ld.global.u8 	%rs458, [%rd42+119];
	and.b16  	%rs459, %rs30, 255;
	setp.ne.s16 	%p199, %rs458, %rs459;
	@%p199 bra 	$L__BB0_260;
	ld.global.u8 	%rs460, [%rd42+120];
	setp.ne.s16 	%p200, %rs460, %rs7;
	@%p200 bra 	$L__BB0_260;
	ld.global.u8 	%rs461, [%rd42+121];
	and.b16  	%rs462, %rs15, 255;
	setp.ne.s16 	%p201, %rs461, %rs462;
	@%p201 bra 	$L__BB0_260;
	ld.global.u8 	%rs463, [%rd42+122];
	and.b16  	%rs464, %rs23, 255;
	setp.ne.s16 	%p202, %rs463, %rs464;
	@%p202 bra 	$L__BB0_260;
	ld.global.u8 	%rs465, [%rd42+123];
	and.b16  	%rs466, %rs31, 255;
	setp.ne.s16 	%p203, %rs465, %rs466;
	@%p203 bra 	$L__BB0_260;
	ld.global.u8 	%rs467, [%rd42+124];
	setp.ne.s16 	%p204, %rs467, %rs8;
	@%p204 bra 	$L__BB0_260;
	ld.global.u8 	%rs468, [%rd42+125];
	and.b16  	%rs469, %rs16, 255;
	setp.ne.s16 	%p205, %rs468, %rs469;
	@%p205 bra 	$L__BB0_260;
	ld.global.u8 	%rs470, [%rd42+126];
	and.b16  	%rs471, %rs24, 255;
	setp.ne.s16 	%p206, %rs470, %rs471;
	@%p206 bra 	$L__BB0_260;
	ld.global.u8 	%rs472, [%rd42+127];
	and.b16  	%rs473, %rs32, 255;
	setp.ne.s16 	%p207, %rs472, %rs473;
	@%p207 bra 	$L__BB0_260;
	ld.param.u64 	%rd284, [_Z11sha256_wrapPhS_PiS__param_2];
	cvta.to.global.u64 	%rd270, %rd284;
	ld.global.u32 	%r367, [%rd270];
	setp.eq.s32 	%p208, %r367, 0;
	@%p208 bra 	$L__BB0_260;
	cvt.s64.s32 	%rd49, %r367;
	mov.b64 	%rd304, 0;
$L__BB0_259:
	ld.param.u64 	%rd289, [_Z11sha256_wrapPhS_PiS__param_3];
	add.s64 	%rd272, %rd67, %rd304;
	ld.u8 	%rs474, [%rd272];
	cvta.to.global.u64 	%rd273, %rd289;
	add.s64 	%rd274, %rd273, %rd304;
	st.global.u8 	[%rd274], %rs474;
	add.s64 	%rd304, %rd304, 1;
	setp.lt.u64 	%p209, %rd304, %rd49;
	@%p209 bra 	$L__BB0_259;
$L__BB0_260:
	ld.global.u8 	%rs475, [%rd42+128];
	setp.ne.s16 	%p210, %rs475, %rs1;
	@%p210 bra 	$L__BB0_295;
	ld.global.u8 	%rs476, [%rd42+129];
	and.b16  	%rs477, %rs9, 255;
	setp.ne.s16 	%p211, %rs476, %rs477;
	@%p211 bra 	$L__BB0_295;
	ld.global.u8 	%rs478, [%rd42+130];
	and.b16  	%rs479, %rs17, 255;
	setp.ne.s16 	%p212, %rs478, %rs479;
	@%p212 bra 	$L__BB0_295;
	ld.global.u8 	%rs480, [%rd42+131];
	and.b16  	%rs481, %rs25, 255;
	setp.ne.s16 	%p213, %rs480, %rs481;
	@%p213 bra 	$L__BB0_295;
	ld.global.u8 	%rs482, [%rd42+132];
	setp.ne.s16 	%p214, %rs482, %rs2;
	@%p214 bra 	$L__BB0_295;
	ld.global.u8 	%rs483, [%rd42+133];
	and.b16  	%rs484, %rs10, 255;
	setp.ne.s16 	%p215, %rs483, %rs484;
	@%p215 bra 	$L__BB0_295;
	ld.global.u8 	%rs485, [%rd42+134];
	and.b16  	%rs486, %rs18, 255;
	setp.ne.s16 	%p216, %rs485, %rs486;
	@%p216 bra 	$L__BB0_295;
	ld.global.u8 	%rs487, [%rd42+135];
	and.b16  	%rs488, %rs26, 255;
	setp.ne.s16 	%p217, %rs487, %rs488;
	@%p217 bra 	$L__BB0_295;
	ld.global.u8 	%rs489, [%rd42+136];
	setp.ne.s16 	%p218, %rs489, %rs3;
	@%p218 bra 	$L__BB0_295;
	ld.global.u8 	%rs490, [%rd42+137];
	and.b16  	%rs491, %rs11, 255;
	setp.ne.s16 	%p219, %rs490, %rs491;
	@%p219 bra 	$L__BB0_295;
	ld.global.u8 	%rs492, [%rd42+138];
	and.b16  	%rs493, %rs19, 255;
	setp.ne.s16 	%p220, %rs492, %rs493;
	@%p220 bra 	$L__BB0_295;
	ld.global.u8 	%rs494, [%rd42+139];
	and.b16  	%rs495, %rs27, 255;
	setp.ne.s16 	%p221, %rs494, %rs495;
	@%p221 bra 	$L__BB0_295;
	ld.global.u8 	%rs496, [%rd42+140];
	setp.ne.s16 	%p222, %rs496, %rs4;
	@%p222 bra 	$L__BB0_295;
	ld.global.u8 	%rs497, [%rd42+141];
	and.b16  	%rs498, %rs12, 255;
	setp.ne.s16 	%p223, %rs497, %rs498;
	@%p223 bra 	$L__BB0_295;
	ld.global.u8 	%rs499, [%rd42+142];
	and.b16  	%rs500, %rs20, 255;
	setp.ne.s16 	%p224, %rs499, %rs500;
	@%p224 bra 	$L__BB0_295;
	ld.global.u8 	%rs501, [%rd42+143];
	and.b16  	%rs502, %rs28, 255;
	setp.ne.s16 	%p225, %rs501, %rs502;
	@%p225 bra 	$L__BB0_295;
	ld.global.u8 	%rs503, [%rd42+144];
	setp.ne.s16 	%p226, %rs503, %rs5;
	@%p226 bra 	$L__BB0_295;
	ld.global.u8 	%rs504, [%rd42+145];
	and.b16  	%rs505, %rs13, 255;
	setp.ne.s16 	%p227, %rs504, %rs505;
	@%p227 bra 	$L__BB0_295;
	ld.global.u8 	%rs506, [%rd42+146];
	and.b16  	%rs507, %rs21, 255;
	setp.ne.s16 	%p228, %rs506, %rs507;
	@%p228 bra 	$L__BB0_295;
	ld.global.u8 	%rs508, [%rd42+147];
	and.b16  	%rs509, %rs29, 255;
	setp.ne.s16 	%p229, %rs508, %rs509;
	@%p229 bra 	$L__BB0_295;
	ld.global.u8 	%rs510, [%rd42+148];
	setp.ne.s16 	%p230, %rs510, %rs6;
	@%p230 bra 	$L__BB0_295;
	ld.global.u8 	%rs511, [%rd42+149];
	and.b16  	%rs512, %rs14, 255;
	setp.ne.s16 	%p231, %rs511, %rs512;
	@%p231 bra 	$L__BB0_295;
	ld.global.u8 	%rs513, [%rd42+150];
	and.b16  	%rs514, %rs22, 255;
	setp.ne.s16 	%p232, %rs513, %rs514;
	@%p232 bra 	$L__BB0_295;
	ld.global.u8 	%rs515, [%rd42+151];
	and.b16  	%rs516, %rs30, 255;
	setp.ne.s16 	%p233, %rs515, %rs516;
	@%p233 bra 	$L__BB0_295;
	ld.global.u8 	%rs517, [%rd42+152];
	setp.ne.s16 	%p234, %rs517, %rs7;
	@%p234 bra 	$L__BB0_295;
	ld.global.u8 	%rs518, [%rd42+153];
	and.b16  	%rs519, %rs15, 255;
	setp.ne.s16 	%p235, %rs518, %rs519;
	@%p235 bra 	$L__BB0_295;
	ld.global.u8 	%rs520, [%rd42+154];
	and.b16  	%rs521, %rs23, 255;
	setp.ne.s16 	%p236, %rs520, %rs521;
	@%p236 bra 	$L__BB0_295;
	ld.global.u8 	%rs522, [%rd42+155];
	and.b16  	%rs523, %rs31, 255;
	setp.ne.s16 	%p237, %rs522, %rs523;
	@%p237 bra 	$L__BB0_295;
	ld.global.u8 	%rs524, [%rd42+156];
	setp.ne.s16 	%p238, %rs524, %rs8;
	@%p238 bra 	$L__BB0_295;
	ld.global.u8 	%rs525, [%rd42+157];
	and.b16  	%rs526, %rs16, 255;
	setp.ne.s16 	%p239, %rs525, %rs526;
	@%p239 bra 	$L__BB0_295;
	ld.global.u8 	%rs527, [%rd42+158];
	and.b16  	%rs528, %rs24, 255;
	setp.ne.s16 	%p240, %rs527, %rs528;
	@%p240 bra 	$L__BB0_295;
	ld.global.u8 	%rs529, [%rd42+159];
	and.b16  	%rs530, %rs32, 255;
	setp.ne.s16 	%p241, %rs529, %rs530;
	@%p241 bra 	$L__BB0_295;
	ld.param.u64 	%rd285, [_Z11sha256_wrapPhS_PiS__param_2];
	cvta.to.global.u64 	%rd275, %rd285;
	ld.global.u32 	%r368, [%rd275];
	setp.eq.s32 	%p242, %r368, 0;
	@%p242 bra 	$L__BB0_295;
	cvt.s64.s32 	%rd52, %r368;
	mov.b64 	%rd305, 0;
$L__BB0_294:
	ld.param.u64 	%rd290, [_Z11sha256_wrapPhS_PiS__param_3];
	add.s64 	%rd277, %rd67, %rd305;
	ld.u8 	%rs531, [%rd277];
	cvta.to.global.u64 	%rd278, %rd290;
	add.s64 	%rd279, %rd278, %rd305;
	st.global.u8 	[%rd279], %rs531;
	add.s64 	%rd305, %rd305, 1;
	setp.lt.u64 	%p243, %rd305, %rd52;
	@%p243 bra 	$L__BB0_294;
$L__BB0_295:
	ret;

}


// ===== COMPILED SASS (sm_100) =====

	.target	sm_100

	.elftype	@"ET_EXEC"


//--------------------- .note.nv.tkinfo           --------------------------
	.section	.note.nv.tkinfo,"",@"SHT_NOTE"
	.sectionflags	@"SHF_NOTE_NV_TKINFO"
	.tkinfo
        /*0018*/ 	.word	0x00000002
        /*0030*/ 	.string	""
        /*0030*/ 	.string	"ptxas"
        /*0030*/ 	.string	"Cuda compilation tools, release 13.0, V13.0.88"
        /*0030*/ 	.string	"Build cuda_13.0.r13.0/compiler.36424714_0"
        /*0030*/ 	.string	"-arch sm_100 -m 64 "



//--------------------- .note.nv.cuinfo           --------------------------
	.section	.note.nv.cuinfo,"",@"SHT_NOTE"
	.sectionflags	@"SHF_NOTE_NV_CUINFO"
        /*0018*/ 	.short	0x0002
        /*001a*/ 	.short	0x0064
        /*001c*/ 	.short	0x0082
	.zero		2


//--------------------- .nv.info                  --------------------------
	.section	.nv.info,"",@"SHT_CUDA_INFO"
	.align	4


	//----- nvinfo : EIATTR_REGCOUNT
	.align		4
        /*0000*/ 	.byte	0x04, 0x2f
        /*0002*/ 	.short	(.L_3 - .L_2)
	.align		4
.L_2:
        /*0004*/ 	.word	index@(_Z11sha256_wrapPhS_PiS_)
        /*0008*/ 	.word	0x00000028


	//----- nvinfo : EIATTR_FRAME_SIZE
	.align		4
.L_3:
        /*000c*/ 	.byte	0x04, 0x11
        /*000e*/ 	.short	(.L_5 - .L_4)
	.align		4
.L_4:
        /*0010*/ 	.word	index@(_Z11sha256_wrapPhS_PiS_)
        /*0014*/ 	.word	0x00000190


	//----- nvinfo : EIATTR_MIN_STACK_SIZE
	.align		4
.L_5:
        /*0018*/ 	.byte	0x04, 0x12
        /*001a*/ 	.short	(.L_7 - .L_6)
	.align		4
.L_6:
        /*001c*/ 	.word	index@(_Z11sha256_wrapPhS_PiS_)
        /*0020*/ 	.word	0x00000190
.L_7:


//--------------------- .nv.compat                --------------------------
	.section	.nv.compat,"",@"SHT_CUDA_COMPAT_INFO"
	.align	4
        /*0000*/ 	.byte	0x02, 0x09, 0x00, 0x00, 0x02, 0x02, 0x01, 0x00, 0x02, 0x05, 0x05, 0x00, 0x03, 0x07, 0x01, 0x01
        /*0010*/ 	.byte	0x02, 0x03, 0x00, 0x00, 0x02, 0x06, 0x01, 0x00, 0x04, 0x0b, 0x08, 0x00, 0x09, 0x00, 0x00, 0x00
        /*0020*/ 	.byte	0x00, 0x00, 0x00, 0x00


//--------------------- .nv.info._Z11sha256_wrapPhS_PiS_ --------------------------
	.section	.nv.info._Z11sha256_wrapPhS_PiS_,"",@"SHT_CUDA_INFO"
	.sectionflags	@""
	.align	4


	//----- nvinfo : EIATTR_CUDA_API_VERSION
	.align		4
        /*0000*/ 	.byte	0x04, 0x37
        /*0002*/ 	.short	(.L_9 - .L_8)
.L_8:
        /*0004*/ 	.word	0x00000082


	//----- nvinfo : EIATTR_KPARAM_INFO
	.align		4
.L_9:
        /*0008*/ 	.byte	0x04, 0x17
        /*000a*/ 	.short	(.L_11 - .L_10)
.L_10:
        /*000c*/ 	.word	0x00000000
        /*0010*/ 	.short	0x0003
        /*0012*/ 	.short	0x0018
        /*0014*/ 	.byte	0x00, 0xf5, 0x21, 0x00


	//----- nvinfo : EIATTR_KPARAM_INFO
	.align		4
.L_11:
        /*0018*/ 	.byte	0x04, 0x17
        /*001a*/ 	.short	(.L_13 - .L_12)
.L_12:
        /*001c*/ 	.word	0x00000000
        /*0020*/ 	.short	0x0002
        /*0022*/ 	.short	0x0010
        /*0024*/ 	.byte	0x00, 0xf5, 0x21, 0x00


	//----- nvinfo : EIATTR_KPARAM_INFO
	.align		4
.L_13:
        /*0028*/ 	.byte	0x04, 0x17
        /*002a*/ 	.short	(.L_15 - .L_14)
.L_14:
        /*002c*/ 	.word	0x00000000
        /*0030*/ 	.short	0x0001
        /*0032*/ 	.short	0x0008
        /*0034*/ 	.byte	0x00, 0xf5, 0x21, 0x00


	//----- nvinfo : EIATTR_KPARAM_INFO
	.align		4
.L_15:
        /*0038*/ 	.byte	0x04, 0x17
        /*003a*/ 	.short	(.L_17 - .L_16)
.L_16:
        /*003c*/ 	.word	0x00000000
        /*0040*/ 	.short	0x0000
        /*0042*/ 	.short	0x0000
        /*0044*/ 	.byte	0x00, 0xf5, 0x21, 0x00


	//----- nvinfo : EIATTR_SPARSE_MMA_MASK
	.align		4
.L_17:
        /*0048*/ 	.byte	0x03, 0x50
        /*004a*/ 	.short	0x0000


	//----- nvinfo : EIATTR_MAXREG_COUNT
	.align		4
        /*004c*/ 	.byte	0x03, 0x1b
        /*004e*/ 	.short	0x00ff


	//----- nvinfo : EIATTR_EXTERNS
	.align		4
        /*0050*/ 	.byte	0x04, 0x0f
        /*0052*/ 	.short	(.L_19 - .L_18)


	//   ....[0]....
	.align		4
.L_18:
        /*0054*/ 	.word	index@(malloc)


	//----- nvinfo : EIATTR_MERCURY_ISA_VERSION
	.align		4
.L_19:
        /*0058*/ 	.byte	0x03, 0x5f
        /*005a*/ 	.short	0x0101


	//----- nvinfo : EIATTR_VRC_CTA_INIT_COUNT
	.align		4
        /*005c*/ 	.byte	0x02, 0x4a
	.zero		1
	.zero		1


	//----- nvinfo : EIATTR_SYSCALL_OFFSETS
	.align		4
        /*0060*/ 	.byte	0x04, 0x46
        /*0062*/ 	.short	(.L_21 - .L_20)


	//   ....[0]....
.L_20:
        /*0064*/ 	.word	0x000000f0


	//----- nvinfo : EIATTR_EXIT_INSTR_OFFSETS
	.align		4
.L_21:
        /*0068*/ 	.byte	0x04, 0x1c
        /*006a*/ 	.short	(.L_23 - .L_22)


	//   ....[0]....
.L_22:
        /*006c*/ 	.word	0x0000f7a0


	//   ....[1]....
        /*0070*/ 	.word	0x0000f7e0


	//   ....[2]....
        /*0074*/ 	.word	0x0000f820


	//   ....[3]....
        /*0078*/ 	.word	0x0000f860


	//   ....[4]....
        /*007c*/ 	.word	0x0000f8b0


	//   ....[5]....
        /*0080*/ 	.word	0x0000f8f0


	//   ....[6]....
        /*0084*/ 	.word	0x0000f930


	//   ....[7]....
        /*0088*/ 	.word	0x0000f970


	//   ....[8]....
        /*008c*/ 	.word	0x0000f9c0


	//   ....[9]....
        /*0090*/ 	.word	0x0000fa00


	//   ....[10]....
        /*0094*/ 	.word	0x0000fa40


	//   ....[11]....
        /*0098*/ 	.word	0x0000fa80


	//   ....[12]....
        /*009c*/ 	.word	0x0000fad0


	//   ....[13]....
        /*00a0*/ 	.word	0x0000fb10


	//   ....[14]....
        /*00a4*/ 	.word	0x0000fb50


	//   ....[15]....
        /*00a8*/ 	.word	0x0000fb90


	//   ....[16]....
        /*00ac*/ 	.word	0x0000fbe0


	//   ....[17]....
        /*00b0*/ 	.word	0x0000fc20


	//   ....[18]....
        /*00b4*/ 	.word	0x0000fc60


	//   ....[19]....
        /*00b8*/ 	.word	0x0000fca0


	//   ....[20]....
        /*00bc*/ 	.word	0x0000fcf0


	//   ....[21]....
        /*00c0*/ 	.word	0x0000fd30


	//   ....[22]....
        /*00c4*/ 	.word	0x0000fd70


	//   ....[23]....
        /*00c8*/ 	.word	0x0000fdb0


	//   ....[24]....
        /*00cc*/ 	.word	0x0000fe00


	//   ....[25]....
        /*00d0*/ 	.word	0x0000fe40


	//   ....[26]....
        /*00d4*/ 	.word	0x0000fe80


	//   ....[27]....
        /*00d8*/ 	.word	0x0000fec0


	//   ....[28]....
        /*00dc*/ 	.word	0x0000ff10


	//   ....[29]....
        /*00e0*/ 	.word	0x0000ff50


	//   ....[30]....
        /*00e4*/ 	.word	0x0000ff90


	//   ....[31]....
        /*00e8*/ 	.word	0x0000ffd0


	//   ....[32]....
        /*00ec*/ 	.word	0x00010010


	//   ....[33]....
        /*00f0*/ 	.word	0x00010110


	//----- nvinfo : EIATTR_CRS_STACK_SIZE
	.align		4
.L_23:
        /*00f4*/ 	.byte	0x04, 0x1e
        /*00f6*/ 	.short	(.L_25 - .L_24)
.L_24:
        /*00f8*/ 	.word	0x00000000


	//----- nvinfo : EIATTR_CBANK_PARAM_SIZE
	.align		4
.L_25:
        /*00fc*/ 	.byte	0x03, 0x19
        /*00fe*/ 	.short	0x0020


	//----- nvinfo : EIATTR_PARAM_CBANK
	.align		4
        /*0100*/ 	.byte	0x04, 0x0a
        /*0102*/ 	.short	(.L_27 - .L_26)
	.align		4
.L_26:
        /*0104*/ 	.word	index@(.nv.constant0._Z11sha256_wrapPhS_PiS_)
        /*0108*/ 	.short	0x0380
        /*010a*/ 	.short	0x0020


	//----- nvinfo : EIATTR_SW_WAR
	.align		4
.L_27:
        /*010c*/ 	.byte	0x04, 0x36
        /*010e*/ 	.short	(.L_29 - .L_28)
.L_28:
        /*0110*/ 	.word	0x00000008
.L_29:


//--------------------- .nv.callgraph             --------------------------
	.section	.nv.callgraph,"",@"SHT_CUDA_CALLGRAPH"
	.align	4
	.sectionentsize	8
	.align		4
        /*0000*/ 	.word	0x00000000
	.align		4
        /*0004*/ 	.word	0xffffffff
	.align		4
        /*0008*/ 	.word	index@(_Z11sha256_wrapPhS_PiS_)
	.align		4
        /*000c*/ 	.word	index@(malloc)
	.align		4
        /*0010*/ 	.word	0x00000000
	.align		4
        /*0014*/ 	.word	0xfffffffe
	.align		4
        /*0018*/ 	.word	0x00000000
	.align		4
        /*001c*/ 	.word	0xfffffffd
	.align		4
        /*0020*/ 	.word	0x00000000
	.align		4
        /*0024*/ 	.word	0xfffffffc


//--------------------- .nv.constant4             --------------------------
	.section	.nv.constant4,"a",@progbits
	.align	8
	.align		8
.nv.constant4:
        /*0000*/ 	.dword	malloc


//--------------------- .nv.constant3             --------------------------
	.section	.nv.constant3,"a",@progbits
	.align	4
.nv.constant3:
	.type		k,@object
	.size		k,(answer - k)
k:
        /*0000*/ 	.byte	0x98, 0x2f, 0x8a, 0x42, 0x91, 0x44, 0x37, 0x71, 0xcf, 0xfb, 0xc0, 0xb5, 0xa5, 0xdb, 0xb5, 0xe9
        /* <DEDUP_REMOVED lines=15> */
	.type		answer,@object
	.size		answer,(.L_1 - answer)
answer:
	.zero		32
.L_1:


//--------------------- .text._Z11sha256_wrapPhS_PiS_ --------------------------
	.section	.text._Z11sha256_wrapPhS_PiS_,"ax",@progbits
	.align	128
        .global         _Z11sha256_wrapPhS_PiS_
        .type           _Z11sha256_wrapPhS_PiS_,@function
        .size           _Z11sha256_wrapPhS_PiS_,(.L_x_105 - _Z11sha256_wrapPhS_PiS_)
        .other          _Z11sha256_wrapPhS_PiS_,@"STO_CUDA_ENTRY STV_DEFAULT"
_Z11sha256_wrapPhS_PiS_:
.text._Z11sha256_wrapPhS_PiS_:
[----:B------:R-:W0:Y:S01]  /*0000*/  LDC R1, c[0x0][0x37c] ;  /* 0x0000df00ff017b82 */ /* 0x000e220000000800 */
[----:B------:R-:W1:Y:S07]  /*0010*/  S2R R18, SR_TID.X ;  /* 0x0000000000127919 */ /* 0x000e6e0000002100 */
[----:B------:R-:W2:Y:S01]  /*0020*/  LDC.64 R16, c[0x0][0x390] ;  /* 0x0000e400ff107b82 */ /* 0x000ea20000000a00 */
[----:B------:R-:W1:Y:S01]  /*0030*/  LDCU UR4, c[0x0][0x360] ;  /* 0x00006c00ff0477ac */ /* 0x000e620008000800 */
[----:B0-----:R-:W-:Y:S01]  /*0040*/  VIADD R1, R1, 0xfffffe70 ;  /* 0xfffffe7001017836 */ /* 0x001fe20000000000 */
[----:B------:R-:W1:Y:S01]  /*0050*/  S2R R3, SR_CTAID.X ;  /* 0x0000000000037919 */ /* 0x000e620000002500 */
[----:B------:R-:W0:Y:S01]  /*0060*/  LDCU.64 UR36, c[0x0][0x358] ;  /* 0x00006b00ff2477ac */ /* 0x000e220008000a00 */
[----:B------:R-:W-:Y:S01]  /*0070*/  MOV R0, 0x0 ;  /* 0x0000000000007802 */ /* 0x000fe20000000f00 */
[----:B------:R-:W3:Y:S01]  /*0080*/  LDCU.64 UR38, c[0x0][0x380] ;  /* 0x00007000ff2677ac */ /* 0x000ee20008000a00 */
[----:B-1----:R-:W-:-:S04]  /*0090*/  IMAD R18, R3, UR4, R18 ;  /* 0x0000000403127c24 */ /* 0x002fc8000f8e0212 */
[----:B--2---:R-:W-:-:S05]  /*00a0*/  IMAD.WIDE R16, R18, 0x4, R16 ;  /* 0x0000000412107825 */ /* 0x004fca00078e0210 */
[----:B0-----:R-:W2:Y:S01]  /*00b0*/  LDG.E R4, desc[UR36][R16.64] ;  /* 0x0000002410047981 */ /* 0x001ea2000c1e1900 */
[----:B------:R0:W1:Y:S02]  /*00c0*/  LDC.64 R2, c[0x4][R0] ;  /* 0x0100000000027b82 */ /* 0x0000640000000a00 */
[----:B0123--:R-:W-:-:S07]  /*00d0*/  SHF.R.S32.HI R5, RZ, 0x1f, R4 ;  /* 0x0000001fff057819 */ /* 0x00ffce0000011404 */
[----:B------:R-:W-:-:S07]  /*00e0*/  LEPC R20, `(.L_x_0) ;  /* 0x000000001014794e */ /* 0x000fce0000000000 */
[----:B------:R-:W-:Y:S05]  /*00f0*/  CALL.ABS.NOINC R2 ;  /* 0x0000000002007343 */ /* 0x000fea0003c00000 */
.L_x_0:
[----:B------:R-:W-:Y:S01]  /*0100*/  ISETP.GE.AND P0, PT, R18, 0x1, PT ;  /* 0x000000011200780c */ /* 0x000fe20003f06270 */
[----:B------:R-:W-:Y:S01]  /*0110*/  BSSY.RECONVERGENT B0, `(.L_x_1) ;  /* 0x000005e000007945 */ /* 0x000fe20003800200 */
[----:B------:R-:W-:-:S11]  /*0120*/  CS2R R2, SRZ ;  /* 0x0000000000027805 */ /* 0x000fd6000001ff00 */
[----:B------:R-:W-:Y:S05]  /*0130*/  @!P0 BRA `(.L_x_2) ;  /* 0x00000004006c8947 */ /* 0x000fea0003800000 */
[C---:B------:R-:W-:Y:S01]  /*0140*/  ISETP.GE.U32.AND P1, PT, R18.reuse, 0x10, PT ;  /* 0x000000101200780c */ /* 0x040fe20003f26070 */
[----:B------:R-:W-:Y:S01]  /*0150*/  BSSY.RECONVERGENT B1, `(.L_x_3) ;  /* 0x0000025000017945 */ /* 0x000fe20003800200 */
[----:B------:R-:W-:Y:S01]  /*0160*/  LOP3.LUT R27, R18, 0xf, RZ, 0xc0, !PT ;  /* 0x0000000f121b7812 */ /* 0x000fe200078ec0ff */
[----:B------:R-:W-:Y:S02]  /*0170*/  IMAD.MOV.U32 R0, RZ, RZ, RZ ;  /* 0x000000ffff007224 */ /* 0x000fe400078e00ff */
[----:B------:R-:W-:Y:S01]  /*0180*/  IMAD.MOV.U32 R6, RZ, RZ, RZ ;  /* 0x000000ffff067224 */ /* 0x000fe200078e00ff */
[----:B------:R-:W-:-:S07]  /*0190*/  ISETP.NE.AND P0, PT, R27, RZ, PT ;  /* 0x000000ff1b00720c */ /* 0x000fce0003f05270 */
[----:B------:R-:W-:Y:S06]  /*01a0*/  @!P1 BRA `(.L_x_4) ;  /* 0x00000000007c9947 */ /* 0x000fec0003800000 */
[----:B------:R-:W-:Y:S02]  /*01b0*/  LOP3.LUT R0, R18, 0x7ffffff0, RZ, 0xc0, !PT ;  /* 0x7ffffff012007812 */ /* 0x000fe400078ec0ff */
[----:B------:R-:W-:-:S07]  /*01c0*/  CS2R R6, SRZ ;  /* 0x0000000000067805 */ /* 0x000fce000001ff00 */
.L_x_5:
[----:B------:R-:W0:Y:S02]  /*01d0*/  LDC.64 R2, c[0x0][0x390] ;  /* 0x0000e400ff027b82 */ /* 0x000e240000000a00 */
[----:B0-----:R-:W-:-:S05]  /*01e0*/  IMAD.WIDE.U32 R2, R7, 0x4, R2 ;  /* 0x0000000407027825 */ /* 0x001fca00078e0002 */
[----:B------:R-:W2:Y:S04]  /*01f0*/  LDG.E R9, desc[UR36][R2.64] ;  /* 0x0000002402097981 */ /* 0x000ea8000c1e1900 */
[----:B------:R-:W2:Y:S04]  /*0200*/  LDG.E R8, desc[UR36][R2.64+0x4] ;  /* 0x0000042402087981 */ /* 0x000ea8000c1e1900 */
[----:B------:R-:W3:Y:S04]  /*0210*/  LDG.E R11, desc[UR36][R2.64+0x8] ;  /* 0x00000824020b7981 */ /* 0x000ee8000c1e1900 */
[----:B------:R-:W3:Y:S04]  /*0220*/  LDG.E R10, desc[UR36][R2.64+0xc] ;  /* 0x00000c24020a7981 */ /* 0x000ee8000c1e1900 */
[----:B------:R-:W4:Y:S04]  /*0230*/  LDG.E R13, desc[UR36][R2.64+0x10] ;  /* 0x00001024020d7981 */ /* 0x000f28000c1e1900 */
[----:B------:R-:W4:Y:S04]  /*0240*/  LDG.E R12, desc[UR36][R2.64+0x14] ;  /* 0x00001424020c7981 */ /* 0x000f28000c1e1900 */
[----:B------:R-:W5:Y:S04]  /*0250*/  LDG.E R15, desc[UR36][R2.64+0x18] ;  /* 0x00001824020f7981 */ /* 0x000f68000c1e1900 */
        /* <DEDUP_REMOVED lines=8> */
[----:B------:R-:W5:Y:S01]  /*02e0*/  LDG.E R26, desc[UR36][R2.64+0x3c] ;  /* 0x00003c24021a7981 */ /* 0x000f62000c1e1900 */
[----:B------:R-:W-:-:S05]  /*02f0*/  VIADD R7, R7, 0x10 ;  /* 0x0000001007077836 */ /* 0x000fca0000000000 */
[----:B------:R-:W-:Y:S02]  /*0300*/  ISETP.NE.AND P1, PT, R7, R0, PT ;  /* 0x000000000700720c */ /* 0x000fe40003f25270 */
[----:B--2---:R-:W-:-:S04]  /*0310*/  IADD3 R8, PT, PT, R8, R9, R6 ;  /* 0x0000000908087210 */ /* 0x004fc80007ffe006 */
[----:B---3--:R-:W-:-:S04]  /*0320*/  IADD3 R8, PT, PT, R10, R11, R8 ;  /* 0x0000000b0a087210 */ /* 0x008fc80007ffe008 */
[----:B----4-:R-:W-:-:S04]  /*0330*/  IADD3 R8, PT, PT, R12, R13, R8 ;  /* 0x0000000d0c087210 */ /* 0x010fc80007ffe008 */
[----:B-----5:R-:W-:-:S04]  /*0340*/  IADD3 R8, PT, PT, R14, R15, R8 ;  /* 0x0000000f0e087210 */ /* 0x020fc80007ffe008 */
[----:B------:R-:W-:-:S04]  /*0350*/  IADD3 R8, PT, PT, R20, R19, R8 ;  /* 0x0000001314087210 */ /* 0x000fc80007ffe008 */
[----:B------:R-:W-:-:S04]  /*0360*/  IADD3 R8, PT, PT, R22, R21, R8 ;  /* 0x0000001516087210 */ /* 0x000fc80007ffe008 */
[----:B------:R-:W-:-:S04]  /*0370*/  IADD3 R8, PT, PT, R24, R23, R8 ;  /* 0x0000001718087210 */ /* 0x000fc80007ffe008 */
[----:B------:R-:W-:Y:S01]  /*0380*/  IADD3 R6, PT, PT, R26, R25, R8 ;  /* 0x000000191a067210 */ /* 0x000fe20007ffe008 */
[----:B------:R-:W-:Y:S06]  /*0390*/  @P1 BRA `(.L_x_5) ;  /* 0xfffffffc008c1947 */ /* 0x000fec000383ffff */
.L_x_4:
[----:B------:R-:W-:Y:S05]  /*03a0*/  BSYNC.RECONVERGENT B1 ;  /* 0x0000000000017941 */ /* 0x000fea0003800200 */
.L_x_3:
[----:B------:R-:W-:Y:S04]  /*03b0*/  BSSY.RECONVERGENT B1, `(.L_x_6) ;  /* 0x0000031000017945 */ /* 0x000fe80003800200 */
[----:B------:R-:W-:Y:S05]  /*03c0*/  @!P0 BRA `(.L_x_7) ;  /* 0x0000000000bc8947 */ /* 0x000fea0003800000 */
[----:B------:R-:W-:Y:S01]  /*03d0*/  ISETP.GE.U32.AND P0, PT, R27, 0x8, PT ;  /* 0x000000081b00780c */ /* 0x000fe20003f06070 */
[----:B------:R-:W-:Y:S01]  /*03e0*/  BSSY.RECONVERGENT B2, `(.L_x_8) ;  /* 0x0000013000027945 */ /* 0x000fe20003800200 */
[----:B------:R-:W-:-:S04]  /*03f0*/  LOP3.LUT R15, R18, 0x7, RZ, 0xc0, !PT ;  /* 0x00000007120f7812 */ /* 0x000fc800078ec0ff */
[----:B------:R-:W-:-:S07]  /*0400*/  ISETP.NE.AND P1, PT, R15, RZ, PT ;  /* 0x000000ff0f00720c */ /* 0x000fce0003f25270 */
[----:B------:R-:W-:Y:S06]  /*0410*/  @!P0 BRA `(.L_x_9) ;  /* 0x00000000003c8947 */ /* 0x000fec0003800000 */
        /* <DEDUP_REMOVED lines=9> */
[----:B------:R-:W5:Y:S01]  /*04b0*/  LDG.E R13, desc[UR36][R2.64+0x1c] ;  /* 0x00001c24020d7981 */ /* 0x000f62000c1e1900 */
[----:B------:R-:W-:Y:S01]  /*04c0*/  VIADD R0, R0, 0x8 ;  /* 0x0000000800007836 */ /* 0x000fe20000000000 */
[----:B--2---:R-:W-:-:S04]  /*04d0*/  IADD3 R7, PT, PT, R8, R7, R6 ;  /* 0x0000000708077210 */ /* 0x004fc80007ffe006 */
[----:B---3--:R-:W-:-:S04]  /*04e0*/  IADD3 R7, PT, PT, R9, R10, R7 ;  /* 0x0000000a09077210 */ /* 0x008fc80007ffe007 */
[----:B----4-:R-:W-:-:S04]  /*04f0*/  IADD3 R7, PT, PT, R11, R12, R7 ;  /* 0x0000000c0b077210 */ /* 0x010fc80007ffe007 */
[----:B-----5:R-:W-:-:S07]  /*0500*/  IADD3 R6, PT, PT, R13, R14, R7 ;  /* 0x0000000e0d067210 */ /* 0x020fce0007ffe007 */
.L_x_9:
[----:B------:R-:W-:Y:S05]  /*0510*/  BSYNC.RECONVERGENT B2 ;  /* 0x0000000000027941 */ /* 0x000fea0003800200 */
.L_x_8:
        /* <DEDUP_REMOVED lines=11> */
[----:B------:R-:W3:Y:S01]  /*05d0*/  LDG.E R10, desc[UR36][R2.64+0xc] ;  /* 0x00000c24020a7981 */ /* 0x000ee2000c1e1900 */
[----:B------:R-:W-:Y:S01]  /*05e0*/  VIADD R0, R0, 0x4 ;  /* 0x0000000400007836 */ /* 0x000fe20000000000 */
[----:B--2---:R-:W-:-:S04]  /*05f0*/  IADD3 R6, PT, PT, R8, R7, R6 ;  /* 0x0000000708067210 */ /* 0x004fc80007ffe006 */
[----:B---3--:R-:W-:-:S07]  /*0600*/  IADD3 R6, PT, PT, R10, R9, R6 ;  /* 0x000000090a067210 */ /* 0x008fce0007ffe006 */
.L_x_11:
[----:B------:R-:W-:Y:S05]  /*0610*/  BSYNC.RECONVERGENT B2 ;  /* 0x0000000000027941 */ /* 0x000fea0003800200 */
.L_x_10:
[----:B------:R-:W-:Y:S05]  /*0620*/  @!P1 BRA `(.L_x_7) ;  /* 0x0000000000249947 */ /* 0x000fea0003800000 */
[----:B------:R-:W0:Y:S01]  /*0630*/  LDC.64 R8, c[0x0][0x390] ;  /* 0x0000e400ff087b82 */ /* 0x000e220000000a00 */
[----:B------:R-:W-:-:S07]  /*0640*/  IMAD.MOV.U32 R7, RZ, RZ, RZ ;  /* 0x000000ffff077224 */ /* 0x000fce00078e00ff */
.L_x_12:
[----:B0-----:R-:W-:-:S06]  /*0650*/  IMAD.WIDE.U32 R2, R0, 0x4, R8 ;  /* 0x0000000400027825 */ /* 0x001fcc00078e0008 */
[----:B------:R-:W2:Y:S01]  /*0660*/  LDG.E R3, desc[UR36][R2.64] ;  /* 0x0000002402037981 */ /* 0x000ea2000c1e1900 */
[----:B------:R-:W-:Y:S02]  /*0670*/  VIADD R7, R7, 0x1 ;  /* 0x0000000107077836 */ /* 0x000fe40000000000 */
[----:B------:R-:W-:-:S03]  /*0680*/  VIADD R0, R0, 0x1 ;  /* 0x0000000100007836 */ /* 0x000fc60000000000 */
[----:B------:R-:W-:Y:S01]  /*0690*/  ISETP.NE.AND P0, PT, R7, R18, PT ;  /* 0x000000120700720c */ /* 0x000fe20003f05270 */
[----:B--2---:R-:W-:-:S12]  /*06a0*/  IMAD.IADD R6, R3, 0x1, R6 ;  /* 0x0000000103067824 */ /* 0x004fd800078e0206 */
[----:B------:R-:W-:Y:S05]  /*06b0*/  @P0 BRA `(.L_x_12) ;  /* 0xfffffffc00e40947 */ /* 0x000fea000383ffff */
.L_x_7:
[----:B------:R-:W-:Y:S05]  /*06c0*/  BSYNC.RECONVERGENT B1 ;  /* 0x0000000000017941 */ /* 0x000fea0003800200 */
.L_x_6:
[--C-:B------:R-:W-:Y:S01]  /*06d0*/  SHF.R.S32.HI R3, RZ, 0x1f, R6.reuse ;  /* 0x0000001fff037819 */ /* 0x100fe20000011406 */
[----:B------:R-:W-:-:S07]  /*06e0*/  IMAD.MOV.U32 R2, RZ, RZ, R6 ;  /* 0x000000ffff027224 */ /* 0x000fce00078e0006 */
.L_x_2:
[----:B------:R-:W-:Y:S05]  /*06f0*/  BSYNC.RECONVERGENT B0 ;  /* 0x0000000000007941 */ /* 0x000fea0003800200 */
.L_x_1:
[----:B------:R-:W2:Y:S01]  /*0700*/  LDG.E R10, desc[UR36][R16.64] ;  /* 0x00000024100a7981 */ /* 0x000ea2000c1e1900 */
[----:B------:R-:W-:Y:S01]  /*0710*/  BSSY.RECONVERGENT B0, `(.L_x_13) ;  /* 0x0000015000007945 */ /* 0x000fe20003800200 */
[----:B------:R-:W-:Y:S02]  /*0720*/  IMAD.MOV.U32 R6, RZ, RZ, RZ ;  /* 0x000000ffff067224 */ /* 0x000fe400078e00ff */
[----:B------:R-:W-:Y:S01]  /*0730*/  VIADD R0, R1, 0x100 ;  /* 0x0000010001007836 */ /* 0x000fe20000000000 */
[----:B--2---:R-:W-:-:S13]  /*0740*/  ISETP.NE.AND P0, PT, R10, RZ, PT ;  /* 0x000000ff0a00720c */ /* 0x004fda0003f05270 */
[----:B------:R-:W-:Y:S05]  /*0750*/  @!P0 BRA `(.L_x_14) ;  /* 0x0000000000408947 */ /* 0x000fea0003800000 */
[----:B------:R-:W-:Y:S01]  /*0760*/  BSSY.RECONVERGENT B1, `(.L_x_15) ;  /* 0x000000e000017945 */ /* 0x000fe20003800200 */
[----:B------:R-:W-:Y:S02]  /*0770*/  SHF.R.S32.HI R11, RZ, 0x1f, R10 ;  /* 0x0000001fff0b7819 */ /* 0x000fe4000001140a */
[----:B------:R-:W-:-:S07]  /*0780*/  CS2R R12, SRZ ;  /* 0x00000000000c7805 */ /* 0x000fce000001ff00 */
.L_x_16:
[----:B------:R-:W-:-:S04]  /*0790*/  IADD3 R6, P0, P1, R2, UR38, R13 ;  /* 0x0000002602067c10 */ /* 0x000fc8000f91e00d */
[----:B0-----:R-:W-:-:S06]  /*07a0*/  IADD3.X R7, PT, PT, R3, UR39, R12, P0, P1 ;  /* 0x0000002703077c10 */ /* 0x001fcc00087e240c */
[----:B------:R-:W2:Y:S01]  /*07b0*/  LDG.E.U8 R7, desc[UR36][R6.64] ;  /* 0x0000002406077981 */ /* 0x000ea2000c1e1100 */
[----:B------:R-:W-:-:S05]  /*07c0*/  IADD3 R8, P0, PT, R13, R4, RZ ;  /* 0x000000040d087210 */ /* 0x000fca0007f1e0ff */
[----:B------:R-:W-:Y:S01]  /*07d0*/  IMAD.X R9, R12, 0x1, R5, P0 ;  /* 0x000000010c097824 */ /* 0x000fe200000e0605 */
[----:B------:R-:W-:-:S05]  /*07e0*/  IADD3 R13, P0, PT, R13, 0x1, RZ ;  /* 0x000000010d0d7810 */ /* 0x000fca0007f1e0ff */
[----:B------:R-:W-:Y:S01]  /*07f0*/  IMAD.X R12, RZ, RZ, R12, P0 ;  /* 0x000000ffff0c7224 */ /* 0x000fe200000e060c */
[----:B------:R-:W-:-:S04]  /*0800*/  ISETP.GE.U32.AND P0, PT, R13, R10, PT ;  /* 0x0000000a0d00720c */ /* 0x000fc80003f06070 */
[----:B------:R-:W-:Y:S01]  /*0810*/  ISETP.GE.U32.AND.EX P0, PT, R12, R11, PT, P0 ;  /* 0x0000000b0c00720c */ /* 0x000fe20003f06100 */
[----:B--2---:R0:W-:-:S12]  /*0820*/  ST.E.U8 desc[UR36][R8.64], R7 ;  /* 0x0000000708007985 */ /* 0x0041d8000c101124 */
[----:B------:R-:W-:Y:S05]  /*0830*/  @!P0 BRA `(.L_x_16) ;  /* 0xfffffffc00d48947 */ /* 0x000fea000383ffff */
[----:B------:R-:W-:Y:S05]  /*0840*/  BSYNC.RECONVERGENT B1 ;  /* 0x0000000000017941 */ /* 0x000fea0003800200 */
.L_x_15:
[----:B------:R1:W5:Y:S02]  /*0850*/  LDG.E R6, desc[UR36][R16.64] ;  /* 0x0000002410067981 */ /* 0x000364000c1e1900 */
.L_x_14:
[----:B------:R-:W-:Y:S05]  /*0860*/  BSYNC.RECONVERGENT B0 ;  /* 0x0000000000007941 */ /* 0x000fea0003800200 */
.L_x_13:
[----:B------:R-:W-:Y:S01]  /*0870*/  IMAD.MOV.U32 R2, RZ, RZ, -0x64fa9774 ;  /* 0x9b05688cff027424 */ /* 0x000fe200078e00ff */
[----:B-1----:R-:W-:Y:S01]  /*0880*/  CS2R R16, SRZ ;  /* 0x0000000000107805 */ /* 0x002fe2000001ff00 */
[----:B------:R-:W-:Y:S01]  /*0890*/  IMAD.MOV.U32 R19, RZ, RZ, 0x6a09e667 ;  /* 0x6a09e667ff137424 */ /* 0x000fe200078e00ff */
[----:B-----5:R-:W-:Y:S01]  /*08a0*/  ISETP.NE.AND P0, PT, R6, RZ, PT ;  /* 0x000000ff0600720c */ /* 0x020fe20003f05270 */
[----:B------:R-:W-:Y:S01]  /*08b0*/  IMAD.MOV.U32 R18, RZ, RZ, RZ ;  /* 0x000000ffff127224 */ /* 0x000fe200078e00ff */
[----:B------:R-:W-:Y:S01]  /*08c0*/  BSSY.RECONVERGENT B0, `(.L_x_17) ;  /* 0x00001db000007945 */ /* 0x000fe20003800200 */
[----:B0-----:R-:W-:Y:S02]  /*08d0*/  IMAD.MOV.U32 R8, RZ, RZ, -0x4498517b ;  /* 0xbb67ae85ff087424 */ /* 0x001fe400078e00ff */
[----:B------:R-:W-:Y:S01]  /*08e0*/  IMAD.MOV.U32 R9, RZ, RZ, 0x3c6ef372 ;  /* 0x3c6ef372ff097424 */ /* 0x000fe200078e00ff */
[----:B------:R0:W-:Y:S01]  /*08f0*/  STL.128 [R1+0x140], R16 ;  /* 0x0001401001007387 */ /* 0x0001e20000100c00 */
[----:B------:R-:W-:-:S02]  /*0900*/  IMAD.MOV.U32 R10, RZ, RZ, -0x5ab00ac6 ;  /* 0xa54ff53aff0a7424 */ /* 0x000fc400078e00ff */
[----:B------:R-:W-:Y:S02]  /*0910*/  IMAD.MOV.U32 R11, RZ, RZ, 0x510e527f ;  /* 0x510e527fff0b7424 */ /* 0x000fe400078e00ff */
[----:B------:R-:W-:Y:S02]  /*0920*/  IMAD.MOV.U32 R3, RZ, RZ, 0x1f83d9ab ;  /* 0x1f83d9abff037424 */ /* 0x000fe400078e00ff */
[----:B------:R-:W-:Y:S01]  /*0930*/  IMAD.MOV.U32 R14, RZ, RZ, 0x5be0cd19 ;  /* 0x5be0cd19ff0e7424 */ /* 0x000fe200078e00ff */
[----:B------:R0:W-:Y:S01]  /*0940*/  STL.128 [R1+0x150], R8 ;  /* 0x0001500801007387 */ /* 0x0001e20000100c00 */
[----:B------:R-:W-:-:S03]  /*0950*/  IMAD.MOV.U32 R12, RZ, RZ, RZ ;  /* 0x000000ffff0c7224 */ /* 0x000fc600078e00ff */
[----:B------:R0:W-:Y:S04]  /*0960*/  STL.64 [R1+0x160], R2 ;  /* 0x0001600201007387 */ /* 0x0001e80000100a00 */
[----:B------:R0:W-:Y:S01]  /*0970*/  STL [R1+0x168], R14 ;  /* 0x0001680e01007387 */ /* 0x0001e20000100800 */
[----:B------:R-:W-:Y:S05]  /*0980*/  @!P0 BRA `(.L_x_18) ;  /* 0x0000001c00388947 */ /* 0x000fea0003800000 */
[----:B0-----:R-:W-:Y:S02]  /*0990*/  VIADD R2, R1, 0x24 ;  /* 0x0000002401027836 */ /* 0x001fe40000000000 */
[----:B------:R-:W-:Y:S02]  /*09a0*/  IMAD.MOV.U32 R12, RZ, RZ, RZ ;  /* 0x000000ffff0c7224 */ /* 0x000fe400078e00ff */
[----:B------:R-:W-:-:S07]  /*09b0*/  IMAD.MOV.U32 R3, RZ, RZ, RZ ;  /* 0x000000ffff037224 */ /* 0x000fce00078e00ff */
.L_x_25:
[----:B0-----:R-:W-:-:S05]  /*09c0*/  IADD3 R8, P0, PT, R3, R4, RZ ;  /* 0x0000000403087210 */ /* 0x001fca0007f1e0ff */
[----:B------:R-:W-:-:S05]  /*09d0*/  IMAD.X R9, RZ, RZ, R5, P0 ;  /* 0x000000ffff097224 */ /* 0x000fca00000e0605 */
[----:B------:R-:W2:Y:S01]  /*09e0*/  LD.E.U8 R8, desc[UR36][R8.64] ;  /* 0x0000002408087980 */ /* 0x000ea2000c101100 */
[----:B------:R-:W-:-:S05]  /*09f0*/  IMAD.IADD R7, R1, 0x1, R12 ;  /* 0x0000000101077824 */ /* 0x000fca00078e020c */
[----:B--2---:R0:W-:Y:S04]  /*0a00*/  STL.U8 [R7+0x100], R8 ;  /* 0x0001000807007387 */ /* 0x0041e80000100000 */
[----:B------:R-:W2:Y:S01]  /*0a10*/  LDL R12, [R1+0x140] ;  /* 0x00014000010c7983 */ /* 0x000ea20000100800 */
[----:B------:R-:W-:Y:S01]  /*0a20*/  VIADD R3, R3, 0x1 ;  /* 0x0000000103037836 */ /* 0x000fe20000000000 */
[----:B------:R-:W-:Y:S04]  /*0a30*/  BSSY.RECONVERGENT B1, `(.L_x_19) ;  /* 0x00001c2000017945 */ /* 0x000fe80003800200 */
[----:B------:R-:W-:Y:S01]  /*0a40*/  ISETP.NE.AND P0, PT, R3, R6, PT ;  /* 0x000000060300720c */ /* 0x000fe20003f05270 */
[----:B--2---:R-:W-:-:S05]  /*0a50*/  VIADD R12, R12, 0x1 ;  /* 0x000000010c0c7836 */ /* 0x004fca0000000000 */
[----:B------:R0:W-:Y:S01]  /*0a60*/  STL [R1+0x140], R12 ;  /* 0x0001400c01007387 */ /* 0x0001e20000100800 */
[----:B------:R-:W-:-:S13]  /*0a70*/  ISETP.NE.AND P1, PT, R12, 0x40, PT ;  /* 0x000000400c00780c */ /* 0x000fda0003f25270 */
[----:B0-----:R-:W-:Y:S05]  /*0a80*/  @P1 BRA `(.L_x_20) ;  /* 0x0000001800f01947 */ /* 0x001fea0003800000 */
[----:B------:R-:W2:Y:S04]  /*0a90*/  LDL.128 R8, [R1+0x110] ;  /* 0x0001100001087983 */ /* 0x000ea80000100c00 */
[----:B------:R-:W3:Y:S04]  /*0aa0*/  LDL.128 R16, [R1+0x120] ;  /* 0x0001200001107983 */ /* 0x000ee80000100c00 */
[----:B------:R-:W4:Y:S04]  /*0ab0*/  LDL.128 R12, [R1+0x130] ;  /* 0x00013000010c7983 */ /* 0x000f280000100c00 */
[----:B------:R-:W5:Y:S01]  /*0ac0*/  LDL.128 R20, [R1+0x100] ;  /* 0x0001000001147983 */ /* 0x000f620000100c00 */
[----:B------:R-:W-:Y:S01]  /*0ad0*/  BSSY.RECONVERGENT B2, `(.L_x_21) ;  /* 0x0000153000027945 */ /* 0x000fe20003800200 */
[----:B--2---:R-:W-:-:S02]  /*0ae0*/  PRMT R24, R8, 0x7771, RZ ;  /* 0x0000777108187816 */ /* 0x004fc400000000ff */
[C---:B------:R-:W-:Y:S02]  /*0af0*/  PRMT R26, R9.reuse, 0x7771, RZ ;  /* 0x00007771091a7816 */ /* 0x040fe400000000ff */
[----:B------:R-:W-:Y:S01]  /*0b00*/  PRMT R27, R10, 0x7771, RZ ;  /* 0x000077710a1b7816 */ /* 0x000fe200000000ff */
[----:B------:R-:W-:Y:S01]  /*0b10*/  IMAD.U32 R24, R24, 0x10000, RZ ;  /* 0x0001000018187824 */ /* 0x000fe200078e00ff */
[----:B------:R-:W-:Y:S01]  /*0b20*/  PRMT R7, R8, 0x7770, RZ ;  /* 0x0000777008077816 */ /* 0x000fe200000000ff */
[----:B------:R-:W-:Y:S01]  /*0b30*/  IMAD.U32 R26, R26, 0x10000, RZ ;  /* 0x000100001a1a7824 */ /* 0x000fe200078e00ff */
[----:B------:R-:W-:Y:S01]  /*0b40*/  PRMT R25, R9, 0x7770, RZ ;  /* 0x0000777009197816 */ /* 0x000fe200000000ff */
[----:B------:R-:W-:Y:S01]  /*0b50*/  IMAD.U32 R28, R27, 0x10000, RZ ;  /* 0x000100001b1c7824 */ /* 0x000fe200078e00ff */
[----:B------:R-:W-:Y:S02]  /*0b60*/  LOP3.LUT R24, R24, 0xff0000, RZ, 0xc0, !PT ;  /* 0x00ff000018187812 */ /* 0x000fe400078ec0ff */
[----:B------:R-:W-:-:S02]  /*0b70*/  LOP3.LUT R26, R26, 0xff0000, RZ, 0xc0, !PT ;  /* 0x00ff00001a1a7812 */ /* 0x000fc400078ec0ff */
[----:B------:R-:W-:Y:S01]  /*0b80*/  PRMT R27, R10, 0x7770, RZ ;  /* 0x000077700a1b7816 */ /* 0x000fe200000000ff */
[----:B------:R-:W-:Y:S01]  /*0b90*/  IMAD R7, R7, 0x1000000, R24 ;  /* 0x0100000007077824 */ /* 0x000fe200078e0218 */
[----:B------:R-:W-:Y:S01]  /*0ba0*/  LOP3.LUT R28, R28, 0xff0000, RZ, 0xc0, !PT ;  /* 0x00ff00001c1c7812 */ /* 0x000fe200078ec0ff */
[----:B------:R-:W-:Y:S01]  /*0bb0*/  IMAD R24, R25, 0x1000000, R26 ;  /* 0x0100000019187824 */ /* 0x000fe200078e021a */
[----:B----4-:R-:W-:Y:S02]  /*0bc0*/  PRMT R30, R13, 0x7771, RZ ;  /* 0x000077710d1e7816 */ /* 0x010fe400000000ff */
[C---:B---3--:R-:W-:Y:S01]  /*0bd0*/  PRMT R29, R16.reuse, 0x7770, RZ ;  /* 0x00007770101d7816 */ /* 0x048fe200000000ff */
[----:B------:R-:W-:Y:S01]  /*0be0*/  IMAD R25, R27, 0x1000000, R28 ;  /* 0x010000001b197824 */ /* 0x000fe200078e021c */
[----:B------:R-:W-:Y:S01]  /*0bf0*/  PRMT R28, R16, 0x7771, RZ ;  /* 0x00007771101c7816 */ /* 0x000fe200000000ff */
[----:B------:R-:W-:Y:S01]  /*0c00*/  IMAD.U32 R30, R30, 0x10000, RZ ;  /* 0x000100001e1e7824 */ /* 0x000fe200078e00ff */
[----:B------:R-:W-:-:S02]  /*0c10*/  PRMT R27, R11, 0x7771, RZ ;  /* 0x000077710b1b7816 */ /* 0x000fc400000000ff */
[----:B------:R-:W-:Y:S01]  /*0c20*/  PRMT R31, R13, 0x7770, RZ ;  /* 0x000077700d1f7816 */ /* 0x000fe200000000ff */
[----:B------:R-:W-:Y:S01]  /*0c30*/  IMAD.U32 R28, R28, 0x10000, RZ ;  /* 0x000100001c1c7824 */ /* 0x000fe200078e00ff */
[----:B------:R-:W-:Y:S01]  /*0c40*/  LOP3.LUT R32, R30, 0xff0000, RZ, 0xc0, !PT ;  /* 0x00ff00001e207812 */ /* 0x000fe200078ec0ff */
[----:B------:R-:W-:Y:S01]  /*0c50*/  IMAD.U32 R27, R27, 0x10000, RZ ;  /* 0x000100001b1b7824 */ /* 0x000fe200078e00ff */
[----:B------:R-:W-:Y:S02]  /*0c60*/  PRMT R30, R17, 0x7771, RZ ;  /* 0x00007771111e7816 */ /* 0x000fe400000000ff */
[----:B------:R-:W-:Y:S01]  /*0c70*/  LOP3.LUT R28, R28, 0xff0000, RZ, 0xc0, !PT ;  /* 0x00ff00001c1c7812 */ /* 0x000fe200078ec0ff */
[----:B------:R-:W-:Y:S01]  /*0c80*/  IMAD R31, R31, 0x1000000, R32 ;  /* 0x010000001f1f7824 */ /* 0x000fe200078e0220 */
[----:B------:R-:W-:Y:S01]  /*0c90*/  PRMT R26, R11, 0x7770, RZ ;  /* 0x000077700b1a7816 */ /* 0x000fe200000000ff */
[----:B------:R-:W-:Y:S01]  /*0ca0*/  IMAD.U32 R30, R30, 0x10000, RZ ;  /* 0x000100001e1e7824 */ /* 0x000fe200078e00ff */
[----:B------:R-:W-:Y:S01]  /*0cb0*/  LOP3.LUT R27, R27, 0xff0000, RZ, 0xc0, !PT ;  /* 0x00ff00001b1b7812 */ /* 0x000fe200078ec0ff */
[----:B------:R-:W-:Y:S01]  /*0cc0*/  IMAD R29, R29, 0x1000000, R28 ;  /* 0x010000001d1d7824 */ /* 0x000fe200078e021c */
[----:B------:R-:W-:-:S02]  /*0cd0*/  PRMT R28, R13, 0x7772, RZ ;  /* 0x000077720d1c7816 */ /* 0x000fc400000000ff */
[----:B------:R-:W-:Y:S01]  /*0ce0*/  PRMT R13, R13, 0x7773, RZ ;  /* 0x000077730d0d7816 */ /* 0x000fe200000000ff */
[----:B------:R-:W-:Y:S01]  /*0cf0*/  IMAD R26, R26, 0x1000000, R27 ;  /* 0x010000001a1a7824 */ /* 0x000fe200078e021b */
[----:B------:R-:W-:Y:S01]  /*0d00*/  PRMT R27, R17, 0x7770, RZ ;  /* 0x00007770111b7816 */ /* 0x000fe200000000ff */
[----:B------:R-:W-:Y:S01]  /*0d10*/  IMAD.SHL.U32 R32, R28, 0x100, RZ ;  /* 0x000001001c207824 */ /* 0x000fe200078e00ff */
[----:B------:R-:W-:Y:S02]  /*0d20*/  PRMT R28, R18, 0x7771, RZ ;  /* 0x00007771121c7816 */ /* 0x000fe400000000ff */
[----:B------:R-:W-:Y:S02]  /*0d30*/  LOP3.LUT R30, R30, 0xff0000, RZ, 0xc0, !PT ;  /* 0x00ff00001e1e7812 */ /* 0x000fe400078ec0ff */
[----:B------:R-:W-:Y:S01]  /*0d40*/  LOP3.LUT R13, R13, R31, R32, 0xfe, !PT ;  /* 0x0000001f0d0d7212 */ /* 0x000fe200078efe20 */
[----:B------:R-:W-:Y:S01]  /*0d50*/  IMAD.U32 R32, R28, 0x10000, RZ ;  /* 0x000100001c207824 */ /* 0x000fe200078e00ff */
[C---:B------:R-:W-:Y:S01]  /*0d60*/  PRMT R28, R8.reuse, 0x7772, RZ ;  /* 0x00007772081c7816 */ /* 0x040fe200000000ff */
[----:B------:R-:W-:Y:S01]  /*0d70*/  IMAD R27, R27, 0x1000000, R30 ;  /* 0x010000001b1b7824 */ /* 0x000fe200078e021e */
[----:B------:R-:W-:-:S02]  /*0d80*/  PRMT R30, R8, 0x7773, RZ ;  /* 0x00007773081e7816 */ /* 0x000fc400000000ff */
[----:B------:R-:W-:Y:S01]  /*0d90*/  PRMT R33, R19, 0x7771, RZ ;  /* 0x0000777113217816 */ /* 0x000fe200000000ff */
[----:B------:R-:W-:Y:S01]  /*0da0*/  IMAD.SHL.U32 R8, R28, 0x100, RZ ;  /* 0x000001001c087824 */ /* 0x000fe200078e00ff */
[----:B------:R-:W-:Y:S02]  /*0db0*/  PRMT R31, R18, 0x7770, RZ ;  /* 0x00007770121f7816 */ /* 0x000fe400000000ff */
[----:B------:R-:W-:Y:S01]  /*0dc0*/  LOP3.LUT R32, R32, 0xff0000, RZ, 0xc0, !PT ;  /* 0x00ff000020207812 */ /* 0x000fe200078ec0ff */
[----:B------:R-:W-:Y:S01]  /*0dd0*/  IMAD.U32 R33, R33, 0x10000, RZ ;  /* 0x0001000021217824 */ /* 0x000fe200078e00ff */
[----:B------:R-:W-:Y:S02]  /*0de0*/  LOP3.LUT R8, R30, R7, R8, 0xfe, !PT ;  /* 0x000000071e087212 */ /* 0x000fe400078efe08 */
[----:B------:R-:W-:Y:S01]  /*0df0*/  PRMT R7, R9, 0x7772, RZ ;  /* 0x0000777209077816 */ /* 0x000fe200000000ff */
[----:B------:R-:W-:Y:S01]  /*0e00*/  IMAD R28, R31, 0x1000000, R32 ;  /* 0x010000001f1c7824 */ /* 0x000fe200078e0220 */
[----:B------:R-:W-:-:S02]  /*0e10*/  PRMT R32, R9, 0x7773, RZ ;  /* 0x0000777309207816 */ /* 0x000fc400000000ff */
[----:B------:R-:W-:Y:S01]  /*0e20*/  PRMT R30, R19, 0x7770, RZ ;  /* 0x00007770131e7816 */ /* 0x000fe200000000ff */
[----:B------:R-:W-:Y:S01]  /*0e30*/  IMAD.SHL.U32 R31, R7, 0x100, RZ ;  /* 0x00000100071f7824 */ /* 0x000fe200078e00ff */
[----:B------:R-:W-:Y:S02]  /*0e40*/  LOP3.LUT R33, R33, 0xff0000, RZ, 0xc0, !PT ;  /* 0x00ff000021217812 */ /* 0x000fe400078ec0ff */
[----:B-----5:R-:W-:-:S03]  /*0e50*/  PRMT R9, R20, 0x7771, RZ ;  /* 0x0000777114097816 */ /* 0x020fc600000000ff */
[----:B------:R-:W-:Y:S01]  /*0e60*/  IMAD R7, R30, 0x1000000, R33 ;  /* 0x010000001e077824 */ /* 0x000fe200078e0221 */
[----:B------:R-:W-:Y:S01]  /*0e70*/  PRMT R33, R11, 0x7772, RZ ;  /* 0x000077720b217816 */ /* 0x000fe200000000ff */
[----:B------:R-:W-:Y:S01]  /*0e80*/  IMAD.U32 R30, R9, 0x10000, RZ ;  /* 0x00010000091e7824 */ /* 0x000fe200078e00ff */
[----:B------:R-:W-:Y:S02]  /*0e90*/  LOP3.LUT R9, R32, R24, R31, 0xfe, !PT ;  /* 0x0000001820097212 */ /* 0x000fe400078efe1f */
[----:B------:R-:W-:Y:S02]  /*0ea0*/  PRMT R32, R10, 0x7772, RZ ;  /* 0x000077720a207816 */ /* 0x000fe400000000ff */
[----:B------:R-:W-:Y:S02]  /*0eb0*/  LOP3.LUT R31, R30, 0xff0000, RZ, 0xc0, !PT ;  /* 0x00ff00001e1f7812 */ /* 0x000fe400078ec0ff */
[----:B------:R-:W-:Y:S01]  /*0ec0*/  PRMT R30, R10, 0x7773, RZ ;  /* 0x000077730a1e7816 */ /* 0x000fe200000000ff */
[----:B------:R-:W-:Y:S01]  /*0ed0*/  IMAD.SHL.U32 R10, R32, 0x100, RZ ;  /* 0x00000100200a7824 */ /* 0x000fe200078e00ff */
[----:B------:R-:W-:-:S02]  /*0ee0*/  PRMT R24, R20, 0x7770, RZ ;  /* 0x0000777014187816 */ /* 0x000fc400000000ff */
[----:B------:R-:W-:Y:S02]  /*0ef0*/  PRMT R32, R16, 0x7772, RZ ;  /* 0x0000777210207816 */ /* 0x000fe400000000ff */
[----:B------:R-:W-:Y:S01]  /*0f00*/  LOP3.LUT R10, R30, R25, R10, 0xfe, !PT ;  /* 0x000000191e0a7212 */ /* 0x000fe200078efe0a */
[----:B------:R-:W-:Y:S01]  /*0f10*/  IMAD R24, R24, 0x1000000, R31 ;  /* 0x0100000018187824 */ /* 0x000fe200078e021f */
[----:B------:R-:W-:Y:S01]  /*0f20*/  PRMT R25, R21, 0x7771, RZ ;  /* 0x0000777115197816 */ /* 0x000fe200000000ff */
[----:B------:R-:W-:Y:S01]  /*0f30*/  IMAD.SHL.U32 R32, R32, 0x100, RZ ;  /* 0x0000010020207824 */ /* 0x000fe200078e00ff */
[----:B------:R-:W-:Y:S02]  /*0f40*/  PRMT R30, R22, 0x7771, RZ ;  /* 0x00007771161e7816 */ /* 0x000fe400000000ff */
[----:B------:R-:W-:Y:S01]  /*0f50*/  PRMT R31, R11, 0x7773, RZ ;  /* 0x000077730b1f7816 */ /* 0x000fe200000000ff */
[----:B------:R-:W-:Y:S01]  /*0f60*/  IMAD.SHL.U32 R11, R33, 0x100, RZ ;  /* 0x00000100210b7824 */ /* 0x000fe200078e00ff */
[----:B------:R-:W-:Y:S01]  /*0f70*/  PRMT R33, R16, 0x7773, RZ ;  /* 0x0000777310217816 */ /* 0x000fe200000000ff */
[----:B------:R-:W-:Y:S01]  /*0f80*/  IMAD.U32 R25, R25, 0x10000, RZ ;  /* 0x0001000019197824 */ /* 0x000fe200078e00ff */
[----:B------:R-:W-:Y:S01]  /*0f90*/  PRMT R16, R22, 0x7770, RZ ;  /* 0x0000777016107816 */ /* 0x000fe200000000ff */
[----:B------:R-:W-:Y:S01]  /*0fa0*/  IMAD.U32 R30, R30, 0x10000, RZ ;  /* 0x000100001e1e7824 */ /* 0x000fe200078e00ff */
[----:B------:R-:W-:-:S02]  /*0fb0*/  LOP3.LUT R11, R31, R26, R11, 0xfe, !PT ;  /* 0x0000001a1f0b7212 */ /* 0x000fc400078efe0b */
[----:B------:R-:W-:Y:S02]  /*0fc0*/  PRMT R26, R21, 0x7770, RZ ;  /* 0x00007770151a7816 */ /* 0x000fe400000000ff */
[----:B------:R-:W-:Y:S01]  /*0fd0*/  LOP3.LUT R25, R25, 0xff0000, RZ, 0xc0, !PT ;  /* 0x00ff000019197812 */ /* 0x000fe200078ec0ff */
[----:B------:R0:W-:Y:S01]  /*0fe0*/  STL.128 [R1+0x10], R8 ;  /* 0x0000100801007387 */ /* 0x0001e20000100c00 */
[----:B------:R-:W-:Y:S02]  /*0ff0*/  LOP3.LUT R31, R30, 0xff0000, RZ, 0xc0, !PT ;  /* 0x00ff00001e1f7812 */ /* 0x000fe400078ec0ff */
[----:B------:R-:W-:Y:S01]  /*1000*/  PRMT R30, R19, 0x7773, RZ ;  /* 0x00007773131e7816 */ /* 0x000fe200000000ff */
[----:B------:R-:W-:Y:S02]  /*1010*/  IMAD R26, R26, 0x1000000, R25 ;  /* 0x010000001a1a7824 */ /* 0x000fe400078e0219 */
[----:B------:R-:W-:Y:S01]  /*1020*/  IMAD R25, R16, 0x1000000, R31 ;  /* 0x0100000010197824 */ /* 0x000fe200078e021f */
[----:B------:R-:W-:-:S02]  /*1030*/  LOP3.LUT R16, R33, R29, R32, 0xfe, !PT ;  /* 0x0000001d21107212 */ /* 0x000fc400078efe20 */
[----:B------:R-:W-:Y:S02]  /*1040*/  PRMT R29, R17, 0x7772, RZ ;  /* 0x00007772111d7816 */ /* 0x000fe400000000ff */
[C---:B------:R-:W-:Y:S02]  /*1050*/  PRMT R31, R18.reuse, 0x7772, RZ ;  /* 0x00007772121f7816 */ /* 0x040fe400000000ff */
[----:B------:R-:W-:Y:S01]  /*1060*/  PRMT R32, R18, 0x7773, RZ ;  /* 0x0000777312207816 */ /* 0x000fe200000000ff */
[----:B------:R-:W-:Y:S01]  /*1070*/  IMAD.SHL.U32 R18, R29, 0x100, RZ ;  /* 0x000001001d127824 */ /* 0x000fe200078e00ff */
[----:B------:R-:W-:Y:S01]  /*1080*/  PRMT R17, R17, 0x7773, RZ ;  /* 0x0000777311117816 */ /* 0x000fe200000000ff */
[----:B------:R-:W-:Y:S01]  /*1090*/  IMAD.SHL.U32 R31, R31, 0x100, RZ ;  /* 0x000001001f1f7824 */ /* 0x000fe200078e00ff */
[----:B------:R-:W-:Y:S02]  /*10a0*/  PRMT R29, R19, 0x7772, RZ ;  /* 0x00007772131d7816 */ /* 0x000fe400000000ff */
[----:B------:R-:W-:-:S02]  /*10b0*/  LOP3.LUT R17, R17, R27, R18, 0xfe, !PT ;  /* 0x0000001b11117212 */ /* 0x000fc400078efe12 */
[----:B------:R-:W-:Y:S01]  /*10c0*/  PRMT R27, R23, 0x7771, RZ ;  /* 0x00007771171b7816 */ /* 0x000fe200000000ff */
[----:B------:R-:W-:Y:S01]  /*10d0*/  IMAD.SHL.U32 R29, R29, 0x100, RZ ;  /* 0x000001001d1d7824 */ /* 0x000fe200078e00ff */
[----:B------:R-:W-:Y:S02]  /*10e0*/  PRMT R19, R20, 0x7772, RZ ;  /* 0x0000777214137816 */ /* 0x000fe400000000ff */
[----:B------:R-:W-:Y:S01]  /*10f0*/  PRMT R33, R12, 0x7771, RZ ;  /* 0x000077710c217816 */ /* 0x000fe200000000ff */
[----:B------:R-:W-:Y:S01]  /*1100*/  IMAD.U32 R27, R27, 0x10000, RZ ;  /* 0x000100001b1b7824 */ /* 0x000fe200078e00ff */
[----:B------:R-:W-:Y:S02]  /*1110*/  LOP3.LUT R18, R32, R28, R31, 0xfe, !PT ;  /* 0x0000001c20127212 */ /* 0x000fe400078efe1f */
[----:B------:R-:W-:Y:S01]  /*1120*/  PRMT R31, R20, 0x7773, RZ ;  /* 0x00007773141f7816 */ /* 0x000fe200000000ff */
[----:B------:R-:W-:Y:S01]  /*1130*/  IMAD.SHL.U32 R20, R19, 0x100, RZ ;  /* 0x0000010013147824 */ /* 0x000fe200078e00ff */
[----:B------:R-:W-:Y:S01]  /*1140*/  LOP3.LUT R19, R30, R7, R29, 0xfe, !PT ;  /* 0x000000071e137212 */ /* 0x000fe200078efe1d */
[----:B------:R-:W-:Y:S01]  /*1150*/  IMAD.U32 R33, R33, 0x10000, RZ ;  /* 0x0001000021217824 */ /* 0x000fe200078e00ff */
[----:B------:R-:W-:-:S02]  /*1160*/  PRMT R7, R14, 0x7771, RZ ;  /* 0x000077710e077816 */ /* 0x000fc400000000ff */
[----:B------:R-:W-:Y:S01]  /*1170*/  PRMT R28, R23, 0x7770, RZ ;  /* 0x00007770171c7816 */ /* 0x000fe200000000ff */
[----:B------:R0:W-:Y:S01]  /*1180*/  STL.128 [R1+0x20], R16 ;  /* 0x0000201001007387 */ /* 0x0001e20000100c00 */
[----:B------:R-:W-:Y:S01]  /*1190*/  LOP3.LUT R27, R27, 0xff0000, RZ, 0xc0, !PT ;  /* 0x00ff00001b1b7812 */ /* 0x000fe200078ec0ff */
[----:B------:R-:W-:Y:S01]  /*11a0*/  IMAD.U32 R29, R7, 0x10000, RZ ;  /* 0x00010000071d7824 */ /* 0x000fe200078e00ff */
[----:B------:R-:W-:Y:S02]  /*11b0*/  LOP3.LUT R33, R33, 0xff0000, RZ, 0xc0, !PT ;  /* 0x00ff000021217812 */ /* 0x000fe400078ec0ff */
[----:B------:R-:W-:Y:S01]  /*11c0*/  PRMT R32, R12, 0x7770, RZ ;  /* 0x000077700c207816 */ /* 0x000fe200000000ff */
[----:B------:R-:W-:Y:S01]  /*11d0*/  IMAD R28, R28, 0x1000000, R27 ;  /* 0x010000001c1c7824 */ /* 0x000fe200078e021b */
[----:B------:R-:W-:Y:S02]  /*11e0*/  LOP3.LUT R20, R31, R24, R20, 0xfe, !PT ;  /* 0x000000181f147212 */ /* 0x000fe400078efe14 */
[----:B------:R-:W-:Y:S01]  /*11f0*/  PRMT R24, R21, 0x7772, RZ ;  /* 0x0000777215187816 */ /* 0x000fe200000000ff */
[----:B------:R-:W-:Y:S01]  /*1200*/  IMAD R27, R32, 0x1000000, R33 ;  /* 0x01000000201b7824 */ /* 0x000fe200078e0221 */
[----:B------:R-:W-:-:S02]  /*1210*/  PRMT R31, R14, 0x7770, RZ ;  /* 0x000077700e1f7816 */ /* 0x000fc400000000ff */
[----:B------:R-:W-:Y:S01]  /*1220*/  LOP3.LUT R32, R29, 0xff0000, RZ, 0xc0, !PT ;  /* 0x00ff00001d207812 */ /* 0x000fe200078ec0ff */
[----:B------:R-:W-:Y:S01]  /*1230*/  IMAD.SHL.U32 R29, R24, 0x100, RZ ;  /* 0x00000100181d7824 */ /* 0x000fe200078e00ff */
[----:B------:R-:W-:Y:S02]  /*1240*/  PRMT R30, R22, 0x7772, RZ ;  /* 0x00007772161e7816 */ /* 0x000fe400000000ff */
[----:B------:R-:W-:Y:S01]  /*1250*/  PRMT R21, R21, 0x7773, RZ ;  /* 0x0000777315157816 */ /* 0x000fe200000000ff */
[----:B------:R-:W-:Y:S01]  /*1260*/  IMAD R24, R31, 0x1000000, R32 ;  /* 0x010000001f187824 */ /* 0x000fe200078e0220 */
[----:B------:R-:W-:Y:S01]  /*1270*/  PRMT R31, R15, 0x7771, RZ ;  /* 0x000077710f1f7816 */ /* 0x000fe200000000ff */
[----:B------:R-:W-:Y:S01]  /*1280*/  IMAD.SHL.U32 R30, R30, 0x100, RZ ;  /* 0x000001001e1e7824 */ /* 0x000fe200078e00ff */
[----:B------:R-:W-:Y:S02]  /*1290*/  PRMT R22, R22, 0x7773, RZ ;  /* 0x0000777316167816 */ /* 0x000fe400000000ff */
[----:B------:R-:W-:Y:S01]  /*12a0*/  LOP3.LUT R21, R21, R26, R29, 0xfe, !PT ;  /* 0x0000001a15157212 */ /* 0x000fe200078efe1d */
[----:B------:R-:W-:Y:S01]  /*12b0*/  IMAD.U32 R31, R31, 0x10000, RZ ;  /* 0x000100001f1f7824 */ /* 0x000fe200078e00ff */
[----:B------:R-:W-:-:S02]  /*12c0*/  LOP3.LUT R22, R22, R25, R30, 0xfe, !PT ;  /* 0x0000001916167212 */ /* 0x000fc400078efe1e */
[----:B------:R-:W-:Y:S02]  /*12d0*/  PRMT R26, R14, 0x7772, RZ ;  /* 0x000077720e1a7816 */ /* 0x000fe400000000ff */
[----:B------:R-:W-:Y:S02]  /*12e0*/  PRMT R30, R15, 0x7770, RZ ;  /* 0x000077700f1e7816 */ /* 0x000fe400000000ff */
[----:B------:R-:W-:Y:S01]  /*12f0*/  LOP3.LUT R31, R31, 0xff0000, RZ, 0xc0, !PT ;  /* 0x00ff00001f1f7812 */ /* 0x000fe200078ec0ff */
[----:B------:R-:W-:Y:S01]  /*1300*/  IMAD.SHL.U32 R26, R26, 0x100, RZ ;  /* 0x000001001a1a7824 */ /* 0x000fe200078e00ff */
[----:B------:R-:W-:Y:S02]  /*1310*/  PRMT R29, R14, 0x7773, RZ ;  /* 0x000077730e1d7816 */ /* 0x000fe400000000ff */
[----:B------:R-:W-:Y:S01]  /*1320*/  PRMT R7, R23, 0x7772, RZ ;  /* 0x0000777217077816 */ /* 0x000fe200000000ff */
[----:B------:R-:W-:Y:S01]  /*1330*/  IMAD R30, R30, 0x1000000, R31 ;  /* 0x010000001e1e7824 */ /* 0x000fe200078e021f */
[----:B------:R-:W-:-:S02]  /*1340*/  PRMT R25, R12, 0x7772, RZ ;  /* 0x000077720c197816 */ /* 0x000fc400000000ff */
[----:B------:R-:W-:Y:S01]  /*1350*/  PRMT R14, R15, 0x7772, RZ ;  /* 0x000077720f0e7816 */ /* 0x000fe200000000ff */
[----:B------:R-:W-:Y:S01]  /*1360*/  IMAD.SHL.U32 R7, R7, 0x100, RZ ;  /* 0x0000010007077824 */ /* 0x000fe200078e00ff */
[----:B------:R-:W-:Y:S01]  /*1370*/  PRMT R23, R23, 0x7773, RZ ;  /* 0x0000777317177816 */ /* 0x000fe200000000ff */
[----:B------:R-:W-:Y:S01]  /*1380*/  IMAD.SHL.U32 R25, R25, 0x100, RZ ;  /* 0x0000010019197824 */ /* 0x000fe200078e00ff */
[----:B------:R-:W-:Y:S01]  /*1390*/  PRMT R12, R12, 0x7773, RZ ;  /* 0x000077730c0c7816 */ /* 0x000fe200000000ff */
[----:B------:R-:W-:Y:S01]  /*13a0*/  IMAD.SHL.U32 R31, R14, 0x100, RZ ;  /* 0x000001000e1f7824 */ /* 0x000fe200078e00ff */
[----:B------:R-:W-:Y:S02]  /*13b0*/  PRMT R15, R15, 0x7773, RZ ;  /* 0x000077730f0f7816 */ /* 0x000fe400000000ff */
[----:B------:R-:W-:Y:S01]  /*13c0*/  LOP3.LUT R23, R23, R28, R7, 0xfe, !PT ;  /* 0x0000001c17177212 */ /* 0x000fe200078efe07 */
[----:B------:R-:W-:Y:S01]  /*13d0*/  IMAD.MOV.U32 R7, RZ, RZ, R2 ;  /* 0x000000ffff077224 */ /* 0x000fe200078e0002 */
[----:B------:R-:W-:-:S02]  /*13e0*/  LOP3.LUT R12, R12, R27, R25, 0xfe, !PT ;  /* 0x0000001b0c0c7212 */ /* 0x000fc400078efe19 */
[----:B------:R-:W-:Y:S01]  /*13f0*/  LOP3.LUT R14, R29, R24, R26, 0xfe, !PT ;  /* 0x000000181d0e7212 */ /* 0x000fe200078efe1a */
[----:B------:R0:W-:Y:S01]  /*1400*/  STL.128 [R1], R20 ;  /* 0x0000001401007387 */ /* 0x0001e20000100c00 */
[----:B------:R-:W-:Y:S01]  /*1410*/  LOP3.LUT R15, R15, R30, R31, 0xfe, !PT ;  /* 0x0000001e0f0f7212 */ /* 0x000fe200078efe1f */
[----:B------:R-:W-:-:S04]  /*1420*/  IMAD.MOV.U32 R24, RZ, RZ, RZ ;  /* 0x000000ffff187224 */ /* 0x000fc800078e00ff */
[----:B------:R0:W-:Y:S03]  /*1430*/  STL.128 [R1+0x30], R12 ;  /* 0x0000300c01007387 */ /* 0x0001e60000100c00 */
.L_x_22:
[----:B0-----:R-:W2:Y:S04]  /*1440*/  LDL R9, [R7+-0x20] ;  /* 0xffffe00007097983 */ /* 0x001ea80000100800 */
[----:B------:R-:W3:Y:S04]  /*1450*/  LDL R29, [R7] ;  /* 0x00000000071d7983 */ /* 0x000ee80000100800 */
[----:B------:R-:W4:Y:S04]  /*1460*/  LDL.64 R22, [R7+-0x1c] ;  /* 0xffffe40007167983 */ /* 0x000f280000100a00 */
[----:B------:R-:W5:Y:S04]  /*1470*/  LDL.64 R10, [R7+0x4] ;  /* 0x00000400070a7983 */ /* 0x000f680000100a00 */
[----:B------:R-:W5:Y:S04]  /*1480*/  LDL R26, [R7+-0x14] ;  /* 0xffffec00071a7983 */ /* 0x000f680000100800 */
[----:B------:R-:W5:Y:S04]  /*1490*/  LDL R25, [R7+0x10] ;  /* 0x0000100007197983 */ /* 0x000f680000100800 */
[----:B------:R-:W5:Y:S04]  /*14a0*/  LDL R13, [R7+-0x10] ;  /* 0xfffff000070d7983 */ /* 0x000f680000100800 */
[----:B------:R-:W5:Y:S04]  /*14b0*/  LDL.64 R16, [R7+-0xc] ;  /* 0xfffff40007107983 */ /* 0x000f680000100a00 */
[----:B------:R-:W5:Y:S04]  /*14c0*/  LDL.64 R18, [R7+0x14] ;  /* 0x0000140007127983 */ /* 0x000f680000100a00 */
[----:B------:R-:W5:Y:S01]  /*14d0*/  LDL R21, [R7+-0x4] ;  /* 0xfffffc0007157983 */ /* 0x000f620000100800 */
[----:B------:R-:W-:-:S02]  /*14e0*/  SHF.R.U32.HI R28, RZ, 0xa, R14 ;  /* 0x0000000aff1c7819 */ /* 0x000fc4000001160e */
[C-C-:B------:R-:W-:Y:S02]  /*14f0*/  SHF.L.W.U32.HI R8, R14.reuse, 0xf, R14.reuse ;  /* 0x0000000f0e087819 */ /* 0x140fe40000010e0e */
[----:B------:R-:W-:Y:S02]  /*1500*/  SHF.L.W.U32.HI R27, R14, 0xd, R14 ;  /* 0x0000000d0e1b7819 */ /* 0x000fe40000010e0e */
[--C-:B------:R-:W-:Y:S02]  /*1510*/  SHF.R.U32.HI R30, RZ, 0xa, R15.reuse ;  /* 0x0000000aff1e7819 */ /* 0x100fe4000001160f */
[C-C-:B------:R-:W-:Y:S02]  /*1520*/  SHF.L.W.U32.HI R14, R15.reuse, 0xf, R15.reuse ;  /* 0x0000000f0f0e7819 */ /* 0x140fe40000010e0f */
[----:B------:R-:W-:Y:S02]  /*1530*/  SHF.L.W.U32.HI R15, R15, 0xd, R15 ;  /* 0x0000000d0f0f7819 */ /* 0x000fe40000010e0f */
[----:B------:R-:W-:-:S02]  /*1540*/  LOP3.LUT R27, R28, R8, R27, 0x96, !PT ;  /* 0x000000081c1b7212 */ /* 0x000fc400078e961b */
[----:B------:R-:W-:Y:S02]  /*1550*/  LOP3.LUT R30, R30, R14, R15, 0x96, !PT ;  /* 0x0000000e1e1e7212 */ /* 0x000fe400078e960f */
[C-C-:B--2---:R-:W-:Y:S02]  /*1560*/  SHF.L.W.U32.HI R8, R9.reuse, 0x19, R9.reuse ;  /* 0x0000001909087819 */ /* 0x144fe40000010e09 */
[--C-:B------:R-:W-:Y:S02]  /*1570*/  SHF.L.W.U32.HI R15, R9, 0xe, R9.reuse ;  /* 0x0000000e090f7819 */ /* 0x100fe40000010e09 */
[----:B------:R-:W-:Y:S02]  /*1580*/  SHF.R.U32.HI R14, RZ, 0x3, R9 ;  /* 0x00000003ff0e7819 */ /* 0x000fe40000011609 */
[----:B---3--:R-:W-:Y:S02]  /*1590*/  IADD3 R27, PT, PT, R20, R27, R29 ;  /* 0x0000001b141b7210 */ /* 0x008fe40007ffe01d */
[----:B----4-:R-:W-:-:S02]  /*15a0*/  SHF.L.W.U32.HI R20, R22, 0x19, R22 ;  /* 0x0000001916147819 */ /* 0x010fc40000010e16 */
[--C-:B------:R-:W-:Y:S02]  /*15b0*/  SHF.L.W.U32.HI R29, R22, 0xe, R22.reuse ;  /* 0x0000000e161d7819 */ /* 0x100fe40000010e16 */
[----:B------:R-:W-:Y:S02]  /*15c0*/  SHF.R.U32.HI R28, RZ, 0x3, R22 ;  /* 0x00000003ff1c7819 */ /* 0x000fe40000011616 */
[----:B------:R-:W-:Y:S02]  /*15d0*/  LOP3.LUT R8, R14, R8, R15, 0x96, !PT ;  /* 0x000000080e087212 */ /* 0x000fe400078e960f */
[----:B-----5:R-:W-:Y:S02]  /*15e0*/  IADD3 R10, PT, PT, R9, R30, R10 ;  /* 0x0000001e090a7210 */ /* 0x020fe40007ffe00a */
[----:B------:R-:W-:Y:S01]  /*15f0*/  LOP3.LUT R9, R28, R20, R29, 0x96, !PT ;  /* 0x000000141c097212 */ /* 0x000fe200078e961d */
[----:B------:R-:W-:-:S04]  /*1600*/  IMAD.IADD R8, R8, 0x1, R27 ;  /* 0x0000000108087824 */ /* 0x000fc800078e021b */
[----:B------:R-:W-:Y:S01]  /*1610*/  IMAD.IADD R9, R9, 0x1, R10 ;  /* 0x0000000109097824 */ /* 0x000fe200078e020a */
[C-C-:B------:R-:W-:Y:S02]  /*1620*/  SHF.L.W.U32.HI R10, R8.reuse, 0xf, R8.reuse ;  /* 0x0000000f080a7819 */ /* 0x140fe40000010e08 */
[--C-:B------:R-:W-:Y:S02]  /*1630*/  SHF.L.W.U32.HI R15, R8, 0xd, R8.reuse ;  /* 0x0000000d080f7819 */ /* 0x100fe40000010e08 */
[----:B------:R-:W-:Y:S02]  /*1640*/  SHF.R.U32.HI R14, RZ, 0xa, R8 ;  /* 0x0000000aff0e7819 */ /* 0x000fe40000011608 */
[C-C-:B------:R-:W-:Y:S02]  /*1650*/  SHF.L.W.U32.HI R20, R23.reuse, 0x19, R23.reuse ;  /* 0x0000001917147819 */ /* 0x140fe40000010e17 */
[--C-:B------:R-:W-:Y:S02]  /*1660*/  SHF.L.W.U32.HI R27, R23, 0xe, R23.reuse ;  /* 0x0000000e171b7819 */ /* 0x100fe40000010e17 */
[----:B------:R-:W-:-:S02]  /*1670*/  SHF.R.U32.HI R28, RZ, 0x3, R23 ;  /* 0x00000003ff1c7819 */ /* 0x000fc40000011617 */
[----:B------:R-:W-:Y:S02]  /*1680*/  LOP3.LUT R10, R14, R10, R15, 0x96, !PT ;  /* 0x0000000a0e0a7212 */ /* 0x000fe400078e960f */
[C-C-:B------:R-:W-:Y:S02]  /*1690*/  SHF.L.W.U32.HI R29, R9.reuse, 0xf, R9.reuse ;  /* 0x0000000f091d7819 */ /* 0x140fe40000010e09 */
[--C-:B------:R-:W-:Y:S02]  /*16a0*/  SHF.L.W.U32.HI R30, R9, 0xd, R9.reuse ;  /* 0x0000000d091e7819 */ /* 0x100fe40000010e09 */
[----:B------:R-:W-:Y:S02]  /*16b0*/  SHF.R.U32.HI R31, RZ, 0xa, R9 ;  /* 0x0000000aff1f7819 */ /* 0x000fe40000011609 */
[----:B------:R-:W-:Y:S02]  /*16c0*/  LOP3.LUT R20, R28, R20, R27, 0x96, !PT ;  /* 0x000000141c147212 */ /* 0x000fe400078e961b */
[----:B------:R-:W-:-:S02]  /*16d0*/  IADD3 R11, PT, PT, R22, R10, R11 ;  /* 0x0000000a160b7210 */ /* 0x000fc40007ffe00b */
[----:B------:R-:W-:Y:S02]  /*16e0*/  LOP3.LUT R29, R31, R29, R30, 0x96, !PT ;  /* 0x0000001d1f1d7212 */ /* 0x000fe400078e961e */
[C-C-:B------:R-:W-:Y:S02]  /*16f0*/  SHF.L.W.U32.HI R14, R26.reuse, 0x19, R26.reuse ;  /* 0x000000191a0e7819 */ /* 0x140fe40000010e1a */
[--C-:B------:R-:W-:Y:S02]  /*1700*/  SHF.L.W.U32.HI R15, R26, 0xe, R26.reuse ;  /* 0x0000000e1a0f7819 */ /* 0x100fe40000010e1a */
[----:B------:R-:W-:Y:S01]  /*1710*/  SHF.R.U32.HI R22, RZ, 0x3, R26 ;  /* 0x00000003ff167819 */ /* 0x000fe2000001161a */
[----:B------:R-:W-:Y:S01]  /*1720*/  IMAD.IADD R10, R20, 0x1, R11 ;  /* 0x00000001140a7824 */ /* 0x000fe200078e020b */
[----:B------:R-:W-:Y:S01]  /*1730*/  IADD3 R12, PT, PT, R23, R29, R12 ;  /* 0x0000001d170c7210 */ /* 0x000fe20007ffe00c */
[----:B------:R-:W2:Y:S01]  /*1740*/  LDL R31, [R7] ;  /* 0x00000000071f7983 */ /* 0x000ea20000100800 */
[----:B------:R-:W-:-:S02]  /*1750*/  LOP3.LUT R11, R22, R14, R15, 0x96, !PT ;  /* 0x0000000e160b7212 */ /* 0x000fc400078e960f */
[C---:B------:R-:W-:Y:S01]  /*1760*/  SHF.L.W.U32.HI R14, R10.reuse, 0xf, R10 ;  /* 0x0000000f0a0e7819 */ /* 0x040fe20000010e0a */
[----:B------:R-:W3:Y:S02]  /*1770*/  LDL.64 R22, [R7+0x4] ;  /* 0x0000040007167983 */ /* 0x000ee40000100a00 */
[----:B------:R-:W-:Y:S01]  /*1780*/  IMAD.IADD R11, R11, 0x1, R12 ;  /* 0x000000010b0b7824 */ /* 0x000fe200078e020c */
[--C-:B------:R-:W-:Y:S02]  /*1790*/  SHF.L.W.U32.HI R15, R10, 0xd, R10.reuse ;  /* 0x0000000d0a0f7819 */ /* 0x100fe40000010e0a */
[----:B------:R-:W-:Y:S02]  /*17a0*/  SHF.R.U32.HI R20, RZ, 0xa, R10 ;  /* 0x0000000aff147819 */ /* 0x000fe4000001160a */
[----:B------:R0:W-:Y:S01]  /*17b0*/  STL.128 [R7+0x1c], R8 ;  /* 0x00001c0807007387 */ /* 0x0001e20000100c00 */
[C---:B------:R-:W-:Y:S02]  /*17c0*/  SHF.L.W.U32.HI R12, R11.reuse, 0xf, R11 ;  /* 0x0000000f0b0c7819 */ /* 0x040fe40000010e0b */
[----:B------:R-:W-:Y:S01]  /*17d0*/  LOP3.LUT R14, R20, R14, R15, 0x96, !PT ;  /* 0x0000000e140e7212 */ /* 0x000fe200078e960f */
[----:B------:R-:W4:Y:S01]  /*17e0*/  LDL R30, [R7+0x20] ;  /* 0x00002000071e7983 */ /* 0x000f220000100800 */
[----:B------:R-:W-:-:S02]  /*17f0*/  SHF.L.W.U32.HI R15, R11, 0xd, R11 ;  /* 0x0000000d0b0f7819 */ /* 0x000fc40000010e0b */
[----:B------:R-:W-:Y:S02]  /*1800*/  SHF.R.U32.HI R20, RZ, 0xa, R11 ;  /* 0x0000000aff147819 */ /* 0x000fe4000001160b */
[----:B------:R-:W-:Y:S02]  /*1810*/  IADD3 R25, PT, PT, R26, R14, R25 ;  /* 0x0000000e1a197210 */ /* 0x000fe40007ffe019 */
[----:B------:R-:W-:Y:S01]  /*1820*/  LOP3.LUT R20, R20, R12, R15, 0x96, !PT ;  /* 0x0000000c14147212 */ /* 0x000fe200078e960f */
[----:B------:R-:W5:Y:S01]  /*1830*/  LDL.64 R26, [R7+0x24] ;  /* 0x00002400071a7983 */ /* 0x000f620000100a00 */
[C-C-:B------:R-:W-:Y:S02]  /*1840*/  SHF.L.W.U32.HI R12, R13.reuse, 0x19, R13.reuse ;  /* 0x000000190d0c7819 */ /* 0x140fe40000010e0d */
[--C-:B------:R-:W-:Y:S02]  /*1850*/  SHF.L.W.U32.HI R15, R13, 0xe, R13.reuse ;  /* 0x0000000e0d0f7819 */ /* 0x100fe40000010e0d */
[----:B------:R-:W-:-:S02]  /*1860*/  SHF.R.U32.HI R14, RZ, 0x3, R13 ;  /* 0x00000003ff0e7819 */ /* 0x000fc4000001160d */
[C-C-:B------:R-:W-:Y:S02]  /*1870*/  SHF.L.W.U32.HI R28, R16.reuse, 0x19, R16.reuse ;  /* 0x00000019101c7819 */ /* 0x140fe40000010e10 */
[--C-:B0-----:R-:W-:Y:S02]  /*1880*/  SHF.L.W.U32.HI R9, R16, 0xe, R16.reuse ;  /* 0x0000000e10097819 */ /* 0x101fe40000010e10 */
[----:B------:R-:W-:Y:S02]  /*1890*/  SHF.R.U32.HI R10, RZ, 0x3, R16 ;  /* 0x00000003ff0a7819 */ /* 0x000fe40000011610 */
[----:B------:R-:W-:Y:S02]  /*18a0*/  LOP3.LUT R12, R14, R12, R15, 0x96, !PT ;  /* 0x0000000c0e0c7212 */ /* 0x000fe400078e960f */
[----:B------:R-:W-:Y:S02]  /*18b0*/  IADD3 R18, PT, PT, R13, R20, R18 ;  /* 0x000000140d127210 */ /* 0x000fe40007ffe012 */
[----:B------:R-:W-:Y:S01]  /*18c0*/  LOP3.LUT R9, R10, R28, R9, 0x96, !PT ;  /* 0x0000001c0a097212 */ /* 0x000fe200078e9609 */
[----:B------:R-:W-:-:S02]  /*18d0*/  IMAD.IADD R12, R12, 0x1, R25 ;  /* 0x000000010c0c7824 */ /* 0x000fc400078e0219 */
[----:B------:R-:W5:Y:S02]  /*18e0*/  LDL R25, [R7+0xc] ;  /* 0x00000c0007197983 */ /* 0x000f640000100800 */
[----:B------:R-:W-:Y:S01]  /*18f0*/  IMAD.IADD R13, R9, 0x1, R18 ;  /* 0x00000001090d7824 */ /* 0x000fe200078e0212 */
[C-C-:B------:R-:W-:Y:S02]  /*1900*/  SHF.L.W.U32.HI R9, R12.reuse, 0xf, R12.reuse ;  /* 0x0000000f0c097819 */ /* 0x140fe40000010e0c */
[--C-:B------:R-:W-:Y:S02]  /*1910*/  SHF.L.W.U32.HI R10, R12, 0xd, R12.reuse ;  /* 0x0000000d0c0a7819 */ /* 0x100fe40000010e0c */
[----:B------:R-:W-:Y:S02]  /*1920*/  SHF.R.U32.HI R11, RZ, 0xa, R12 ;  /* 0x0000000aff0b7819 */ /* 0x000fe4000001160c */
[C-C-:B------:R-:W-:Y:S02]  /*1930*/  SHF.L.W.U32.HI R14, R13.reuse, 0xf, R13.reuse ;  /* 0x0000000f0d0e7819 */ /* 0x140fe40000010e0d */
[----:B------:R-:W-:-:S02]  /*1940*/  SHF.L.W.U32.HI R15, R13, 0xd, R13 ;  /* 0x0000000d0d0f7819 */ /* 0x000fc40000010e0d */
[----:B------:R-:W-:Y:S02]  /*1950*/  SHF.R.U32.HI R18, RZ, 0xa, R13 ;  /* 0x0000000aff127819 */ /* 0x000fe4000001160d */
[----:B------:R-:W-:Y:S02]  /*1960*/  LOP3.LUT R9, R11, R9, R10, 0x96, !PT ;  /* 0x000000090b097212 */ /* 0x000fe400078e960a */
[----:B------:R-:W-:Y:S02]  /*1970*/  LOP3.LUT R15, R18, R14, R15, 0x96, !PT ;  /* 0x0000000e120f7212 */ /* 0x000fe400078e960f */
[C-C-:B------:R-:W-:Y:S02]  /*1980*/  SHF.L.W.U32.HI R10, R17.reuse, 0x19, R17.reuse ;  /* 0x00000019110a7819 */ /* 0x140fe40000010e11 */
[--C-:B------:R-:W-:Y:S02]  /*1990*/  SHF.L.W.U32.HI R11, R17, 0xe, R17.reuse ;  /* 0x0000000e110b7819 */ /* 0x100fe40000010e11 */
[----:B------:R-:W-:-:S02]  /*19a0*/  SHF.R.U32.HI R14, RZ, 0x3, R17 ;  /* 0x00000003ff0e7819 */ /* 0x000fc40000011611 */
[C-C-:B------:R-:W-:Y:S02]  /*19b0*/  SHF.L.W.U32.HI R18, R21.reuse, 0x19, R21.reuse ;  /* 0x0000001915127819 */ /* 0x140fe40000010e15 */
[--C-:B------:R-:W-:Y:S02]  /*19c0*/  SHF.L.W.U32.HI R29, R21, 0xe, R21.reuse ;  /* 0x0000000e151d7819 */ /* 0x100fe40000010e15 */
[----:B------:R-:W-:Y:S02]  /*19d0*/  SHF.R.U32.HI R20, RZ, 0x3, R21 ;  /* 0x00000003ff147819 */ /* 0x000fe40000011615 */
[----:B------:R-:W-:Y:S02]  /*19e0*/  IADD3 R8, PT, PT, R17, R15, R8 ;  /* 0x0000000f11087210 */ /* 0x000fe40007ffe008 */
[----:B------:R-:W-:Y:S02]  /*19f0*/  LOP3.LUT R14, R14, R10, R11, 0x96, !PT ;  /* 0x0000000a0e0e7212 */ /* 0x000fe400078e960b */
[----:B------:R-:W-:-:S02]  /*1a00*/  IADD3 R9, PT, PT, R16, R9, R19 ;  /* 0x0000000910097210 */ /* 0x000fc40007ffe013 */
[----:B------:R-:W-:Y:S01]  /*1a10*/  LOP3.LUT R15, R20, R18, R29, 0x96, !PT ;  /* 0x00000012140f7212 */ /* 0x000fe200078e961d */
[----:B------:R-:W5:Y:S02]  /*1a20*/  LDL.64 R16, [R7+0x14] ;  /* 0x0000140007107983 */ /* 0x000f640000100a00 */
[----:B------:R-:W-:Y:S02]  /*1a30*/  IMAD.IADD R14, R14, 0x1, R9 ;  /* 0x000000010e0e7824 */ /* 0x000fe400078e0209 */
[----:B------:R-:W-:Y:S01]  /*1a40*/  IMAD.IADD R15, R15, 0x1, R8 ;  /* 0x000000010f0f7824 */ /* 0x000fe200078e0208 */
[----:B------:R-:W5:Y:S04]  /*1a50*/  LDL R29, [R7+0x10] ;  /* 0x00001000071d7983 */ /* 0x000f680000100800 */
[----:B------:R0:W-:Y:S04]  /*1a60*/  STL.128 [R7+0x2c], R12 ;  /* 0x00002c0c07007387 */ /* 0x0001e80000100c00 */
[----:B------:R-:W5:Y:S04]  /*1a70*/  LDL R28, [R7+0x30] ;  /* 0x00003000071c7983 */ /* 0x000f680000100800 */
[----:B------:R-:W5:Y:S04]  /*1a80*/  LDL.64 R18, [R7+0x34] ;  /* 0x0000340007127983 */ /* 0x000f680000100a00 */
[----:B------:R-:W5:Y:S01]  /*1a90*/  LDL R20, [R7+0x1c] ;  /* 0x00001c0007147983 */ /* 0x000f620000100800 */
[----:B------:R-:W-:-:S02]  /*1aa0*/  SHF.L.W.U32.HI R8, R14, 0xf, R14 ;  /* 0x0000000f0e087819 */ /* 0x000fc40000010e0e */
[--C-:B------:R-:W-:Y:S02]  /*1ab0*/  SHF.L.W.U32.HI R9, R14, 0xd, R14.reuse ;  /* 0x0000000d0e097819 */ /* 0x100fe40000010e0e */
[----:B------:R-:W-:Y:S02]  /*1ac0*/  SHF.R.U32.HI R10, RZ, 0xa, R14 ;  /* 0x0000000aff0a7819 */ /* 0x000fe4000001160e */
[C---:B------:R-:W-:Y:S02]  /*1ad0*/  SHF.L.W.U32.HI R11, R15.reuse, 0xf, R15 ;  /* 0x0000000f0f0b7819 */ /* 0x040fe40000010e0f */
[----:B------:R-:W-:Y:S02]  /*1ae0*/  LOP3.LUT R8, R10, R8, R9, 0x96, !PT ;  /* 0x000000080a087212 */ /* 0x000fe400078e9609 */
[--C-:B------:R-:W-:Y:S02]  /*1af0*/  SHF.L.W.U32.HI R32, R15, 0xd, R15.reuse ;  /* 0x0000000d0f207819 */ /* 0x100fe40000010e0f */
[----:B0-----:R-:W-:-:S04]  /*1b00*/  SHF.R.U32.HI R15, RZ, 0xa, R15 ;  /* 0x0000000aff0f7819 */ /* 0x001fc8000001160f */
[----:B------:R-:W-:Y:S01]  /*1b10*/  LOP3.LUT R11, R15, R11, R32, 0x96, !PT ;  /* 0x0000000b0f0b7212 */ /* 0x000fe200078e9620 */
[----:B------:R-:W-:-:S05]  /*1b20*/  VIADD R24, R24, 0x10 ;  /* 0x0000001018187836 */ /* 0x000fca0000000000 */
[----:B------:R-:W-:Y:S02]  /*1b30*/  ISETP.NE.AND P1, PT, R24, 0x30, PT ;  /* 0x000000301800780c */ /* 0x000fe40003f25270 */
[--C-:B--2---:R-:W-:Y:S02]  /*1b40*/  SHF.L.W.U32.HI R9, R31, 0xe, R31.reuse ;  /* 0x0000000e1f097819 */ /* 0x104fe40000010e1f */
[----:B------:R-:W-:Y:S02]  /*1b50*/  SHF.R.U32.HI R10, RZ, 0x3, R31 ;  /* 0x00000003ff0a7819 */ /* 0x000fe4000001161f */
[C-C-:B---3--:R-:W-:Y:S02]  /*1b60*/  SHF.L.W.U32.HI R13, R22.reuse, 0x19, R22.reuse ;  /* 0x00000019160d7819 */ /* 0x148fe40000010e16 */
[--C-:B------:R-:W-:Y:S02]  /*1b70*/  SHF.L.W.U32.HI R14, R22, 0xe, R22.reuse ;  /* 0x0000000e160e7819 */ /* 0x100fe40000010e16 */
[----:B------:R-:W-:-:S02]  /*1b80*/  SHF.R.U32.HI R15, RZ, 0x3, R22 ;  /* 0x00000003ff0f7819 */ /* 0x000fc40000011616 */
[----:B----4-:R-:W-:Y:S02]  /*1b90*/  IADD3 R21, PT, PT, R21, R8, R30 ;  /* 0x0000000815157210 */ /* 0x010fe40007ffe01e */
[----:B------:R-:W-:-:S04]  /*1ba0*/  SHF.L.W.U32.HI R8, R31, 0x19, R31 ;  /* 0x000000191f087819 */ /* 0x000fc80000010e1f */
        /* <DEDUP_REMOVED lines=11> */
[C-C-:B------:R-:W-:Y:S02]  /*1c60*/  SHF.L.W.U32.HI R14, R23.reuse, 0x19, R23.reuse ;  /* 0x00000019170e7819 */ /* 0x140fe40000010e17 */
[--C-:B------:R-:W-:Y:S02]  /*1c70*/  SHF.L.W.U32.HI R15, R23, 0xe, R23.reuse ;  /* 0x0000000e170f7819 */ /* 0x100fe40000010e17 */
[----:B------:R-:W-:Y:S02]  /*1c80*/  SHF.R.U32.HI R21, RZ, 0x3, R23 ;  /* 0x00000003ff157819 */ /* 0x000fe40000011617 */
[----:B------:R-:W-:Y:S02]  /*1c90*/  LOP3.LUT R10, R13, R10, R11, 0x96, !PT ;  /* 0x0000000a0d0a7212 */ /* 0x000fe400078e960b */
[----:B------:R-:W-:Y:S02]  /*1ca0*/  LOP3.LUT R26, R30, R26, R31, 0x96, !PT ;  /* 0x0000001a1e1a7212 */ /* 0x000fe400078e961f */
[----:B------:R-:W-:-:S02]  /*1cb0*/  LOP3.LUT R14, R21, R14, R15, 0x96, !PT ;  /* 0x0000000e150e7212 */ /* 0x000fc400078e960f */
[C-C-:B------:R-:W-:Y:S02]  /*1cc0*/  SHF.L.W.U32.HI R11, R25.reuse, 0x19, R25.reuse ;  /* 0x00000019190b7819 */ /* 0x140fe40000010e19 */
[--C-:B------:R-:W-:Y:S02]  /*1cd0*/  SHF.L.W.U32.HI R30, R25, 0xe, R25.reuse ;  /* 0x0000000e191e7819 */ /* 0x100fe40000010e19 */
[----:B------:R-:W-:Y:S02]  /*1ce0*/  SHF.R.U32.HI R13, RZ, 0x3, R25 ;  /* 0x00000003ff0d7819 */ /* 0x000fe40000011619 */
[----:B------:R-:W-:Y:S02]  /*1cf0*/  IADD3 R27, PT, PT, R22, R10, R27 ;  /* 0x0000000a161b7210 */ /* 0x000fe40007ffe01b */
[----:B------:R-:W-:Y:S02]  /*1d00*/  IADD3 R26, PT, PT, R23, R26, R12 ;  /* 0x0000001a171a7210 */ /* 0x000fe40007ffe00c */
        /* <DEDUP_REMOVED lines=10> */
[----:B------:R-:W-:Y:S02]  /*1db0*/  LOP3.LUT R15, R21, R15, R22, 0x96, !PT ;  /* 0x0000000f150f7212 */ /* 0x000fe400078e9616 */
[--C-:B------:R-:W-:Y:S02]  /*1dc0*/  SHF.L.W.U32.HI R13, R29, 0xe, R29.reuse ;  /* 0x0000000e1d0d7819 */ /* 0x100fe40000010e1d */
[----:B------:R-:W-:Y:S02]  /*1dd0*/  SHF.R.U32.HI R14, RZ, 0x3, R29 ;  /* 0x00000003ff0e7819 */ /* 0x000fe4000001161d */
[C-C-:B------:R-:W-:Y:S02]  /*1de0*/  SHF.L.W.U32.HI R21, R16.reuse, 0x19, R16.reuse ;  /* 0x0000001910157819 */ /* 0x140fe40000010e10 */
[----:B------:R-:W-:-:S02]  /*1df0*/  SHF.L.W.U32.HI R22, R16, 0xe, R16 ;  /* 0x0000000e10167819 */ /* 0x000fc40000010e10 */
[----:B------:R-:W-:Y:S02]  /*1e00*/  IADD3 R25, PT, PT, R25, R12, R28 ;  /* 0x0000000c19197210 */ /* 0x000fe40007ffe01c */
[C---:B------:R-:W-:Y:S02]  /*1e10*/  SHF.L.W.U32.HI R12, R29.reuse, 0x19, R29 ;  /* 0x000000191d0c7819 */ /* 0x040fe40000010e1d */
[----:B------:R-:W-:Y:S02]  /*1e20*/  SHF.R.U32.HI R23, RZ, 0x3, R16 ;  /* 0x00000003ff177819 */ /* 0x000fe40000011610 */
[----:B------:R-:W-:Y:S02]  /*1e30*/  LOP3.LUT R12, R14, R12, R13, 0x96, !PT ;  /* 0x0000000c0e0c7212 */ /* 0x000fe400078e960d */
        /* <DEDUP_REMOVED lines=12> */
[C-C-:B------:R-:W-:Y:S02]  /*1f00*/  SHF.L.W.U32.HI R15, R17.reuse, 0x19, R17.reuse ;  /* 0x00000019110f7819 */ /* 0x140fe40000010e11 */
[--C-:B------:R-:W-:Y:S02]  /*1f10*/  SHF.L.W.U32.HI R18, R17, 0xe, R17.reuse ;  /* 0x0000000e11127819 */ /* 0x100fe40000010e11 */
[----:B------:R-:W-:Y:S02]  /*1f20*/  SHF.R.U32.HI R21, RZ, 0x3, R17 ;  /* 0x00000003ff157819 */ /* 0x000fe40000011611 */
[----:B------:R-:W-:-:S02]  /*1f30*/  SHF.L.W.U32.HI R23, R20, 0x19, R20 ;  /* 0x0000001914177819 */ /* 0x000fc40000010e14 */
[--C-:B------:R-:W-:Y:S02]  /*1f40*/  SHF.L.W.U32.HI R26, R20, 0xe, R20.reuse ;  /* 0x0000000e141a7819 */ /* 0x100fe40000010e14 */
[----:B------:R-:W-:Y:S02]  /*1f50*/  SHF.R.U32.HI R25, RZ, 0x3, R20 ;  /* 0x00000003ff197819 */ /* 0x000fe40000011614 */
[----:B------:R-:W-:Y:S02]  /*1f60*/  LOP3.LUT R15, R21, R15, R18, 0x96, !PT ;  /* 0x0000000f150f7212 */ /* 0x000fe400078e9612 */
[----:B------:R-:W-:Y:S02]  /*1f70*/  IADD3 R14, PT, PT, R16, R14, R19 ;  /* 0x0000000e100e7210 */ /* 0x000fe40007ffe013 */
[----:B------:R-:W-:Y:S02]  /*1f80*/  IADD3 R22, PT, PT, R17, R22, R8 ;  /* 0x0000001611167210 */ /* 0x000fe40007ffe008 */
[----:B------:R-:W-:Y:S01]  /*1f90*/  LOP3.LUT R23, R25, R23, R26, 0x96, !PT ;  /* 0x0000001719177212 */ /* 0x000fe200078e961a */
[----:B------:R-:W-:-:S04]  /*1fa0*/  IMAD.IADD R14, R15, 0x1, R14 ;  /* 0x000000010f0e7824 */ /* 0x000fc800078e020e */
[----:B------:R-:W-:Y:S01]  /*1fb0*/  IMAD.IADD R15, R23, 0x1, R22 ;  /* 0x00000001170f7824 */ /* 0x000fe200078e0216 */
[----:B------:R-:W-:Y:S04]  /*1fc0*/  STL.128 [R7+0x3c], R8 ;  /* 0x00003c0807007387 */ /* 0x000fe80000100c00 */
[----:B------:R0:W-:Y:S02]  /*1fd0*/  STL.128 [R7+0x4c], R12 ;  /* 0x00004c0c07007387 */ /* 0x0001e40000100c00 */
[----:B0-----:R-:W-:Y:S01]  /*1fe0*/  VIADD R7, R7, 0x40 ;  /* 0x0000004007077836 */ /* 0x001fe20000000000 */
[----:B------:R-:W-:Y:S06]  /*1ff0*/  @P1 BRA `(.L_x_22) ;  /* 0xfffffff400101947 */ /* 0x000fec000383ffff */
[----:B------:R-:W-:Y:S05]  /*2000*/  BSYNC.RECONVERGENT B2 ;  /* 0x0000000000027941 */ /* 0x000fea0003800200 */
.L_x_21:
[----:B------:R-:W2:Y:S04]  /*2010*/  LDL R31, [R1+0x14c] ;  /* 0x00014c00011f7983 */ /* 0x000ea80000100800 */
[----:B------:R-:W3:Y:S04]  /*2020*/  LDL.128 R8, [R1+0x150] ;  /* 0x0001500001087983 */ /* 0x000ee80000100c00 */
[----:B------:R-:W4:Y:S04]  /*2030*/  LDL.64 R16, [R1+0x160] ;  /* 0x0001600001107983 */ /* 0x000f280000100a00 */
[----:B------:R-:W5:Y:S01]  /*2040*/  LDL R7, [R1+0x168] ;  /* 0x0001680001077983 */ /* 0x000f620000100800 */
[----:B------:R-:W-:Y:S01]  /*2050*/  BSSY.RECONVERGENT B2, `(.L_x_23) ;  /* 0x000004a000027945 */ /* 0x000fe20003800200 */
[----:B------:R-:W-:-:S02]  /*2060*/  IMAD.MOV.U32 R30, RZ, RZ, RZ ;  /* 0x000000ffff1e7224 */ /* 0x000fc400078e00ff */
[----:B--2---:R-:W-:Y:S02]  /*2070*/  IMAD.MOV.U32 R20, RZ, RZ, R31 ;  /* 0x000000ffff147224 */ /* 0x004fe400078e001f */
[----:B---3--:R-:W-:Y:S02]  /*2080*/  IMAD.MOV.U32 R29, RZ, RZ, R8 ;  /* 0x000000ffff1d7224 */ /* 0x008fe400078e0008 */
[----:B------:R-:W-:Y:S02]  /*2090*/  IMAD.MOV.U32 R28, RZ, RZ, R9 ;  /* 0x000000ffff1c7224 */ /* 0x000fe400078e0009 */
[----:B------:R-:W-:Y:S02]  /*20a0*/  IMAD.MOV.U32 R27, RZ, RZ, R10 ;  /* 0x000000ffff1b7224 */ /* 0x000fe400078e000a */
[----:B------:R-:W-:Y:S02]  /*20b0*/  IMAD.MOV.U32 R26, RZ, RZ, R11 ;  /* 0x000000ffff1a7224 */ /* 0x000fe400078e000b */
[----:B----4-:R-:W-:-:S02]  /*20c0*/  IMAD.MOV.U32 R21, RZ, RZ, R16 ;  /* 0x000000ffff157224 */ /* 0x010fc400078e0010 */
[----:B------:R-:W-:Y:S02]  /*20d0*/  IMAD.MOV.U32 R19, RZ, RZ, R17 ;  /* 0x000000ffff137224 */ /* 0x000fe400078e0011 */
[----:B-----5:R-:W-:-:S07]  /*20e0*/  IMAD.MOV.U32 R18, RZ, RZ, R7 ;  /* 0x000000ffff127224 */ /* 0x020fce00078e0007 */
.L_x_24:
[----:B------:R-:W-:-:S04]  /*20f0*/  IMAD.SHL.U32 R32, R30, 0x4, RZ ;  /* 0x000000041e207824 */ /* 0x000fc800078e00ff */
[----:B------:R-:W-:Y:S01]  /*2100*/  IMAD.IADD R13, R1, 0x1, R32 ;  /* 0x00000001010d7824 */ /* 0x000fe200078e0220 */
[----:B------:R-:W0:Y:S05]  /*2110*/  LDC.64 R22, c[0x3][R32] ;  /* 0x00c0000020167b82 */ /* 0x000e2a0000000a00 */
[----:B------:R-:W0:Y:S01]  /*2120*/  LDL.128 R12, [R13] ;  /* 0x000000000d0c7983 */ /* 0x000e220000100c00 */
[--C-:B------:R-:W-:Y:S01]  /*2130*/  SHF.L.W.U32.HI R24, R26, 0x1a, R26.reuse ;  /* 0x0000001a1a187819 */ /* 0x100fe20000010e1a */
[----:B------:R-:W-:Y:S01]  /*2140*/  VIADD R30, R30, 0x4 ;  /* 0x000000041e1e7836 */ /* 0x000fe20000000000 */
[C-C-:B------:R-:W-:Y:S02]  /*2150*/  SHF.L.W.U32.HI R25, R26.reuse, 0x15, R26.reuse ;  /* 0x000000151a197819 */ /* 0x140fe40000010e1a */
[----:B------:R-:W-:-:S02]  /*2160*/  SHF.L.W.U32.HI R33, R26, 0x7, R26 ;  /* 0x000000071a217819 */ /* 0x000fc40000010e1a */
[----:B------:R-:W-:Y:S02]  /*2170*/  ISETP.NE.AND P1, PT, R30, 0x40, PT ;  /* 0x000000401e00780c */ /* 0x000fe40003f25270 */
[----:B------:R-:W-:Y:S02]  /*2180*/  LOP3.LUT R25, R33, R24, R25, 0x96, !PT ;  /* 0x0000001821197212 */ /* 0x000fe400078e9619 */
[----:B------:R-:W-:-:S04]  /*2190*/  LOP3.LUT R24, R19, R26, R21, 0xb8, !PT ;  /* 0x0000001a13187212 */ /* 0x000fc800078eb815 */
[----:B------:R-:W-:-:S04]  /*21a0*/  IADD3 R25, PT, PT, R25, R24, R18 ;  /* 0x0000001819197210 */ /* 0x000fc80007ffe012 */
[----:B0-----:R-:W-:Y:S02]  /*21b0*/  IADD3 R12, PT, PT, R12, R25, R22 ;  /* 0x000000190c0c7210 */ /* 0x001fe40007ffe016 */
[----:B------:R-:W0:Y:S03]  /*21c0*/  LDC.64 R24, c[0x3][R32+0x8] ;  /* 0x00c0020020187b82 */ /* 0x000e260000000a00 */
[----:B------:R-:W-:-:S05]  /*21d0*/  IMAD.IADD R18, R12, 0x1, R27 ;  /* 0x000000010c127824 */ /* 0x000fca00078e021b */
[C-C-:B------:R-:W-:Y:S02]  /*21e0*/  SHF.L.W.U32.HI R22, R18.reuse, 0x1a, R18.reuse ;  /* 0x0000001a12167819 */ /* 0x140fe40000010e12 */
[C-C-:B------:R-:W-:Y:S02]  /*21f0*/  SHF.L.W.U32.HI R27, R18.reuse, 0x15, R18.reuse ;  /* 0x00000015121b7819 */ /* 0x140fe40000010e12 */
[----:B------:R-:W-:-:S04]  /*2200*/  SHF.L.W.U32.HI R33, R18, 0x7, R18 ;  /* 0x0000000712217819 */ /* 0x000fc80000010e12 */
[----:B------:R-:W-:Y:S02]  /*2210*/  LOP3.LUT R22, R33, R22, R27, 0x96, !PT ;  /* 0x0000001621167212 */ /* 0x000fe400078e961b */
[----:B------:R-:W-:-:S04]  /*2220*/  LOP3.LUT R27, R21, R18, R26, 0xb8, !PT ;  /* 0x00000012151b7212 */ /* 0x000fc800078eb81a */
[----:B------:R-:W-:Y:S02]  /*2230*/  IADD3 R34, PT, PT, R22, R27, R19 ;  /* 0x0000001b16227210 */ /* 0x000fe40007ffe013 */
[C-C-:B------:R-:W-:Y:S02]  /*2240*/  SHF.L.W.U32.HI R19, R20.reuse, 0x1e, R20.reuse ;  /* 0x0000001e14137819 */ /* 0x140fe40000010e14 */
[C-C-:B------:R-:W-:Y:S02]  /*2250*/  SHF.L.W.U32.HI R22, R20.reuse, 0x13, R20.reuse ;  /* 0x0000001314167819 */ /* 0x140fe40000010e14 */
[----:B------:R-:W-:Y:S02]  /*2260*/  SHF.L.W.U32.HI R27, R20, 0xa, R20 ;  /* 0x0000000a141b7819 */ /* 0x000fe40000010e14 */
[----:B------:R-:W-:Y:S02]  /*2270*/  IADD3 R13, PT, PT, R13, R34, R23 ;  /* 0x000000220d0d7210 */ /* 0x000fe40007ffe017 */
[----:B------:R-:W-:-:S02]  /*2280*/  LOP3.LUT R27, R27, R19, R22, 0x96, !PT ;  /* 0x000000131b1b7212 */ /* 0x000fc400078e9616 */
[----:B------:R-:W-:-:S04]  /*2290*/  LOP3.LUT R19, R29, R28, R20, 0xe8, !PT ;  /* 0x0000001c1d137212 */ /* 0x000fc800078ee814 */
[----:B------:R-:W-:Y:S01]  /*22a0*/  IADD3 R27, PT, PT, R12, R27, R19 ;  /* 0x0000001b0c1b7210 */ /* 0x000fe20007ffe013 */
[----:B------:R-:W-:-:S03]  /*22b0*/  IMAD.IADD R19, R13, 0x1, R28 ;  /* 0x000000010d137824 */ /* 0x000fc600078e021c */
[C-C-:B------:R-:W-:Y:S02]  /*22c0*/  SHF.L.W.U32.HI R12, R27.reuse, 0x1e, R27.reuse ;  /* 0x0000001e1b0c7819 */ /* 0x140fe40000010e1b */
[C-C-:B------:R-:W-:Y:S02]  /*22d0*/  SHF.L.W.U32.HI R23, R27.reuse, 0x13, R27.reuse ;  /* 0x000000131b177819 */ /* 0x140fe40000010e1b */
[----:B------:R-:W-:Y:S02]  /*22e0*/  SHF.L.W.U32.HI R22, R27, 0xa, R27 ;  /* 0x0000000a1b167819 */ /* 0x000fe40000010e1b */
[C-C-:B------:R-:W-:Y:S02]  /*22f0*/  SHF.L.W.U32.HI R28, R19.reuse, 0x1a, R19.reuse ;  /* 0x0000001a131c7819 */ /* 0x140fe40000010e13 */
[C-C-:B------:R-:W-:Y:S02]  /*2300*/  SHF.L.W.U32.HI R33, R19.reuse, 0x15, R19.reuse ;  /* 0x0000001513217819 */ /* 0x140fe40000010e13 */
[----:B------:R-:W-:-:S02]  /*2310*/  SHF.L.W.U32.HI R34, R19, 0x7, R19 ;  /* 0x0000000713227819 */ /* 0x000fc40000010e13 */
[----:B------:R-:W-:Y:S02]  /*2320*/  LOP3.LUT R12, R22, R12, R23, 0x96, !PT ;  /* 0x0000000c160c7212 */ /* 0x000fe400078e9617 */
[----:B------:R-:W-:Y:S02]  /*2330*/  LOP3.LUT R34, R34, R28, R33, 0x96, !PT ;  /* 0x0000001c22227212 */ /* 0x000fe400078e9621 */
[----:B------:R-:W-:Y:S02]  /*2340*/  LOP3.LUT R22, R26, R19, R18, 0xb8, !PT ;  /* 0x000000131a167212 */ /* 0x000fe400078eb812 */
[----:B------:R-:W-:Y:S02]  /*2350*/  LOP3.LUT R28, R20, R29, R27, 0xe8, !PT ;  /* 0x0000001d141c7212 */ /* 0x000fe400078ee81b */
[----:B------:R-:W-:Y:S02]  /*2360*/  IADD3 R21, PT, PT, R34, R22, R21 ;  /* 0x0000001622157210 */ /* 0x000fe40007ffe015 */
[----:B------:R-:W-:-:S02]  /*2370*/  IADD3 R28, PT, PT, R13, R12, R28 ;  /* 0x0000000c0d1c7210 */ /* 0x000fc40007ffe01c */
[----:B0-----:R-:W-:Y:S02]  /*2380*/  IADD3 R14, PT, PT, R14, R21, R24 ;  /* 0x000000150e0e7210 */ /* 0x001fe40007ffe018 */
[C-C-:B------:R-:W-:Y:S02]  /*2390*/  SHF.L.W.U32.HI R12, R28.reuse, 0x1e, R28.reuse ;  /* 0x0000001e1c0c7819 */ /* 0x140fe40000010e1c */
[--C-:B------:R-:W-:Y:S01]  /*23a0*/  SHF.L.W.U32.HI R13, R28, 0x13, R28.reuse ;  /* 0x000000131c0d7819 */ /* 0x100fe20000010e1c */
[----:B------:R-:W-:Y:S01]  /*23b0*/  IMAD.IADD R21, R14, 0x1, R29 ;  /* 0x000000010e157824 */ /* 0x000fe200078e021d */
[--C-:B------:R-:W-:Y:S02]  /*23c0*/  SHF.L.W.U32.HI R22, R28, 0xa, R28.reuse ;  /* 0x0000000a1c167819 */ /* 0x100fe40000010e1c */
[----:B------:R-:W-:Y:S02]  /*23d0*/  LOP3.LUT R29, R27, R20, R28, 0xe8, !PT ;  /* 0x000000141b1d7212 */ /* 0x000fe400078ee81c */
[----:B------:R-:W-:-:S02]  /*23e0*/  LOP3.LUT R13, R22, R12, R13, 0x96, !PT ;  /* 0x0000000c160d7212 */ /* 0x000fc400078e960d */
[C-C-:B------:R-:W-:Y:S02]  /*23f0*/  SHF.L.W.U32.HI R12, R21.reuse, 0x1a, R21.reuse ;  /* 0x0000001a150c7819 */ /* 0x140fe40000010e15 */
[C-C-:B------:R-:W-:Y:S02]  /*2400*/  SHF.L.W.U32.HI R23, R21.reuse, 0x15, R21.reuse ;  /* 0x0000001515177819 */ /* 0x140fe40000010e15 */
[----:B------:R-:W-:Y:S02]  /*2410*/  SHF.L.W.U32.HI R22, R21, 0x7, R21 ;  /* 0x0000000715167819 */ /* 0x000fe40000010e15 */
[----:B------:R-:W-:Y:S02]  /*2420*/  IADD3 R29, PT, PT, R14, R13, R29 ;  /* 0x0000000d0e1d7210 */ /* 0x000fe40007ffe01d */
[----:B------:R-:W-:Y:S02]  /*2430*/  LOP3.LUT R23, R22, R12, R23, 0x96, !PT ;  /* 0x0000000c16177212 */ /* 0x000fe400078e9617 */
[----:B------:R-:W-:-:S02]  /*2440*/  LOP3.LUT R12, R18, R21, R19, 0xb8, !PT ;  /* 0x00000015120c7212 */ /* 0x000fc400078eb813 */
[--C-:B------:R-:W-:Y:S02]  /*2450*/  SHF.L.W.U32.HI R13, R29, 0x1e, R29.reuse ;  /* 0x0000001e1d0d7819 */ /* 0x100fe40000010e1d */
[----:B------:R-:W-:Y:S02]  /*2460*/  IADD3 R12, PT, PT, R23, R12, R26 ;  /* 0x0000000c170c7210 */ /* 0x000fe40007ffe01a */
[C-C-:B------:R-:W-:Y:S02]  /*2470*/  SHF.L.W.U32.HI R14, R29.reuse, 0x13, R29.reuse ;  /* 0x000000131d0e7819 */ /* 0x140fe40000010e1d */
[----:B------:R-:W-:Y:S02]  /*2480*/  SHF.L.W.U32.HI R22, R29, 0xa, R29 ;  /* 0x0000000a1d167819 */ /* 0x000fe40000010e1d */
[----:B------:R-:W-:Y:S02]  /*2490*/  IADD3 R15, PT, PT, R15, R12, R25 ;  /* 0x0000000c0f0f7210 */ /* 0x000fe40007ffe019 */
[----:B------:R-:W-:-:S02]  /*24a0*/  LOP3.LUT R14, R22, R13, R14, 0x96, !PT ;  /* 0x0000000d160e7212 */ /* 0x000fc400078e960e */
[----:B------:R-:W-:Y:S01]  /*24b0*/  LOP3.LUT R12, R28, R27, R29, 0xe8, !PT ;  /* 0x0000001b1c0c7212 */ /* 0x000fe200078ee81d */
[----:B------:R-:W-:-:S03]  /*24c0*/  IMAD.IADD R26, R15, 0x1, R20 ;  /* 0x000000010f1a7824 */ /* 0x000fc600078e0214 */
[----:B------:R-:W-:Y:S01]  /*24d0*/  IADD3 R20, PT, PT, R15, R14, R12 ;  /* 0x0000000e0f147210 */ /* 0x000fe20007ffe00c */
[----:B------:R-:W-:Y:S06]  /*24e0*/  @P1 BRA `(.L_x_24) ;  /* 0xfffffffc00001947 */ /* 0x000fec000383ffff */
[----:B------:R-:W-:Y:S05]  /*24f0*/  BSYNC.RECONVERGENT B2 ;  /* 0x0000000000027941 */ /* 0x000fea0003800200 */
.L_x_23:
[----:B------:R-:W2:Y:S04]  /*2500*/  LDL R23, [R1+0x144] ;  /* 0x0001440001177983 */ /* 0x000ea80000100800 */
[----:B------:R-:W3:Y:S01]  /*2510*/  LDL R12, [R1+0x148] ;  /* 0x00014800010c7983 */ /* 0x000ee20000100800 */
[----:B------:R-:W-:Y:S02]  /*2520*/  IMAD.IADD R14, R31, 0x1, R20 ;  /* 0x000000011f0e7824 */ /* 0x000fe400078e0214 */
[----:B------:R-:W-:Y:S02]  /*2530*/  IMAD.IADD R8, R8, 0x1, R29 ;  /* 0x0000000108087824 */ /* 0x000fe400078e021d */
[----:B------:R-:W-:Y:S01]  /*2540*/  IMAD.IADD R9, R28, 0x1, R9 ;  /* 0x000000011c097824 */ /* 0x000fe200078e0209 */
[----:B------:R0:W-:Y:S01]  /*2550*/  STL [R1+0x14c], R14 ;  /* 0x00014c0e01007387 */ /* 0x0001e20000100800 */
[----:B------:R-:W-:-:S02]  /*2560*/  IMAD.IADD R10, R27, 0x1, R10 ;  /* 0x000000011b0a7824 */ /* 0x000fc400078e020a */
[----:B------:R-:W-:Y:S02]  /*2570*/  IMAD.IADD R11, R26, 0x1, R11 ;  /* 0x000000011a0b7824 */ /* 0x000fe400078e020b */
[----:B------:R-:W-:Y:S02]  /*2580*/  IMAD.IADD R16, R16, 0x1, R21 ;  /* 0x0000000110107824 */ /* 0x000fe400078e0215 */
[----:B------:R-:W-:Y:S01]  /*2590*/  IMAD.IADD R17, R19, 0x1, R17 ;  /* 0x0000000113117824 */ /* 0x000fe200078e0211 */
[----:B------:R0:W-:Y:S01]  /*25a0*/  STL.128 [R1+0x150], R8 ;  /* 0x0001500801007387 */ /* 0x0001e20000100c00 */
[----:B------:R-:W-:Y:S02]  /*25b0*/  IMAD.IADD R18, R18, 0x1, R7 ;  /* 0x0000000112127824 */ /* 0x000fe400078e0207 */
[----:B------:R-:W-:Y:S01]  /*25c0*/  IMAD.MOV.U32 R22, RZ, RZ, RZ ;  /* 0x000000ffff167224 */ /* 0x000fe200078e00ff */
[----:B------:R0:W-:Y:S04]  /*25d0*/  STL.64 [R1+0x160], R16 ;  /* 0x0001601001007387 */ /* 0x0001e80000100a00 */
[----:B------:R0:W-:Y:S01]  /*25e0*/  STL [R1+0x168], R18 ;  /* 0x0001681201007387 */ /* 0x0001e20000100800 */
[C---:B--2---:R-:W-:Y:S01]  /*25f0*/  ISETP.GE.U32.AND P1, PT, R23.reuse, -0x200, PT ;  /* 0xfffffe001700780c */ /* 0x044fe20003f26070 */
[----:B------:R-:W-:-:S05]  /*2600*/  VIADD R23, R23, 0x200 ;  /* 0x0000020017177836 */ /* 0x000fca0000000000 */
[----:B------:R0:W-:Y:S07]  /*2610*/  STL.64 [R1+0x140], R22 ;  /* 0x0001401601007387 */ /* 0x0001ee0000100a00 */
[----:B---3--:R-:W-:Y:S02]  /*2620*/  @P1 VIADD R20, R12, 0x1 ;  /* 0x000000010c141836 */ /* 0x008fe40000000000 */
[----:B------:R-:W-:-:S03]  /*2630*/  IMAD.MOV.U32 R12, RZ, RZ, RZ ;  /* 0x000000ffff0c7224 */ /* 0x000fc600078e00ff */
[----:B------:R0:W-:Y:S04]  /*2640*/  @P1 STL [R1+0x148], R20 ;  /* 0x0001481401001387 */ /* 0x0001e80000100800 */
.L_x_20:
[----:B------:R-:W-:Y:S05]  /*2650*/  BSYNC.RECONVERGENT B1 ;  /* 0x0000000000017941 */ /* 0x000fea0003800200 */
.L_x_19:
[----:B------:R-:W-:Y:S05]  /*2660*/  @P0 BRA `(.L_x_25) ;  /* 0xffffffe000d40947 */ /* 0x000fea000383ffff */
.L_x_18:
[----:B------:R-:W-:Y:S05]  /*2670*/  BSYNC.RECONVERGENT B0 ;  /* 0x0000000000007941 */ /* 0x000fea0003800200 */
.L_x_17:
[----:B------:R-:W-:Y:S01]  /*2680*/  ISETP.GT.U32.AND P0, PT, R12, 0x37, PT ;  /* 0x000000370c00780c */ /* 0x000fe20003f04070 */
[----:B------:R-:W-:-:S12]  /*2690*/  BSSY.RECONVERGENT B0, `(.L_x_26) ;  /* 0x0000272000007945 */ /* 0x000fd80003800200 */
[----:B------:R-:W-:Y:S05]  /*26a0*/  @P0 BRA `(.L_x_27) ;  /* 0x0000000400340947 */ /* 0x000fea0003800000 */
[----:B0-----:R-:W-:Y:S01]  /*26b0*/  IMAD.MOV.U32 R2, RZ, RZ, 0x80 ;  /* 0x00000080ff027424 */ /* 0x001fe200078e00ff */
[----:B------:R-:W-:Y:S01]  /*26c0*/  ISETP.NE.AND P0, PT, R12, 0x37, PT ;  /* 0x000000370c00780c */ /* 0x000fe20003f05270 */
[----:B------:R-:W-:Y:S01]  /*26d0*/  IMAD.IADD R3, R1, 0x1, R12 ;  /* 0x0000000101037824 */ /* 0x000fe200078e020c */
[----:B------:R-:W-:Y:S04]  /*26e0*/  BSSY.RECONVERGENT B1, `(.L_x_28) ;  /* 0x0000048000017945 */ /* 0x000fe80003800200 */
[----:B------:R0:W-:Y:S07]  /*26f0*/  STL.U8 [R3+0x100], R2 ;  /* 0x0001000203007387 */ /* 0x0001ee0000100000 */
[----:B------:R-:W-:Y:S05]  /*2700*/  @!P0 BRA `(.L_x_29) ;  /* 0x0000000400148947 */ /* 0x000fea0003800000 */
[C---:B------:R-:W-:Y:S01]  /*2710*/  ISETP.GT.U32.AND P1, PT, R12.reuse, 0x27, PT ;  /* 0x000000270c00780c */ /* 0x040fe20003f24070 */
[----:B------:R-:W-:Y:S01]  /*2720*/  BSSY.RECONVERGENT B2, `(.L_x_30) ;  /* 0x0000020000027945 */ /* 0x000fe20003800200 */
[----:B------:R-:W-:-:S04]  /*2730*/  IADD3 R6, PT, PT, -R12, 0x37, RZ ;  /* 0x000000370c067810 */ /* 0x000fc80007ffe1ff */
[----:B------:R-:W-:-:S04]  /*2740*/  LOP3.LUT R7, R6, 0xf, RZ, 0xc0, !PT ;  /* 0x0000000f06077812 */ /* 0x000fc800078ec0ff */
[----:B------:R-:W-:-:S03]  /*2750*/  ISETP.NE.AND P0, PT, R7, RZ, PT ;  /* 0x000000ff0700720c */ /* 0x000fc60003f05270 */
[----:B------:R-:W-:Y:S10]  /*2760*/  @P1 BRA `(.L_x_31) ;  /* 0x00000000006c1947 */ /* 0x000ff40003800000 */
[----:B0-----:R-:W-:Y:S01]  /*2770*/  LOP3.LUT R2, R6, 0xffff, RZ, 0xc0, !PT ;  /* 0x0000ffff06027812 */ /* 0x001fe200078ec0ff */
[----:B------:R-:W-:-:S03]  /*2780*/  VIADD R3, R3, 0x108 ;  /* 0x0000010803037836 */ /* 0x000fc60000000000 */
[----:B------:R-:W-:-:S05]  /*2790*/  SHF.R.U32.HI R2, RZ, 0x4, R2 ;  /* 0x00000004ff027819 */ /* 0x000fca0000011602 */
[----:B------:R-:W-:-:S05]  /*27a0*/  IMAD.SHL.U32 R2, R2, 0x10, RZ ;  /* 0x0000001002027824 */ /* 0x000fca00078e00ff */
[----:B------:R-:W-:-:S05]  /*27b0*/  LOP3.LUT R2, R2, 0x30, RZ, 0xe2, !PT ;  /* 0x0000003002027812 */ /* 0x000fca00078ee2ff */
[----:B------:R-:W-:-:S07]  /*27c0*/  IMAD.MOV R2, RZ, RZ, -R2 ;  /* 0x000000ffff027224 */ /* 0x000fce00078e0a02 */
.L_x_32:
[----:B------:R-:W-:Y:S01]  /*27d0*/  VIADD R2, R2, 0x10 ;  /* 0x0000001002027836 */ /* 0x000fe20000000000 */
[----:B------:R-:W-:Y:S01]  /*27e0*/  STL.U8 [R3+-0x7], RZ ;  /* 0xfffff9ff03007387 */ /* 0x000fe20000100000 */
[----:B------:R-:W-:-:S03]  /*27f0*/  VIADD R12, R12, 0x10 ;  /* 0x000000100c0c7836 */ /* 0x000fc60000000000 */
[----:B------:R-:W-:Y:S01]  /*2800*/  ISETP.NE.AND P1, PT, R2, RZ, PT ;  /* 0x000000ff0200720c */ /* 0x000fe20003f25270 */
[----:B------:R-:W-:Y:S04]  /*2810*/  STL.U8 [R3+-0x6], RZ ;  /* 0xfffffaff03007387 */ /* 0x000fe80000100000 */
[----:B------:R-:W-:Y:S04]  /*2820*/  STL.U8 [R3+-0x5], RZ ;  /* 0xfffffbff03007387 */ /* 0x000fe80000100000 */
[----:B------:R-:W-:Y:S04]  /*2830*/  STL.U8 [R3+-0x4], RZ ;  /* 0xfffffcff03007387 */ /* 0x000fe80000100000 */
[----:B------:R-:W-:Y:S04]  /*2840*/  STL.U8 [R3+-0x3], RZ ;  /* 0xfffffdff03007387 */ /* 0x000fe80000100000 */
[----:B------:R-:W-:Y:S04]  /*2850*/  STL.U8 [R3+-0x2], RZ ;  /* 0xfffffeff03007387 */ /* 0x000fe80000100000 */
[----:B------:R-:W-:Y:S04]  /*2860*/  STL.U8 [R3+-0x1], RZ ;  /* 0xffffffff03007387 */ /* 0x000fe80000100000 */
[----:B------:R-:W-:Y:S04]  /*2870*/  STL.U8 [R3], RZ ;  /* 0x000000ff03007387 */ /* 0x000fe80000100000 */
[----:B------:R-:W-:Y:S04]  /*2880*/  STL.U8 [R3+0x1], RZ ;  /* 0x000001ff03007387 */ /* 0x000fe80000100000 */
[----:B------:R-:W-:Y:S04]  /*2890*/  STL.U8 [R3+0x2], RZ ;  /* 0x000002ff03007387 */ /* 0x000fe80000100000 */
[----:B------:R-:W-:Y:S04]  /*28a0*/  STL.U8 [R3+0x3], RZ ;  /* 0x000003ff03007387 */ /* 0x000fe80000100000 */
[----:B------:R-:W-:Y:S04]  /*28b0*/  STL.U8 [R3+0x4], RZ ;  /* 0x000004ff03007387 */ /* 0x000fe80000100000 */
[----:B------:R-:W-:Y:S04]  /*28c0*/  STL.U8 [R3+0x5], RZ ;  /* 0x000005ff03007387 */ /* 0x000fe80000100000 */
[----:B------:R-:W-:Y:S04]  /*28d0*/  STL.U8 [R3+0x6], RZ ;  /* 0x000006ff03007387 */ /* 0x000fe80000100000 */
[----:B------:R-:W-:Y:S04]  /*28e0*/  STL.U8 [R3+0x7], RZ ;  /* 0x000007ff03007387 */ /* 0x000fe80000100000 */
[----:B------:R0:W-:Y:S02]  /*28f0*/  STL.U8 [R3+0x8], RZ ;  /* 0x000008ff03007387 */ /* 0x0001e40000100000 */
[----:B0-----:R-:W-:Y:S01]  /*2900*/  VIADD R3, R3, 0x10 ;  /* 0x0000001003037836 */ /* 0x001fe20000000000 */
[----:B------:R-:W-:Y:S06]  /*2910*/  @P1 BRA `(.L_x_32) ;  /* 0xfffffffc00ac1947 */ /* 0x000fec000383ffff */
.L_x_31:
[----:B------:R-:W-:Y:S05]  /*2920*/  BSYNC.RECONVERGENT B2 ;  /* 0x0000000000027941 */ /* 0x000fea0003800200 */
.L_x_30:
[----:B------:R-:W-:Y:S05]  /*2930*/  @!P0 BRA `(.L_x_29) ;  /* 0x0000000000888947 */ /* 0x000fea0003800000 */
[----:B------:R-:W-:Y:S01]  /*2940*/  ISETP.GE.U32.AND P0, PT, R7, 0x8, PT ;  /* 0x000000080700780c */ /* 0x000fe20003f06070 */
[----:B------:R-:W-:Y:S01]  /*2950*/  BSSY.RECONVERGENT B2, `(.L_x_33) ;  /* 0x000000e000027945 */ /* 0x000fe20003800200 */
[----:B0-----:R-:W-:-:S04]  /*2960*/  LOP3.LUT R3, R6, 0x7, RZ, 0xc0, !PT ;  /* 0x0000000706037812 */ /* 0x001fc800078ec0ff */
[----:B------:R-:W-:-:S07]  /*2970*/  ISETP.NE.AND P1, PT, R3, RZ, PT ;  /* 0x000000ff0300720c */ /* 0x000fce0003f25270 */
[----:B------:R-:W-:Y:S06]  /*2980*/  @!P0 BRA `(.L_x_34) ;  /* 0x0000000000288947 */ /* 0x000fec0003800000 */
[----:B------:R-:W-:Y:S02]  /*2990*/  IMAD.IADD R2, R1, 0x1, R12 ;  /* 0x0000000101027824 */ /* 0x000fe400078e020c */
[----:B------:R-:W-:-:S03]  /*29a0*/  VIADD R12, R12, 0x8 ;  /* 0x000000080c0c7836 */ /* 0x000fc60000000000 */
[----:B------:R0:W-:Y:S04]  /*29b0*/  STL.U8 [R2+0x101], RZ ;  /* 0x000101ff02007387 */ /* 0x0001e80000100000 */
[----:B------:R0:W-:Y:S04]  /*29c0*/  STL.U8 [R2+0x102], RZ ;  /* 0x000102ff02007387 */ /* 0x0001e80000100000 */
[----:B------:R0:W-:Y:S04]  /*29d0*/  STL.U8 [R2+0x103], RZ ;  /* 0x000103ff02007387 */ /* 0x0001e80000100000 */
[----:B------:R0:W-:Y:S04]  /*29e0*/  STL.U8 [R2+0x104], RZ ;  /* 0x000104ff02007387 */ /* 0x0001e80000100000 */
[----:B------:R0:W-:Y:S04]  /*29f0*/  STL.U8 [R2+0x105], RZ ;  /* 0x000105ff02007387 */ /* 0x0001e80000100000 */
[----:B------:R0:W-:Y:S04]  /*2a00*/  STL.U8 [R2+0x106], RZ ;  /* 0x000106ff02007387 */ /* 0x0001e80000100000 */
[----:B------:R0:W-:Y:S04]  /*2a10*/  STL.U8 [R2+0x107], RZ ;  /* 0x000107ff02007387 */ /* 0x0001e80000100000 */
[----:B------:R0:W-:Y:S02]  /*2a20*/  STL.U8 [R2+0x108], RZ ;  /* 0x000108ff02007387 */ /* 0x0001e40000100000 */
.L_x_34:
[----:B------:R-:W-:Y:S05]  /*2a30*/  BSYNC.RECONVERGENT B2 ;  /* 0x0000000000027941 */ /* 0x000fea0003800200 */
.L_x_33:
[----:B------:R-:W-:Y:S05]  /*2a40*/  @!P1 BRA `(.L_x_29) ;  /* 0x0000000000449947 */ /* 0x000fea0003800000 */
[----:B------:R-:W-:Y:S02]  /*2a50*/  ISETP.GE.U32.AND P0, PT, R3, 0x4, PT ;  /* 0x000000040300780c */ /* 0x000fe40003f06070 */
[----:B------:R-:W-:-:S04]  /*2a60*/  LOP3.LUT R6, R6, 0x3, RZ, 0xc0, !PT ;  /* 0x0000000306067812 */ /* 0x000fc800078ec0ff */
[----:B------:R-:W-:-:S07]  /*2a70*/  ISETP.NE.AND P1, PT, R6, RZ, PT ;  /* 0x000000ff0600720c */ /* 0x000fce0003f25270 */
[----:B0-----:R-:W-:Y:S02]  /*2a80*/  @P0 IMAD.IADD R2, R1, 0x1, R12 ;  /* 0x0000000101020824 */ /* 0x001fe400078e020c */
[----:B------:R-:W-:-:S03]  /*2a90*/  @P0 VIADD R12, R12, 0x4 ;  /* 0x000000040c0c0836 */ /* 0x000fc60000000000 */
[----:B------:R1:W-:Y:S04]  /*2aa0*/  @P0 STL.U8 [R2+0x101], RZ ;  /* 0x000101ff02000387 */ /* 0x0003e80000100000 */
[----:B------:R1:W-:Y:S04]  /*2ab0*/  @P0 STL.U8 [R2+0x102], RZ ;  /* 0x000102ff02000387 */ /* 0x0003e80000100000 */
[----:B------:R1:W-:Y:S04]  /*2ac0*/  @P0 STL.U8 [R2+0x103], RZ ;  /* 0x000103ff02000387 */ /* 0x0003e80000100000 */
[----:B------:R1:W-:Y:S01]  /*2ad0*/  @P0 STL.U8 [R2+0x104], RZ ;  /* 0x000104ff02000387 */ /* 0x0003e20000100000 */
[----:B------:R-:W-:Y:S05]  /*2ae0*/  @!P1 BRA `(.L_x_29) ;  /* 0x00000000001c9947 */ /* 0x000fea0003800000 */
[----:B------:R-:W-:Y:S01]  /*2af0*/  IADD3 R12, PT, PT, R12, 0x1, R0 ;  /* 0x000000010c0c7810 */ /* 0x000fe20007ffe000 */
[----:B------:R-:W-:-:S07]  /*2b00*/  IMAD.MOV R0, RZ, RZ, -R6 ;  /* 0x000000ffff007224 */ /* 0x000fce00078e0a06 */
.L_x_35:
[----:B------:R-:W-:Y:S01]  /*2b10*/  VIADD R0, R0, 0x1 ;  /* 0x0000000100007836 */ /* 0x000fe20000000000 */
[----:B------:R0:W-:Y:S04]  /*2b20*/  STL.U8 [R12], RZ ;  /* 0x000000ff0c007387 */ /* 0x0001e80000100000 */
[----:B------:R-:W-:Y:S01]  /*2b30*/  ISETP.NE.AND P0, PT, R0, RZ, PT ;  /* 0x000000ff0000720c */ /* 0x000fe20003f05270 */
[----:B0-----:R-:W-:-:S12]  /*2b40*/  VIADD R12, R12, 0x1 ;  /* 0x000000010c0c7836 */ /* 0x001fd80000000000 */
[----:B------:R-:W-:Y:S05]  /*2b50*/  @P0 BRA `(.L_x_35) ;  /* 0xfffffffc00ec0947 */ /* 0x000fea000383ffff */
.L_x_29:
[----:B------:R-:W-:Y:S05]  /*2b60*/  BSYNC.RECONVERGENT B1 ;  /* 0x0000000000017941 */ /* 0x000fea0003800200 */
.L_x_28:
[----:B------:R-:W-:Y:S05]  /*2b70*/  BRA `(.L_x_36) ;  /* 0x00000020008c7947 */ /* 0x000fea0003800000 */
.L_x_27:
[----:B0-----:R-:W-:Y:S01]  /*2b80*/  IMAD.MOV.U32 R3, RZ, RZ, 0x80 ;  /* 0x00000080ff037424 */ /* 0x001fe200078e00ff */
[----:B------:R-:W-:Y:S01]  /*2b90*/  BSSY.RECONVERGENT B1, `(.L_x_37) ;  /* 0x0000068000017945 */ /* 0x000fe20003800200 */
[----:B------:R-:W-:Y:S02]  /*2ba0*/  IMAD.IADD R2, R1, 0x1, R12 ;  /* 0x0000000101027824 */ /* 0x000fe400078e020c */
[----:B------:R-:W-:-:S03]  /*2bb0*/  VIADD R0, R12, 0x1 ;  /* 0x000000010c007836 */ /* 0x000fc60000000000 */
[----:B------:R0:W-:Y:S02]  /*2bc0*/  STL.U8 [R2+0x100], R3 ;  /* 0x0001000302007387 */ /* 0x0001e40000100000 */
[----:B------:R-:W-:-:S13]  /*2bd0*/  ISETP.GT.U32.AND P0, PT, R0, 0x3f, PT ;  /* 0x0000003f0000780c */ /* 0x000fda0003f04070 */
[----:B0-----:R-:W-:Y:S05]  /*2be0*/  @P0 BRA `(.L_x_38) ;  /* 0x0000000400880947 */ /* 0x001fea0003800000 */
[C---:B------:R-:W-:Y:S01]  /*2bf0*/  VIADD R2, R12.reuse, 0xffffffd0 ;  /* 0xffffffd00c027836 */ /* 0x040fe20000000000 */
[----:B------:R-:W-:Y:S01]  /*2c00*/  IADD3 R14, PT, PT, -R12, 0x3f, RZ ;  /* 0x0000003f0c0e7810 */ /* 0x000fe20007ffe1ff */
[----:B------:R-:W-:Y:S03]  /*2c10*/  BSSY.RECONVERGENT B2, `(.L_x_39) ;  /* 0x000002e000027945 */ /* 0x000fe60003800200 */
[----:B------:R-:W-:Y:S02]  /*2c20*/  ISETP.GE.U32.AND P0, PT, R2, 0xf, PT ;  /* 0x0000000f0200780c */ /* 0x000fe40003f06070 */
[----:B------:R-:W-:-:S11]  /*2c30*/  LOP3.LUT R15, R14, 0xf, RZ, 0xc0, !PT ;  /* 0x0000000f0e0f7812 */ /* 0x000fd600078ec0ff */
[----:B------:R-:W-:Y:S05]  /*2c40*/  @!P0 BRA `(.L_x_40) ;  /* 0x0000000000a88947 */ /* 0x000fea0003800000 */
[----:B------:R-:W-:Y:S01]  /*2c50*/  LOP3.LUT R2, R14, 0xfffffff0, RZ, 0xc0, !PT ;  /* 0xfffffff00e027812 */ /* 0x000fe200078ec0ff */
[----:B------:R-:W-:Y:S01]  /*2c60*/  BSSY.RECONVERGENT B3, `(.L_x_41) ;  /* 0x0000027000037945 */ /* 0x000fe20003800200 */
[----:B------:R-:W-:-:S03]  /*2c70*/  VIADD R0, R12, 0x8 ;  /* 0x000000080c007836 */ /* 0x000fc60000000000 */
[----:B------:R-:W-:-:S07]  /*2c80*/  IMAD.MOV R2, RZ, RZ, -R2 ;  /* 0x000000ffff027224 */ /* 0x000fce00078e0a02 */
.L_x_42:
[C-C-:B-1----:R-:W-:Y:S01]  /*2c90*/  IADD3 R11, PT, PT, R1.reuse, -0x7, R0.reuse ;  /* 0xfffffff9010b7810 */ /* 0x142fe20007ffe000 */
[C-C-:B------:R-:W-:Y:S01]  /*2ca0*/  IMAD.IADD R13, R1.reuse, 0x1, R0.reuse ;  /* 0x00000001010d7824 */ /* 0x140fe200078e0200 */
[C-C-:B------:R-:W-:Y:S01]  /*2cb0*/  IADD3 R10, PT, PT, R1.reuse, -0x6, R0.reuse ;  /* 0xfffffffa010a7810 */ /* 0x140fe20007ffe000 */
[----:B------:R-:W-:Y:S01]  /*2cc0*/  VIADD R2, R2, 0x10 ;  /* 0x0000001002027836 */ /* 0x000fe20000000000 */
[C-C-:B------:R-:W-:Y:S01]  /*2cd0*/  IADD3 R9, PT, PT, R1.reuse, -0x5, R0.reuse ;  /* 0xfffffffb01097810 */ /* 0x140fe20007ffe000 */
[----:B------:R0:W-:Y:S01]  /*2ce0*/  STL.U8 [R11+0x100], RZ ;  /* 0x000100ff0b007387 */ /* 0x0001e20000100000 */
[C-C-:B------:R-:W-:Y:S02]  /*2cf0*/  IADD3 R8, PT, PT, R1.reuse, -0x4, R0.reuse ;  /* 0xfffffffc01087810 */ /* 0x140fe40007ffe000 */
[C-C-:B------:R-:W-:Y:S01]  /*2d00*/  IADD3 R7, PT, PT, R1.reuse, -0x3, R0.reuse ;  /* 0xfffffffd01077810 */ /* 0x140fe20007ffe000 */
[----:B------:R1:W-:Y:S01]  /*2d10*/  STL.U8 [R10+0x100], RZ ;  /* 0x000100ff0a007387 */ /* 0x0003e20000100000 */
[----:B------:R-:W-:-:S02]  /*2d20*/  IADD3 R6, PT, PT, R1, -0x2, R0 ;  /* 0xfffffffe01067810 */ /* 0x000fc40007ffe000 */
[C-C-:B------:R-:W-:Y:S01]  /*2d30*/  IADD3 R3, PT, PT, R1.reuse, -0x1, R0.reuse ;  /* 0xffffffff01037810 */ /* 0x140fe20007ffe000 */
[----:B------:R2:W-:Y:S01]  /*2d40*/  STL.U8 [R9+0x100], RZ ;  /* 0x000100ff09007387 */ /* 0x0005e20000100000 */
[C-C-:B------:R-:W-:Y:S02]  /*2d50*/  IADD3 R12, PT, PT, R1.reuse, 0x1, R0.reuse ;  /* 0x00000001010c7810 */ /* 0x140fe40007ffe000 */
[C-C-:B0-----:R-:W-:Y:S01]  /*2d60*/  IADD3 R11, PT, PT, R1.reuse, 0x2, R0.reuse ;  /* 0x00000002010b7810 */ /* 0x141fe20007ffe000 */
[----:B------:R0:W-:Y:S01]  /*2d70*/  STL.U8 [R8+0x100], RZ ;  /* 0x000100ff08007387 */ /* 0x0001e20000100000 */
[C-C-:B-1----:R-:W-:Y:S02]  /*2d80*/  IADD3 R10, PT, PT, R1.reuse, 0x3, R0.reuse ;  /* 0x00000003010a7810 */ /* 0x142fe40007ffe000 */
[----:B------:R-:W-:Y:S01]  /*2d90*/  ISETP.NE.AND P0, PT, R2, RZ, PT ;  /* 0x000000ff0200720c */ /* 0x000fe20003f05270 */
[----:B------:R1:W-:Y:S01]  /*2da0*/  STL.U8 [R7+0x100], RZ ;  /* 0x000100ff07007387 */ /* 0x0003e20000100000 */
[----:B--2---:R-:W-:-:S03]  /*2db0*/  IADD3 R9, PT, PT, R1, 0x4, R0 ;  /* 0x0000000401097810 */ /* 0x004fc60007ffe000 */
[----:B------:R2:W-:Y:S01]  /*2dc0*/  STL.U8 [R6+0x100], RZ ;  /* 0x000100ff06007387 */ /* 0x0005e20000100000 */
[----:B0-----:R-:W-:-:S03]  /*2dd0*/  IADD3 R8, PT, PT, R1, 0x5, R0 ;  /* 0x0000000501087810 */ /* 0x001fc60007ffe000 */
[----:B------:R0:W-:Y:S01]  /*2de0*/  STL.U8 [R3+0x100], RZ ;  /* 0x000100ff03007387 */ /* 0x0001e20000100000 */
[----:B-1----:R-:W-:-:S03]  /*2df0*/  IADD3 R7, PT, PT, R1, 0x6, R0 ;  /* 0x0000000601077810 */ /* 0x002fc60007ffe000 */
[----:B------:R1:W-:Y:S01]  /*2e00*/  STL.U8 [R13+0x100], RZ ;  /* 0x000100ff0d007387 */ /* 0x0003e20000100000 */
[----:B--2---:R-:W-:-:S03]  /*2e10*/  IADD3 R6, PT, PT, R1, 0x7, R0 ;  /* 0x0000000701067810 */ /* 0x004fc60007ffe000 */
[----:B------:R1:W-:Y:S01]  /*2e20*/  STL.U8 [R12+0x100], RZ ;  /* 0x000100ff0c007387 */ /* 0x0003e20000100000 */
[----:B0-----:R-:W-:Y:S01]  /*2e30*/  IADD3 R3, PT, PT, R1, 0x8, R0 ;  /* 0x0000000801037810 */ /* 0x001fe20007ffe000 */
[----:B------:R-:W-:Y:S02]  /*2e40*/  VIADD R0, R0, 0x10 ;  /* 0x0000001000007836 */ /* 0x000fe40000000000 */
[----:B------:R1:W-:Y:S04]  /*2e50*/  STL.U8 [R11+0x100], RZ ;  /* 0x000100ff0b007387 */ /* 0x0003e80000100000 */
[----:B------:R1:W-:Y:S04]  /*2e60*/  STL.U8 [R10+0x100], RZ ;  /* 0x000100ff0a007387 */ /* 0x0003e80000100000 */
[----:B------:R1:W-:Y:S04]  /*2e70*/  STL.U8 [R9+0x100], RZ ;  /* 0x000100ff09007387 */ /* 0x0003e80000100000 */
[----:B------:R1:W-:Y:S04]  /*2e80*/  STL.U8 [R8+0x100], RZ ;  /* 0x000100ff08007387 */ /* 0x0003e80000100000 */
[----:B------:R1:W-:Y:S04]  /*2e90*/  STL.U8 [R7+0x100], RZ ;  /* 0x000100ff07007387 */ /* 0x0003e80000100000 */
[----:B------:R1:W-:Y:S04]  /*2ea0*/  STL.U8 [R6+0x100], RZ ;  /* 0x000100ff06007387 */ /* 0x0003e80000100000 */
[----:B------:R1:W-:Y:S01]  /*2eb0*/  STL.U8 [R3+0x100], RZ ;  /* 0x000100ff03007387 */ /* 0x0003e20000100000 */
[----:B------:R-:W-:Y:S05]  /*2ec0*/  @P0 BRA `(.L_x_42) ;  /* 0xfffffffc00700947 */ /* 0x000fea000383ffff */
[----:B------:R-:W-:Y:S05]  /*2ed0*/  BSYNC.RECONVERGENT B3 ;  /* 0x0000000000037941 */ /* 0x000fea0003800200 */
.L_x_41:
[----:B------:R-:W-:-:S07]  /*2ee0*/  VIADD R0, R0, 0xfffffff9 ;  /* 0xfffffff900007836 */ /* 0x000fce0000000000 */
.L_x_40:
[----:B------:R-:W-:Y:S05]  /*2ef0*/  BSYNC.RECONVERGENT B2 ;  /* 0x0000000000027941 */ /* 0x000fea0003800200 */
.L_x_39:
[----:B------:R-:W-:-:S13]  /*2f00*/  ISETP.NE.AND P0, PT, R15, RZ, PT ;  /* 0x000000ff0f00720c */ /* 0x000fda0003f05270 */
[----:B------:R-:W-:Y:S05]  /*2f10*/  @!P0 BRA `(.L_x_38) ;  /* 0x0000000000bc8947 */ /* 0x000fea0003800000 */
[----:B------:R-:W-:Y:S01]  /*2f20*/  ISETP.GE.U32.AND P0, PT, R15, 0x8, PT ;  /* 0x000000080f00780c */ /* 0x000fe20003f06070 */
[----:B------:R-:W-:Y:S01]  /*2f30*/  BSSY.RECONVERGENT B2, `(.L_x_43) ;  /* 0x0000015000027945 */ /* 0x000fe20003800200 */
[----:B-1----:R-:W-:-:S04]  /*2f40*/  LOP3.LUT R12, R14, 0x7, RZ, 0xc0, !PT ;  /* 0x000000070e0c7812 */ /* 0x002fc800078ec0ff */
[----:B------:R-:W-:-:S07]  /*2f50*/  ISETP.NE.AND P1, PT, R12, RZ, PT ;  /* 0x000000ff0c00720c */ /* 0x000fce0003f25270 */
[----:B------:R-:W-:Y:S06]  /*2f60*/  @!P0 BRA `(.L_x_44) ;  /* 0x0000000000448947 */ /* 0x000fec0003800000 */
[C-C-:B------:R-:W-:Y:S01]  /*2f70*/  IMAD.IADD R11, R1.reuse, 0x1, R0.reuse ;  /* 0x00000001010b7824 */ /* 0x140fe200078e0200 */
[C-C-:B------:R-:W-:Y:S02]  /*2f80*/  IADD3 R10, PT, PT, R1.reuse, 0x1, R0.reuse ;  /* 0x00000001010a7810 */ /* 0x140fe40007ffe000 */
[C-C-:B------:R-:W-:Y:S02]  /*2f90*/  IADD3 R9, PT, PT, R1.reuse, 0x2, R0.reuse ;  /* 0x0000000201097810 */ /* 0x140fe40007ffe000 */
[C-C-:B------:R-:W-:Y:S01]  /*2fa0*/  IADD3 R8, PT, PT, R1.reuse, 0x3, R0.reuse ;  /* 0x0000000301087810 */ /* 0x140fe20007ffe000 */
[----:B------:R0:W-:Y:S01]  /*2fb0*/  STL.U8 [R11+0x100], RZ ;  /* 0x000100ff0b007387 */ /* 0x0001e20000100000 */
[C-C-:B------:R-:W-:Y:S02]  /*2fc0*/  IADD3 R7, PT, PT, R1.reuse, 0x4, R0.reuse ;  /* 0x0000000401077810 */ /* 0x140fe40007ffe000 */
[C-C-:B------:R-:W-:Y:S01]  /*2fd0*/  IADD3 R6, PT, PT, R1.reuse, 0x5, R0.reuse ;  /* 0x0000000501067810 */ /* 0x140fe20007ffe000 */
[----:B------:R0:W-:Y:S01]  /*2fe0*/  STL.U8 [R10+0x100], RZ ;  /* 0x000100ff0a007387 */ /* 0x0001e20000100000 */
[----:B------:R-:W-:-:S02]  /*2ff0*/  IADD3 R3, PT, PT, R1, 0x6, R0 ;  /* 0x0000000601037810 */ /* 0x000fc40007ffe000 */
[----:B------:R-:W-:Y:S01]  /*3000*/  IADD3 R2, PT, PT, R1, 0x7, R0 ;  /* 0x0000000701027810 */ /* 0x000fe20007ffe000 */
[----:B------:R0:W-:Y:S01]  /*3010*/  STL.U8 [R9+0x100], RZ ;  /* 0x000100ff09007387 */ /* 0x0001e20000100000 */
[----:B------:R-:W-:-:S03]  /*3020*/  VIADD R0, R0, 0x8 ;  /* 0x0000000800007836 */ /* 0x000fc60000000000 */
[----:B------:R0:W-:Y:S04]  /*3030*/  STL.U8 [R8+0x100], RZ ;  /* 0x000100ff08007387 */ /* 0x0001e80000100000 */
[----:B------:R0:W-:Y:S04]  /*3040*/  STL.U8 [R7+0x100], RZ ;  /* 0x000100ff07007387 */ /* 0x0001e80000100000 */
[----:B------:R0:W-:Y:S04]  /*3050*/  STL.U8 [R6+0x100], RZ ;  /* 0x000100ff06007387 */ /* 0x0001e80000100000 */
[----:B------:R0:W-:Y:S04]  /*3060*/  STL.U8 [R3+0x100], RZ ;  /* 0x000100ff03007387 */ /* 0x0001e80000100000 */
[----:B------:R0:W-:Y:S02]  /*3070*/  STL.U8 [R2+0x100], RZ ;  /* 0x000100ff02007387 */ /* 0x0001e40000100000 */
.L_x_44:
[----:B------:R-:W-:Y:S05]  /*3080*/  BSYNC.RECONVERGENT B2 ;  /* 0x0000000000027941 */ /* 0x000fea0003800200 */
.L_x_43:
[----:B------:R-:W-:Y:S05]  /*3090*/  @!P1 BRA `(.L_x_38) ;  /* 0x00000000005c9947 */ /* 0x000fea0003800000 */
[----:B------:R-:W-:Y:S01]  /*30a0*/  ISETP.GE.U32.AND P0, PT, R12, 0x4, PT ;  /* 0x000000040c00780c */ /* 0x000fe20003f06070 */
[----:B------:R-:W-:Y:S01]  /*30b0*/  BSSY.RECONVERGENT B2, `(.L_x_45) ;  /* 0x000000d000027945 */ /* 0x000fe20003800200 */
[----:B0-----:R-:W-:-:S04]  /*30c0*/  LOP3.LUT R2, R14, 0x3, RZ, 0xc0, !PT ;  /* 0x000000030e027812 */ /* 0x001fc800078ec0ff */
[----:B------:R-:W-:-:S07]  /*30d0*/  ISETP.NE.AND P1, PT, R2, RZ, PT ;  /* 0x000000ff0200720c */ /* 0x000fce0003f25270 */
[----:B------:R-:W-:Y:S06]  /*30e0*/  @!P0 BRA `(.L_x_46) ;  /* 0x0000000000248947 */ /* 0x000fec0003800000 */
[C-C-:B------:R-:W-:Y:S01]  /*30f0*/  IMAD.IADD R3, R1.reuse, 0x1, R0.reuse ;  /* 0x0000000101037824 */ /* 0x140fe200078e0200 */
[C-C-:B------:R-:W-:Y:S02]  /*3100*/  IADD3 R6, PT, PT, R1.reuse, 0x1, R0.reuse ;  /* 0x0000000101067810 */ /* 0x140fe40007ffe000 */
[C-C-:B------:R-:W-:Y:S02]  /*3110*/  IADD3 R7, PT, PT, R1.reuse, 0x2, R0.reuse ;  /* 0x0000000201077810 */ /* 0x140fe40007ffe000 */
[----:B------:R-:W-:Y:S01]  /*3120*/  IADD3 R8, PT, PT, R1, 0x3, R0 ;  /* 0x0000000301087810 */ /* 0x000fe20007ffe000 */
[----:B------:R0:W-:Y:S01]  /*3130*/  STL.U8 [R3+0x100], RZ ;  /* 0x000100ff03007387 */ /* 0x0001e20000100000 */
[----:B------:R-:W-:-:S03]  /*3140*/  VIADD R0, R0, 0x4 ;  /* 0x0000000400007836 */ /* 0x000fc60000000000 */
[----:B------:R0:W-:Y:S04]  /*3150*/  STL.U8 [R6+0x100], RZ ;  /* 0x000100ff06007387 */ /* 0x0001e80000100000 */
[----:B------:R0:W-:Y:S04]  /*3160*/  STL.U8 [R7+0x100], RZ ;  /* 0x000100ff07007387 */ /* 0x0001e80000100000 */
[----:B------:R0:W-:Y:S02]  /*3170*/  STL.U8 [R8+0x100], RZ ;  /* 0x000100ff08007387 */ /* 0x0001e40000100000 */
.L_x_46:
[----:B------:R-:W-:Y:S05]  /*3180*/  BSYNC.RECONVERGENT B2 ;  /* 0x0000000000027941 */ /* 0x000fea0003800200 */
.L_x_45:
[----:B------:R-:W-:Y:S05]  /*3190*/  @!P1 BRA `(.L_x_38) ;  /* 0x00000000001c9947 */ /* 0x000fea0003800000 */
[----:B------:R-:W-:-:S07]  /*31a0*/  IMAD.MOV R2, RZ, RZ, -R2 ;  /* 0x000000ffff027224 */ /* 0x000fce00078e0a02 */
.L_x_47:
[----:B0-----:R-:W-:Y:S02]  /*31b0*/  IMAD.IADD R3, R1, 0x1, R0 ;  /* 0x0000000101037824 */ /* 0x001fe400078e0200 */
[----:B------:R-:W-:Y:S02]  /*31c0*/  VIADD R2, R2, 0x1 ;  /* 0x0000000102027836 */ /* 0x000fe40000000000 */
[----:B------:R-:W-:Y:S01]  /*31d0*/  VIADD R0, R0, 0x1 ;  /* 0x0000000100007836 */ /* 0x000fe20000000000 */
[----:B------:R2:W-:Y:S02]  /*31e0*/  STL.U8 [R3+0x100], RZ ;  /* 0x000100ff03007387 */ /* 0x0005e40000100000 */
[----:B------:R-:W-:-:S13]  /*31f0*/  ISETP.NE.AND P0, PT, R2, RZ, PT ;  /* 0x000000ff0200720c */ /* 0x000fda0003f05270 */
[----:B--2---:R-:W-:Y:S05]  /*3200*/  @P0 BRA `(.L_x_47) ;  /* 0xfffffffc00e80947 */ /* 0x004fea000383ffff */
.L_x_38:
[----:B------:R-:W-:Y:S05]  /*3210*/  BSYNC.RECONVERGENT B1 ;  /* 0x0000000000017941 */ /* 0x000fea0003800200 */
.L_x_37:
[----:B01----:R-:W2:Y:S04]  /*3220*/  LDL.128 R8, [R1+0x110] ;  /* 0x0001100001087983 */ /* 0x003ea80000100c00 */
[----:B------:R-:W3:Y:S04]  /*3230*/  LDL.128 R20, [R1+0x120] ;  /* 0x0001200001147983 */ /* 0x000ee80000100c00 */
[----:B------:R-:W4:Y:S04]  /*3240*/  LDL.128 R12, [R1+0x100] ;  /* 0x00010000010c7983 */ /* 0x000f280000100c00 */
[----:B------:R-:W5:Y:S01]  /*3250*/  LDL.128 R16, [R1+0x130] ;  /* 0x0001300001107983 */ /* 0x000f620000100c00 */
[----:B------:R-:W-:Y:S01]  /*3260*/  BSSY.RECONVERGENT B1, `(.L_x_48) ;  /* 0x0000153000017945 */ /* 0x000fe20003800200 */
[----:B--2---:R-:W-:-:S02]  /*3270*/  PRMT R2, R8, 0x7771, RZ ;  /* 0x0000777108027816 */ /* 0x004fc400000000ff */
[----:B------:R-:W-:Y:S02]  /*3280*/  PRMT R3, R9, 0x7771, RZ ;  /* 0x0000777109037816 */ /* 0x000fe400000000ff */
        /* <DEDUP_REMOVED lines=10> */
[----:B------:R-:W-:Y:S01]  /*3330*/  PRMT R0, R11, 0x7771, RZ ;  /* 0x000077710b007816 */ /* 0x000fe200000000ff */
[----:B------:R-:W-:Y:S01]  /*3340*/  IMAD R30, R6, 0x1000000, R7 ;  /* 0x01000000061e7824 */ /* 0x000fe200078e0207 */
[----:B------:R-:W-:Y:S02]  /*3350*/  LOP3.LUT R25, R25, 0xff0000, RZ, 0xc0, !PT ;  /* 0x00ff000019197812 */ /* 0x000fe400078ec0ff */
[----:B---3--:R-:W-:Y:S01]  /*3360*/  PRMT R2, R20, 0x7771, RZ ;  /* 0x0000777114027816 */ /* 0x008fe200000000ff */
[----:B------:R-:W-:Y:S01]  /*3370*/  IMAD.U32 R0, R0, 0x10000, RZ ;  /* 0x0001000000007824 */ /* 0x000fe200078e00ff */
[----:B------:R-:W-:Y:S01]  /*3380*/  PRMT R7, R22, 0x7771, RZ ;  /* 0x0000777116077816 */ /* 0x000fe200000000ff */
[----:B------:R-:W-:Y:S01]  /*3390*/  IMAD R29, R24, 0x1000000, R25 ;  /* 0x01000000181d7824 */ /* 0x000fe200078e0219 */
[----:B------:R-:W-:Y:S01]  /*33a0*/  PRMT R28, R11, 0x7770, RZ ;  /* 0x000077700b1c7816 */ /* 0x000fe200000000ff */
[----:B------:R-:W-:Y:S01]  /*33b0*/  IMAD.U32 R2, R2, 0x10000, RZ ;  /* 0x0001000002027824 */ /* 0x000fe200078e00ff */
[----:B------:R-:W-:Y:S01]  /*33c0*/  PRMT R6, R21, 0x7771, RZ ;  /* 0x0000777115067816 */ /* 0x000fe200000000ff */
[----:B------:R-:W-:Y:S01]  /*33d0*/  IMAD.U32 R24, R7, 0x10000, RZ ;  /* 0x0001000007187824 */ /* 0x000fe200078e00ff */
[----:B------:R-:W-:-:S02]  /*33e0*/  LOP3.LUT R7, R0, 0xff0000, RZ, 0xc0, !PT ;  /* 0x00ff000000077812 */ /* 0x000fc400078ec0ff */
[----:B------:R-:W-:Y:S01]  /*33f0*/  PRMT R27, R20, 0x7770, RZ ;  /* 0x00007770141b7816 */ /* 0x000fe200000000ff */
[----:B------:R-:W-:Y:S01]  /*3400*/  IMAD.U32 R6, R6, 0x10000, RZ ;  /* 0x0001000006067824 */ /* 0x000fe200078e00ff */
[----:B------:R-:W-:Y:S01]  /*3410*/  LOP3.LUT R2, R2, 0xff0000, RZ, 0xc0, !PT ;  /* 0x00ff000002027812 */ /* 0x000fe200078ec0ff */
[----:B------:R-:W-:Y:S01]  /*3420*/  IMAD R28, R28, 0x1000000, R7 ;  /* 0x010000001c1c7824 */ /* 0x000fe200078e0207 */
[----:B------:R-:W-:Y:S02]  /*3430*/  PRMT R25, R22, 0x7770, RZ ;  /* 0x0000777016197816 */ /* 0x000fe400000000ff */
[----:B------:R-:W-:Y:S01]  /*3440*/  LOP3.LUT R24, R24, 0xff0000, RZ, 0xc0, !PT ;  /* 0x00ff000018187812 */ /* 0x000fe200078ec0ff */
[----:B------:R-:W-:Y:S01]  /*3450*/  IMAD R27, R27, 0x1000000, R2 ;  /* 0x010000001b1b7824 */ /* 0x000fe200078e0202 */
[----:B------:R-:W-:Y:S02]  /*3460*/  PRMT R7, R23, 0x7771, RZ ;  /* 0x0000777117077816 */ /* 0x000fe400000000ff */
[----:B----4-:R-:W-:Y:S01]  /*3470*/  PRMT R2, R12, 0x7771, RZ ;  /* 0x000077710c027816 */ /* 0x010fe200000000ff */
[----:B------:R-:W-:Y:S01]  /*3480*/  IMAD R25, R25, 0x1000000, R24 ;  /* 0x0100000019197824 */ /* 0x000fe200078e0218 */
[----:B-----5:R-:W-:Y:S01]  /*3490*/  PRMT R24, R17, 0x7771, RZ ;  /* 0x0000777111187816 */ /* 0x020fe200000000ff */
[----:B------:R-:W-:Y:S01]  /*34a0*/  IMAD.U32 R7, R7, 0x10000, RZ ;  /* 0x0001000007077824 */ /* 0x000fe200078e00ff */
[----:B------:R-:W-:Y:S01]  /*34b0*/  PRMT R26, R21, 0x7770, RZ ;  /* 0x00007770151a7816 */ /* 0x000fe200000000ff */
[----:B------:R-:W-:Y:S01]  /*34c0*/  IMAD.U32 R2, R2, 0x10000, RZ ;  /* 0x0001000002027824 */ /* 0x000fe200078e00ff */
[----:B------:R-:W-:Y:S01]  /*34d0*/  LOP3.LUT R31, R6, 0xff0000, RZ, 0xc0, !PT ;  /* 0x00ff0000061f7812 */ /* 0x000fe200078ec0ff */
[----:B------:R-:W-:Y:S01]  /*34e0*/  IMAD.U32 R32, R24, 0x10000, RZ ;  /* 0x0001000018207824 */ /* 0x000fe200078e00ff */
[----:B------:R-:W-:-:S02]  /*34f0*/  PRMT R24, R13, 0x7771, RZ ;  /* 0x000077710d187816 */ /* 0x000fc400000000ff */
[----:B------:R-:W-:Y:S01]  /*3500*/  PRMT R0, R12, 0x7770, RZ ;  /* 0x000077700c007816 */ /* 0x000fe200000000ff */
[----:B------:R-:W-:Y:S01]  /*3510*/  IMAD R26, R26, 0x1000000, R31 ;  /* 0x010000001a1a7824 */ /* 0x000fe200078e021f */
[----:B------:R-:W-:Y:S01]  /*3520*/  LOP3.LUT R31, R7, 0xff0000, RZ, 0xc0, !PT ;  /* 0x00ff0000071f7812 */ /* 0x000fe200078ec0ff */
[----:B------:R-:W-:Y:S01]  /*3530*/  IMAD.U32 R24, R24, 0x10000, RZ ;  /* 0x0001000018187824 */ /* 0x000fe200078e00ff */
[----:B------:R-:W-:Y:S02]  /*3540*/  LOP3.LUT R7, R2, 0xff0000, RZ, 0xc0, !PT ;  /* 0x00ff000002077812 */ /* 0x000fe400078ec0ff */
[----:B------:R-:W-:Y:S02]  /*3550*/  PRMT R6, R23, 0x7770, RZ ;  /* 0x0000777017067816 */ /* 0x000fe400000000ff */
[----:B------:R-:W-:Y:S01]  /*3560*/  LOP3.LUT R33, R32, 0xff0000, RZ, 0xc0, !PT ;  /* 0x00ff000020217812 */ /* 0x000fe200078ec0ff */
[----:B------:R-:W-:Y:S01]  /*3570*/  IMAD R0, R0, 0x1000000, R7 ;  /* 0x0100000000007824 */ /* 0x000fe200078e0207 */
[C---:B------:R-:W-:Y:S01]  /*3580*/  PRMT R2, R17.reuse, 0x7770, RZ ;  /* 0x0000777011027816 */ /* 0x040fe200000000ff */
[----:B------:R-:W-:Y:S01]  /*3590*/  IMAD R6, R6, 0x1000000, R31 ;  /* 0x0100000006067824 */ /* 0x000fe200078e021f */
[----:B------:R-:W-:-:S02]  /*35a0*/  PRMT R32, R17, 0x7772, RZ ;  /* 0x0000777211207816 */ /* 0x000fc400000000ff */
[----:B------:R-:W-:Y:S01]  /*35b0*/  LOP3.LUT R31, R24, 0xff0000, RZ, 0xc0, !PT ;  /* 0x00ff0000181f7812 */ /* 0x000fe200078ec0ff */
[----:B------:R-:W-:Y:S01]  /*35c0*/  IMAD R7, R2, 0x1000000, R33 ;  /* 0x0100000002077824 */ /* 0x000fe200078e0221 */
[----:B------:R-:W-:Y:S01]  /*35d0*/  PRMT R2, R13, 0x7770, RZ ;  /* 0x000077700d027816 */ /* 0x000fe200000000ff */
[----:B------:R-:W-:Y:S01]  /*35e0*/  IMAD.SHL.U32 R32, R32, 0x100, RZ ;  /* 0x0000010020207824 */ /* 0x000fe200078e00ff */
[----:B------:R-:W-:Y:S02]  /*35f0*/  PRMT R24, R17, 0x7773, RZ ;  /* 0x0000777311187816 */ /* 0x000fe400000000ff */
[----:B------:R-:W-:Y:S01]  /*3600*/  PRMT R17, R8, 0x7772, RZ ;  /* 0x0000777208117816 */ /* 0x000fe200000000ff */
[----:B------:R-:W-:Y:S01]  /*3610*/  IMAD R2, R2, 0x1000000, R31 ;  /* 0x0100000002027824 */ /* 0x000fe200078e021f */
[----:B------:R-:W-:Y:S02]  /*3620*/  PRMT R31, R8, 0x7773, RZ ;  /* 0x00007773081f7816 */ /* 0x000fe400000000ff */
[----:B------:R-:W-:Y:S01]  /*3630*/  PRMT R33, R9, 0x7772, RZ ;  /* 0x0000777209217816 */ /* 0x000fe200000000ff */
[----:B------:R-:W-:Y:S01]  /*3640*/  IMAD.SHL.U32 R8, R17, 0x100, RZ ;  /* 0x0000010011087824 */ /* 0x000fe200078e00ff */
[----:B------:R-:W-:-:S02]  /*3650*/  LOP3.LUT R17, R24, R7, R32, 0xfe, !PT ;  /* 0x0000000718117212 */ /* 0x000fc400078efe20 */
[C---:B------:R-:W-:Y:S01]  /*3660*/  PRMT R7, R14.reuse, 0x7771, RZ ;  /* 0x000077710e077816 */ /* 0x040fe200000000ff */
[----:B------:R-:W-:Y:S01]  /*3670*/  IMAD.SHL.U32 R33, R33, 0x100, RZ ;  /* 0x0000010021217824 */ /* 0x000fe200078e00ff */
[----:B------:R-:W-:Y:S02]  /*3680*/  PRMT R24, R15, 0x7771, RZ ;  /* 0x000077710f187816 */ /* 0x000fe400000000ff */
[----:B------:R-:W-:Y:S01]  /*3690*/  LOP3.LUT R8, R31, R3, R8, 0xfe, !PT ;  /* 0x000000031f087212 */ /* 0x000fe200078efe08 */
[----:B------:R-:W-:Y:S01]  /*36a0*/  IMAD.U32 R3, R7, 0x10000, RZ ;  /* 0x0001000007037824 */ /* 0x000fe200078e00ff */
[----:B------:R-:W-:Y:S01]  /*36b0*/  PRMT R7, R14, 0x7770, RZ ;  /* 0x000077700e077816 */ /* 0x000fe200000000ff */
[----:B------:R-:W-:Y:S01]  /*36c0*/  IMAD.U32 R31, R24, 0x10000, RZ ;  /* 0x00010000181f7824 */ /* 0x000fe200078e00ff */
[----:B------:R-:W-:Y:S02]  /*36d0*/  PRMT R9, R9, 0x7773, RZ ;  /* 0x0000777309097816 */ /* 0x000fe400000000ff */
[----:B------:R-:W-:-:S02]  /*36e0*/  LOP3.LUT R24, R3, 0xff0000, RZ, 0xc0, !PT ;  /* 0x00ff000003187812 */ /* 0x000fc400078ec0ff */
[----:B------:R-:W-:Y:S02]  /*36f0*/  LOP3.LUT R32, R31, 0xff0000, RZ, 0xc0, !PT ;  /* 0x00ff00001f207812 */ /* 0x000fe400078ec0ff */
[----:B------:R-:W-:Y:S01]  /*3700*/  PRMT R31, R16, 0x7771, RZ ;  /* 0x00007771101f7816 */ /* 0x000fe200000000ff */
[----:B------:R-:W-:Y:S01]  /*3710*/  IMAD R7, R7, 0x1000000, R24 ;  /* 0x0100000007077824 */ /* 0x000fe200078e0218 */
[C---:B------:R-:W-:Y:S02]  /*3720*/  PRMT R24, R10.reuse, 0x7772, RZ ;  /* 0x000077720a187816 */ /* 0x040fe400000000ff */
[----:B------:R-:W-:Y:S01]  /*3730*/  LOP3.LUT R9, R9, R30, R33, 0xfe, !PT ;  /* 0x0000001e09097212 */ /* 0x000fe200078efe21 */
[----:B------:R-:W-:Y:S01]  /*3740*/  IMAD.U32 R33, R31, 0x10000, RZ ;  /* 0x000100001f217824 */ /* 0x000fe200078e00ff */
[----:B------:R-:W-:Y:S01]  /*3750*/  PRMT R30, R10, 0x7773, RZ ;  /* 0x000077730a1e7816 */ /* 0x000fe200000000ff */
[----:B------:R-:W-:Y:S01]  /*3760*/  IMAD.SHL.U32 R10, R24, 0x100, RZ ;  /* 0x00000100180a7824 */ /* 0x000fe200078e00ff */
[----:B------:R-:W-:-:S02]  /*3770*/  PRMT R3, R15, 0x7770, RZ ;  /* 0x000077700f037816 */ /* 0x000fc400000000ff */
[----:B------:R-:W-:Y:S02]  /*3780*/  PRMT R31, R11, 0x7772, RZ ;  /* 0x000077720b1f7816 */ /* 0x000fe400000000ff */
[----:B------:R-:W-:Y:S01]  /*3790*/  LOP3.LUT R10, R30, R29, R10, 0xfe, !PT ;  /* 0x0000001d1e0a7212 */ /* 0x000fe200078efe0a */
[----:B------:R-:W-:Y:S01]  /*37a0*/  IMAD R3, R3, 0x1000000, R32 ;  /* 0x0100000003037824 */ /* 0x000fe200078e0220 */
[C---:B------:R-:W-:Y:S02]  /*37b0*/  PRMT R29, R20.reuse, 0x7772, RZ ;  /* 0x00007772141d7816 */ /* 0x040fe400000000ff */
[----:B------:R-:W-:Y:S01]  /*37c0*/  PRMT R32, R11, 0x7773, RZ ;  /* 0x000077730b207816 */ /* 0x000fe200000000ff */
[----:B------:R-:W-:Y:S01]  /*37d0*/  IMAD.SHL.U32 R11, R31, 0x100, RZ ;  /* 0x000001001f0b7824 */ /* 0x000fe200078e00ff */
[----:B------:R-:W-:Y:S01]  /*37e0*/  PRMT R30, R20, 0x7773, RZ ;  /* 0x00007773141e7816 */ /* 0x000fe200000000ff */
[----:B------:R-:W-:Y:S01]  /*37f0*/  IMAD.SHL.U32 R20, R29, 0x100, RZ ;  /* 0x000001001d147824 */ /* 0x000fe200078e00ff */
[----:B------:R-:W-:-:S02]  /*3800*/  PRMT R31, R21, 0x7772, RZ ;  /* 0x00007772151f7816 */ /* 0x000fc400000000ff */
[----:B------:R-:W-:Y:S02]  /*3810*/  LOP3.LUT R11, R32, R28, R11, 0xfe, !PT ;  /* 0x0000001c200b7212 */ /* 0x000fe400078efe0b */
[----:B------:R-:W-:Y:S02]  /*3820*/  LOP3.LUT R34, R33, 0xff0000, RZ, 0xc0, !PT ;  /* 0x00ff000021227812 */ /* 0x000fe400078ec0ff */
[----:B------:R-:W-:Y:S01]  /*3830*/  PRMT R32, R21, 0x7773, RZ ;  /* 0x0000777315207816 */ /* 0x000fe200000000ff */
[----:B------:R-:W-:Y:S01]  /*3840*/  IMAD.SHL.U32 R21, R31, 0x100, RZ ;  /* 0x000001001f157824 */ /* 0x000fe200078e00ff */
[----:B------:R-:W-:Y:S01]  /*3850*/  PRMT R33, R16, 0x7770, RZ ;  /* 0x0000777010217816 */ /* 0x000fe200000000ff */
[----:B------:R0:W-:Y:S01]  /*3860*/  STL.128 [R1+0x10], R8 ;  /* 0x0000100801007387 */ /* 0x0001e20000100c00 */
[----:B------:R-:W-:Y:S02]  /*3870*/  LOP3.LUT R20, R30, R27, R20, 0xfe, !PT ;  /* 0x0000001b1e147212 */ /* 0x000fe400078efe14 */
[C---:B------:R-:W-:Y:S01]  /*3880*/  PRMT R27, R12.reuse, 0x7772, RZ ;  /* 0x000077720c1b7816 */ /* 0x040fe200000000ff */
[----:B------:R-:W-:Y:S01]  /*3890*/  IMAD R24, R33, 0x1000000, R34 ;  /* 0x0100000021187824 */ /* 0x000fe200078e0222 */
[----:B------:R-:W-:-:S02]  /*38a0*/  PRMT R31, R12, 0x7773, RZ ;  /* 0x000077730c1f7816 */ /* 0x000fc400000000ff */
[----:B------:R-:W-:Y:S02]  /*38b0*/  PRMT R12, R18, 0x7771, RZ ;  /* 0x00007771120c7816 */ /* 0x000fe400000000ff */
[----:B------:R-:W-:Y:S02]  /*38c0*/  PRMT R33, R22, 0x7772, RZ ;  /* 0x0000777216217816 */ /* 0x000fe400000000ff */
[----:B------:R-:W-:Y:S01]  /*38d0*/  PRMT R28, R23, 0x7772, RZ ;  /* 0x00007772171c7816 */ /* 0x000fe200000000ff */
[----:B------:R-:W-:Y:S01]  /*38e0*/  IMAD.U32 R12, R12, 0x10000, RZ ;  /* 0x000100000c0c7824 */ /* 0x000fe200078e00ff */
[----:B------:R-:W-:Y:S01]  /*38f0*/  PRMT R34, R22, 0x7773, RZ ;  /* 0x0000777316227816 */ /* 0x000fe200000000ff */
[----:B------:R-:W-:Y:S01]  /*3900*/  IMAD.SHL.U32 R22, R33, 0x100, RZ ;  /* 0x0000010021167824 */ /* 0x000fe200078e00ff */
[----:B------:R-:W-:Y:S01]  /*3910*/  LOP3.LUT R21, R32, R26, R21, 0xfe, !PT ;  /* 0x0000001a20157212 */ /* 0x000fe200078efe15 */
[----:B------:R-:W-:Y:S01]  /*3920*/  IMAD.SHL.U32 R30, R28, 0x100, RZ ;  /* 0x000001001c1e7824 */ /* 0x000fe200078e00ff */
[----:B------:R-:W-:Y:S01]  /*3930*/  LOP3.LUT R33, R12, 0xff0000, RZ, 0xc0, !PT ;  /* 0x00ff00000c217812 */ /* 0x000fe200078ec0ff */
[----:B------:R-:W-:Y:S01]  /*3940*/  IMAD.SHL.U32 R12, R27, 0x100, RZ ;  /* 0x000001001b0c7824 */ /* 0x000fe200078e00ff */
[----:B------:R-:W-:-:S02]  /*3950*/  PRMT R26, R15, 0x7772, RZ ;  /* 0x000077720f1a7816 */ /* 0x000fc400000000ff */
[----:B------:R-:W-:Y:S02]  /*3960*/  PRMT R28, R15, 0x7773, RZ ;  /* 0x000077730f1c7816 */ /* 0x000fe400000000ff */
[----:B------:R-:W-:Y:S01]  /*3970*/  PRMT R15, R19, 0x7771, RZ ;  /* 0x00007771130f7816 */ /* 0x000fe200000000ff */
[----:B------:R-:W-:Y:S01]  /*3980*/  IMAD.SHL.U32 R26, R26, 0x100, RZ ;  /* 0x000001001a1a7824 */ /* 0x000fe200078e00ff */
[----:B------:R-:W-:Y:S02]  /*3990*/  LOP3.LUT R22, R34, R25, R22, 0xfe, !PT ;  /* 0x0000001922167212 */ /* 0x000fe400078efe16 */
[----:B------:R-:W-:Y:S02]  /*39a0*/  LOP3.LUT R12, R31, R0, R12, 0xfe, !PT ;  /* 0x000000001f0c7212 */ /* 0x000fe400078efe0c */
[----:B------:R-:W-:Y:S02]  /*39b0*/  PRMT R25, R13, 0x7772, RZ ;  /* 0x000077720d197816 */ /* 0x000fe400000000ff */
[----:B------:R-:W-:-:S02]  /*39c0*/  PRMT R32, R18, 0x7770, RZ ;  /* 0x0000777012207816 */ /* 0x000fc400000000ff */
[C---:B------:R-:W-:Y:S01]  /*39d0*/  PRMT R0, R16.reuse, 0x7772, RZ ;  /* 0x0000777210007816 */ /* 0x040fe200000000ff */
[----:B------:R-:W-:Y:S01]  /*39e0*/  IMAD.SHL.U32 R25, R25, 0x100, RZ ;  /* 0x0000010019197824 */ /* 0x000fe200078e00ff */
[----:B------:R-:W-:Y:S01]  /*39f0*/  PRMT R31, R16, 0x7773, RZ ;  /* 0x00007773101f7816 */ /* 0x000fe200000000ff */
[----:B------:R-:W-:Y:S01]  /*3a00*/  IMAD.U32 R16, R15, 0x10000, RZ ;  /* 0x000100000f107824 */ /* 0x000fe200078e00ff */
[----:B------:R-:W-:Y:S01]  /*3a10*/  PRMT R23, R23, 0x7773, RZ ;  /* 0x0000777317177816 */ /* 0x000fe200000000ff */
[----:B------:R-:W-:Y:S01]  /*3a20*/  IMAD R27, R32, 0x1000000, R33 ;  /* 0x01000000201b7824 */ /* 0x000fe200078e0221 */
[----:B------:R-:W-:Y:S01]  /*3a30*/  PRMT R13, R13, 0x7773, RZ ;  /* 0x000077730d0d7816 */ /* 0x000fe200000000ff */
[----:B------:R-:W-:Y:S01]  /*3a40*/  IMAD.SHL.U32 R0, R0, 0x100, RZ ;  /* 0x0000010000007824 */ /* 0x000fe200078e00ff */
[----:B------:R-:W-:Y:S02]  /*3a50*/  LOP3.LUT R23, R23, R6, R30, 0xfe, !PT ;  /* 0x0000000617177212 */ /* 0x000fe400078efe1e */
[----:B------:R-:W-:-:S02]  /*3a60*/  PRMT R29, R14, 0x7772, RZ ;  /* 0x000077720e1d7816 */ /* 0x000fc400000000ff */
[----:B------:R-:W-:Y:S01]  /*3a70*/  PRMT R6, R18, 0x7772, RZ ;  /* 0x0000777212067816 */ /* 0x000fe200000000ff */
[----:B------:R0:W-:Y:S01]  /*3a80*/  STL.128 [R1+0x20], R20 ;  /* 0x0000201401007387 */ /* 0x0001e20000100c00 */
[----:B------:R-:W-:Y:S01]  /*3a90*/  PRMT R30, R19, 0x7770, RZ ;  /* 0x00007770131e7816 */ /* 0x000fe200000000ff */
[----:B------:R-:W-:Y:S01]  /*3aa0*/  IMAD.SHL.U32 R29, R29, 0x100, RZ ;  /* 0x000001001d1d7824 */ /* 0x000fe200078e00ff */
[----:B------:R-:W-:Y:S01]  /*3ab0*/  PRMT R15, R19, 0x7772, RZ ;  /* 0x00007772130f7816 */ /* 0x000fe200000000ff */
[----:B------:R-:W-:Y:S01]  /*3ac0*/  IMAD.SHL.U32 R6, R6, 0x100, RZ ;  /* 0x0000010006067824 */ /* 0x000fe200078e00ff */
[----:B------:R-:W-:Y:S02]  /*3ad0*/  LOP3.LUT R33, R16, 0xff0000, RZ, 0xc0, !PT ;  /* 0x00ff000010217812 */ /* 0x000fe400078ec0ff */
[----:B------:R-:W-:Y:S01]  /*3ae0*/  LOP3.LUT R13, R13, R2, R25, 0xfe, !PT ;  /* 0x000000020d0d7212 */ /* 0x000fe200078efe19 */
[----:B------:R-:W-:Y:S01]  /*3af0*/  IMAD.SHL.U32 R2, R15, 0x100, RZ ;  /* 0x000001000f027824 */ /* 0x000fe200078e00ff */
[----:B------:R-:W-:Y:S01]  /*3b00*/  PRMT R14, R14, 0x7773, RZ ;  /* 0x000077730e0e7816 */ /* 0x000fe200000000ff */
[----:B------:R-:W-:Y:S01]  /*3b10*/  IMAD R30, R30, 0x1000000, R33 ;  /* 0x010000001e1e7824 */ /* 0x000fe200078e0221 */
[----:B------:R-:W-:-:S02]  /*3b20*/  PRMT R18, R18, 0x7773, RZ ;  /* 0x0000777312127816 */ /* 0x000fc400000000ff */
[----:B------:R-:W-:Y:S02]  /*3b30*/  PRMT R19, R19, 0x7773, RZ ;  /* 0x0000777313137816 */ /* 0x000fe400000000ff */
[----:B------:R-:W-:Y:S02]  /*3b40*/  LOP3.LUT R14, R14, R7, R29, 0xfe, !PT ;  /* 0x000000070e0e7212 */ /* 0x000fe400078efe1d */
[----:B------:R-:W-:Y:S02]  /*3b50*/  LOP3.LUT R15, R28, R3, R26, 0xfe, !PT ;  /* 0x000000031c0f7212 */ /* 0x000fe400078efe1a */
[----:B------:R-:W-:Y:S01]  /*3b60*/  LOP3.LUT R16, R31, R24, R0, 0xfe, !PT ;  /* 0x000000181f107212 */ /* 0x000fe200078efe00 */
[----:B------:R-:W-:Y:S01]  /*3b70*/  VIADD R0, R1, 0x24 ;  /* 0x0000002401007836 */ /* 0x000fe20000000000 */
[----:B------:R-:W-:Y:S01]  /*3b80*/  LOP3.LUT R18, R18, R27, R6, 0xfe, !PT ;  /* 0x0000001b12127212 */ /* 0x000fe200078efe06 */
[----:B------:R0:W-:Y:S01]  /*3b90*/  STL.128 [R1], R12 ;  /* 0x0000000c01007387 */ /* 0x0001e20000100c00 */
[----:B------:R-:W-:Y:S01]  /*3ba0*/  LOP3.LUT R19, R19, R30, R2, 0xfe, !PT ;  /* 0x0000001e13137212 */ /* 0x000fe200078efe02 */
[----:B------:R-:W-:-:S04]  /*3bb0*/  IMAD.MOV.U32 R2, RZ, RZ, RZ ;  /* 0x000000ffff027224 */ /* 0x000fc800078e00ff */
[----:B------:R0:W-:Y:S03]  /*3bc0*/  STL.128 [R1+0x30], R16 ;  /* 0x0000301001007387 */ /* 0x0001e60000100c00 */
.L_x_49:
        /* <DEDUP_REMOVED lines=47> */
[----:B------:R-:W-:Y:S02]  /*3ec0*/  IADD3 R25, PT, PT, R9, R25, R16 ;  /* 0x0000001909197210 */ /* 0x000fe40007ffe010 */
[----:B------:R-:W-:-:S02]  /*3ed0*/  LOP3.LUT R18, R23, R18, R19, 0x96, !PT ;  /* 0x0000001217127212 */ /* 0x000fc400078e9613 */
[C-C-:B------:R-:W-:Y:S01]  /*3ee0*/  SHF.L.W.U32.HI R8, R14.reuse, 0xf, R14.reuse ;  /* 0x0000000f0e087819 */ /* 0x140fe20000010e0e */
[----:B------:R-:W2:Y:S01]  /*3ef0*/  LDL R23, [R0] ;  /* 0x0000000000177983 */ /* 0x000ea20000100800 */
[--C-:B------:R-:W-:Y:S01]  /*3f00*/  SHF.L.W.U32.HI R9, R14, 0xd, R14.reuse ;  /* 0x0000000d0e097819 */ /* 0x100fe20000010e0e */
[----:B------:R-:W-:Y:S01]  /*3f10*/  IMAD.IADD R15, R18, 0x1, R25 ;  /* 0x00000001120f7824 */ /* 0x000fe200078e0219 */
[----:B------:R-:W-:-:S04]  /*3f20*/  SHF.R.U32.HI R16, RZ, 0xa, R14 ;  /* 0x0000000aff107819 */ /* 0x000fc8000001160e */
[----:B------:R-:W-:Y:S02]  /*3f30*/  LOP3.LUT R8, R16, R8, R9, 0x96, !PT ;  /* 0x0000000810087212 */ /* 0x000fe400078e9609 */
[C-C-:B------:R-:W-:Y:S02]  /*3f40*/  SHF.L.W.U32.HI R18, R15.reuse, 0xf, R15.reuse ;  /* 0x0000000f0f127819 */ /* 0x140fe40000010e0f */
[--C-:B------:R-:W-:Y:S02]  /*3f50*/  SHF.L.W.U32.HI R19, R15, 0xd, R15.reuse ;  /* 0x0000000d0f137819 */ /* 0x100fe40000010e0f */
[----:B------:R-:W-:Y:S01]  /*3f60*/  SHF.R.U32.HI R22, RZ, 0xa, R15 ;  /* 0x0000000aff167819 */ /* 0x000fe2000001160f */
[----:B------:R0:W-:Y:S01]  /*3f70*/  STL.128 [R0+0x1c], R12 ;  /* 0x00001c0c00007387 */ /* 0x0001e20000100c00 */
[----:B------:R-:W-:Y:S02]  /*3f80*/  IADD3 R25, PT, PT, R20, R8, R17 ;  /* 0x0000000814197210 */ /* 0x000fe40007ffe011 */
[----:B------:R-:W-:Y:S01]  /*3f90*/  LOP3.LUT R24, R22, R18, R19, 0x96, !PT ;  /* 0x0000001216187212 */ /* 0x000fe200078e9613 */
[----:B------:R-:W3:Y:S01]  /*3fa0*/  LDL.64 R16, [R0+0x4] ;  /* 0x0000040000107983 */ /* 0x000ee20000100a00 */
[----:B------:R-:W-:-:S02]  /*3fb0*/  SHF.L.W.U32.HI R8, R21, 0x19, R21 ;  /* 0x0000001915087819 */ /* 0x000fc40000010e15 */
[--C-:B------:R-:W-:Y:S01]  /*3fc0*/  SHF.L.W.U32.HI R9, R21, 0xe, R21.reuse ;  /* 0x0000000e15097819 */ /* 0x100fe20000010e15 */
[----:B------:R-:W4:Y:S01]  /*3fd0*/  LDL R20, [R0+0x20] ;  /* 0x0000200000147983 */ /* 0x000f220000100800 */
[----:B------:R-:W-:Y:S02]  /*3fe0*/  SHF.R.U32.HI R22, RZ, 0x3, R21 ;  /* 0x00000003ff167819 */ /* 0x000fe40000011615 */
[--C-:B------:R-:W-:Y:S01]  /*3ff0*/  SHF.L.W.U32.HI R26, R6, 0x19, R6.reuse ;  /* 0x00000019061a7819 */ /* 0x100fe20000010e06 */
[----:B------:R-:W5:Y:S01]  /*4000*/  LDL.64 R18, [R0+0x24] ;  /* 0x0000240000127983 */ /* 0x000f620000100a00 */
[----:B------:R-:W-:Y:S02]  /*4010*/  LOP3.LUT R8, R22, R8, R9, 0x96, !PT ;  /* 0x0000000816087212 */ /* 0x000fe400078e9609 */
[--C-:B0-----:R-:W-:Y:S02]  /*4020*/  SHF.L.W.U32.HI R13, R6, 0xe, R6.reuse ;  /* 0x0000000e060d7819 */ /* 0x101fe40000010e06 */
[----:B------:R-:W-:-:S02]  /*4030*/  SHF.R.U32.HI R14, RZ, 0x3, R6 ;  /* 0x00000003ff0e7819 */ /* 0x000fc40000011606 */
[----:B------:R-:W-:Y:S02]  /*4040*/  IADD3 R10, PT, PT, R21, R24, R10 ;  /* 0x00000018150a7210 */ /* 0x000fe40007ffe00a */
[----:B------:R-:W-:Y:S01]  /*4050*/  LOP3.LUT R9, R14, R26, R13, 0x96, !PT ;  /* 0x0000001a0e097212 */ /* 0x000fe200078e960d */
[----:B------:R-:W-:Y:S01]  /*4060*/  IMAD.IADD R8, R8, 0x1, R25 ;  /* 0x0000000108087824 */ /* 0x000fe200078e0219 */
[----:B------:R-:W5:Y:S03]  /*4070*/  LDL R24, [R0+0xc] ;  /* 0x00000c0000187983 */ /* 0x000f660000100800 */
[----:B------:R-:W-:Y:S01]  /*4080*/  IMAD.IADD R9, R9, 0x1, R10 ;  /* 0x0000000109097824 */ /* 0x000fe200078e020a */
[C-C-:B------:R-:W-:Y:S02]  /*4090*/  SHF.L.W.U32.HI R10, R8.reuse, 0xf, R8.reuse ;  /* 0x0000000f080a7819 */ /* 0x140fe40000010e08 */
[----:B------:R-:W-:-:S02]  /*40a0*/  SHF.L.W.U32.HI R13, R8, 0xd, R8 ;  /* 0x0000000d080d7819 */ /* 0x000fc40000010e08 */
[----:B------:R-:W-:Y:S02]  /*40b0*/  SHF.R.U32.HI R14, RZ, 0xa, R8 ;  /* 0x0000000aff0e7819 */ /* 0x000fe40000011608 */
[C-C-:B------:R-:W-:Y:S02]  /*40c0*/  SHF.L.W.U32.HI R15, R9.reuse, 0xf, R9.reuse ;  /* 0x0000000f090f7819 */ /* 0x140fe40000010e09 */
[--C-:B------:R-:W-:Y:S02]  /*40d0*/  SHF.L.W.U32.HI R22, R9, 0xd, R9.reuse ;  /* 0x0000000d09167819 */ /* 0x100fe40000010e09 */
[----:B------:R-:W-:Y:S02]  /*40e0*/  SHF.R.U32.HI R21, RZ, 0xa, R9 ;  /* 0x0000000aff157819 */ /* 0x000fe40000011609 */
[----:B------:R-:W-:Y:S02]  /*40f0*/  LOP3.LUT R10, R14, R10, R13, 0x96, !PT ;  /* 0x0000000a0e0a7212 */ /* 0x000fe400078e960d */
[----:B------:R-:W-:-:S02]  /*4100*/  LOP3.LUT R21, R21, R15, R22, 0x96, !PT ;  /* 0x0000000f15157212 */ /* 0x000fc400078e9616 */
[C-C-:B------:R-:W-:Y:S02]  /*4110*/  SHF.L.W.U32.HI R13, R7.reuse, 0x19, R7.reuse ;  /* 0x00000019070d7819 */ /* 0x140fe40000010e07 */
[--C-:B------:R-:W-:Y:S02]  /*4120*/  SHF.L.W.U32.HI R14, R7, 0xe, R7.reuse ;  /* 0x0000000e070e7819 */ /* 0x100fe40000010e07 */
[----:B------:R-:W-:Y:S02]  /*4130*/  SHF.R.U32.HI R15, RZ, 0x3, R7 ;  /* 0x00000003ff0f7819 */ /* 0x000fe40000011607 */
[C-C-:B------:R-:W-:Y:S02]  /*4140*/  SHF.L.W.U32.HI R22, R3.reuse, 0x19, R3.reuse ;  /* 0x0000001903167819 */ /* 0x140fe40000010e03 */
[--C-:B------:R-:W-:Y:S02]  /*4150*/  SHF.L.W.U32.HI R25, R3, 0xe, R3.reuse ;  /* 0x0000000e03197819 */ /* 0x100fe40000010e03 */
[----:B------:R-:W-:-:S02]  /*4160*/  SHF.R.U32.HI R26, RZ, 0x3, R3 ;  /* 0x00000003ff1a7819 */ /* 0x000fc40000011603 */
[----:B------:R-:W-:Y:S02]  /*4170*/  IADD3 R10, PT, PT, R6, R10, R11 ;  /* 0x0000000a060a7210 */ /* 0x000fe40007ffe00b */
[----:B------:R-:W-:Y:S02]  /*4180*/  LOP3.LUT R13, R15, R13, R14, 0x96, !PT ;  /* 0x0000000d0f0d7212 */ /* 0x000fe400078e960e */
[----:B------:R-:W-:Y:S02]  /*4190*/  IADD3 R12, PT, PT, R7, R21, R12 ;  /* 0x00000015070c7210 */ /* 0x000fe40007ffe00c */
[----:B------:R-:W-:Y:S01]  /*41a0*/  LOP3.LUT R11, R26, R22, R25, 0x96, !PT ;  /* 0x000000161a0b7212 */ /* 0x000fe200078e9619 */
[----:B------:R-:W-:Y:S01]  /*41b0*/  IMAD.IADD R10, R13, 0x1, R10 ;  /* 0x000000010d0a7824 */ /* 0x000fe200078e020a */
[----:B------:R-:W5:Y:S03]  /*41c0*/  LDL.64 R6, [R0+0x14] ;  /* 0x0000140000067983 */ /* 0x000f660000100a00 */
        /* <DEDUP_REMOVED lines=8> */
[----:B0-----:R-:W-:Y:S02]  /*4250*/  SHF.R.U32.HI R11, RZ, 0xa, R11 ;  /* 0x0000000aff0b7819 */ /* 0x001fe4000001160b */
[C-C-:B------:R-:W-:Y:S02]  /*4260*/  SHF.L.W.U32.HI R21, R10.reuse, 0xf, R10.reuse ;  /* 0x0000000f0a157819 */ /* 0x140fe40000010e0a */
[--C-:B------:R-:W-:Y:S02]  /*4270*/  SHF.L.W.U32.HI R22, R10, 0xd, R10.reuse ;  /* 0x0000000d0a167819 */ /* 0x100fe40000010e0a */
[----:B------:R-:W-:Y:S02]  /*4280*/  SHF.R.U32.HI R26, RZ, 0xa, R10 ;  /* 0x0000000aff1a7819 */ /* 0x000fe4000001160a */
[----:B------:R-:W-:-:S02]  /*4290*/  LOP3.LUT R27, R11, R27, R28, 0x96, !PT ;  /* 0x0000001b0b1b7212 */ /* 0x000fc400078e961c */
[----:B------:R-:W-:Y:S01]  /*42a0*/  LOP3.LUT R21, R26, R21, R22, 0x96, !PT ;  /* 0x000000151a157212 */ /* 0x000fe200078e9616 */
[----:B------:R-:W-:-:S05]  /*42b0*/  VIADD R2, R2, 0x10 ;  /* 0x0000001002027836 */ /* 0x000fca0000000000 */
[----:B------:R-:W-:Y:S02]  /*42c0*/  ISETP.NE.AND P0, PT, R2, 0x30, PT ;  /* 0x000000300200780c */ /* 0x000fe40003f05270 */
[C-C-:B--2---:R-:W-:Y:S02]  /*42d0*/  SHF.L.W.U32.HI R9, R23.reuse, 0x19, R23.reuse ;  /* 0x0000001917097819 */ /* 0x144fe40000010e17 */
[--C-:B------:R-:W-:Y:S02]  /*42e0*/  SHF.L.W.U32.HI R10, R23, 0xe, R23.reuse ;  /* 0x0000000e170a7819 */ /* 0x100fe40000010e17 */
[----:B------:R-:W-:-:S04]  /*42f0*/  SHF.R.U32.HI R11, RZ, 0x3, R23 ;  /* 0x00000003ff0b7819 */ /* 0x000fc80000011617 */
[----:B------:R-:W-:Y:S02]  /*4300*/  LOP3.LUT R9, R11, R9, R10, 0x96, !PT ;  /* 0x000000090b097212 */ /* 0x000fe400078e960a */
[C-C-:B---3--:R-:W-:Y:S02]  /*4310*/  SHF.L.W.U32.HI R22, R16.reuse, 0x19, R16.reuse ;  /* 0x0000001910167819 */ /* 0x148fe40000010e10 */
[--C-:B------:R-:W-:Y:S02]  /*4320*/  SHF.L.W.U32.HI R29, R16, 0xe, R16.reuse ;  /* 0x0000000e101d7819 */ /* 0x100fe40000010e10 */
[----:B------:R-:W-:Y:S02]  /*4330*/  SHF.R.U32.HI R26, RZ, 0x3, R16 ;  /* 0x00000003ff1a7819 */ /* 0x000fe40000011610 */
[----:B----4-:R-:W-:Y:S02]  /*4340*/  IADD3 R20, PT, PT, R3, R21, R20 ;  /* 0x0000001503147210 */ /* 0x010fe40007ffe014 */
[----:B-----5:R-:W-:-:S02]  /*4350*/  IADD3 R18, PT, PT, R23, R27, R18 ;  /* 0x0000001b17127210 */ /* 0x020fc40007ffe012 */
        /* <DEDUP_REMOVED lines=31> */
[----:B------:R-:W-:Y:S02]  /*4550*/  IADD3 R16, PT, PT, R24, R3, R25 ;  /* 0x0000000318107210 */ /* 0x000fe40007ffe019 */
[C-C-:B------:R-:W-:Y:S02]  /*4560*/  SHF.L.W.U32.HI R3, R13.reuse, 0x19, R13.reuse ;  /* 0x000000190d037819 */ /* 0x140fe40000010e0d */
[--C-:B------:R-:W-:Y:S02]  /*4570*/  SHF.L.W.U32.HI R8, R13, 0xe, R13.reuse ;  /* 0x0000000e0d087819 */ /* 0x100fe40000010e0d */
[----:B------:R-:W-:-:S02]  /*4580*/  SHF.R.U32.HI R9, RZ, 0x3, R13 ;  /* 0x00000003ff097819 */ /* 0x000fc4000001160d */
[C-C-:B------:R-:W-:Y:S02]  /*4590*/  SHF.L.W.U32.HI R11, R6.reuse, 0x19, R6.reuse ;  /* 0x00000019060b7819 */ /* 0x140fe40000010e06 */
[--C-:B------:R-:W-:Y:S02]  /*45a0*/  SHF.L.W.U32.HI R18, R6, 0xe, R6.reuse ;  /* 0x0000000e06127819 */ /* 0x100fe40000010e06 */
        /* <DEDUP_REMOVED lines=20> */
[----:B------:R-:W-:Y:S02]  /*46f0*/  IADD3 R3, PT, PT, R6, R3, R15 ;  /* 0x0000000306037210 */ /* 0x000fe40007ffe00f */
[----:B------:R-:W-:Y:S02]  /*4700*/  LOP3.LUT R8, R10, R8, R9, 0x96, !PT ;  /* 0x000000080a087212 */ /* 0x000fe400078e9609 */
        /* <DEDUP_REMOVED lines=9> */
.L_x_48:
[----:B------:R-:W2:Y:S04]  /*47a0*/  LDL.64 R20, [R1+0x160] ;  /* 0x0001600001147983 */ /* 0x000ea80000100a00 */
[----:B------:R-:W3:Y:S04]  /*47b0*/  LDL R0, [R1+0x168] ;  /* 0x0001680001007983 */ /* 0x000ee80000100800 */
[----:B------:R-:W4:Y:S04]  /*47c0*/  LDL.128 R8, [R1+0x150] ;  /* 0x0001500001087983 */ /* 0x000f280000100c00 */
[----:B------:R-:W5:Y:S01]  /*47d0*/  LDL R2, [R1+0x14c] ;  /* 0x00014c0001027983 */ /* 0x000f620000100800 */
[----:B------:R-:W-:Y:S01]  /*47e0*/  BSSY.RECONVERGENT B1, `(.L_x_50) ;  /* 0x000004c000017945 */ /* 0x000fe20003800200 */
[----:B------:R-:W-:-:S02]  /*47f0*/  IMAD.MOV.U32 R19, RZ, RZ, 0x8 ;  /* 0x00000008ff137424 */ /* 0x000fc400078e00ff */
[----:B------:R-:W-:Y:S02]  /*4800*/  IMAD.MOV.U32 R26, RZ, RZ, RZ ;  /* 0x000000ffff1a7224 */ /* 0x000fe400078e00ff */
[----:B------:R-:W-:Y:S02]  /*4810*/  IMAD.MOV.U32 R28, RZ, RZ, R1 ;  /* 0x000000ffff1c7224 */ /* 0x000fe400078e0001 */
[----:B--2---:R-:W-:Y:S02]  /*4820*/  IMAD.MOV.U32 R7, RZ, RZ, R20 ;  /* 0x000000ffff077224 */ /* 0x004fe400078e0014 */
[----:B------:R-:W-:Y:S02]  /*4830*/  IMAD.MOV.U32 R6, RZ, RZ, R21 ;  /* 0x000000ffff067224 */ /* 0x000fe400078e0015 */
[----:B---3--:R-:W-:Y:S02]  /*4840*/  IMAD.MOV.U32 R3, RZ, RZ, R0 ;  /* 0x000000ffff037224 */ /* 0x008fe400078e0000 */
[----:B----4-:R-:W-:-:S02]  /*4850*/  IMAD.MOV.U32 R27, RZ, RZ, R8 ;  /* 0x000000ffff1b7224 */ /* 0x010fc400078e0008 */
[----:B------:R-:W-:Y:S02]  /*4860*/  IMAD.MOV.U32 R18, RZ, RZ, R9 ;  /* 0x000000ffff127224 */ /* 0x000fe400078e0009 */
[----:B------:R-:W-:Y:S02]  /*4870*/  IMAD.MOV.U32 R17, RZ, RZ, R10 ;  /* 0x000000ffff117224 */ /* 0x000fe400078e000a */
[----:B------:R-:W-:Y:S02]  /*4880*/  IMAD.MOV.U32 R16, RZ, RZ, R11 ;  /* 0x000000ffff107224 */ /* 0x000fe400078e000b */
[----:B-----5:R-:W-:-:S07]  /*4890*/  IMAD.MOV.U32 R30, RZ, RZ, R2 ;  /* 0x000000ffff1e7224 */ /* 0x020fce00078e0002 */
.L_x_51:
[----:B------:R0:W2:Y:S01]  /*48a0*/  LDL.128 R12, [R28] ;  /* 0x000000001c0c7983 */ /* 0x0000a20000100c00 */
[----:B------:R1:W2:Y:S01]  /*48b0*/  LDC.64 R22, c[0x3][R19+-0x8] ;  /* 0x00fffe0013167b82 */ /* 0x0002a20000000a00 */
[--C-:B------:R-:W-:Y:S01]  /*48c0*/  SHF.L.W.U32.HI R24, R16, 0x1a, R16.reuse ;  /* 0x0000001a10187819 */ /* 0x100fe20000010e10 */
[----:B------:R-:W-:Y:S01]  /*48d0*/  VIADD R26, R26, 0x4 ;  /* 0x000000041a1a7836 */ /* 0x000fe20000000000 */
[C-C-:B------:R-:W-:Y:S02]  /*48e0*/  SHF.L.W.U32.HI R25, R16.reuse, 0x15, R16.reuse ;  /* 0x0000001510197819 */ /* 0x140fe40000010e10 */
[----:B------:R-:W-:Y:S02]  /*48f0*/  SHF.L.W.U32.HI R29, R16, 0x7, R16 ;  /* 0x00000007101d7819 */ /* 0x000fe40000010e10 */
[----:B------:R-:W-:Y:S01]  /*4900*/  ISETP.NE.AND P0, PT, R26, 0x40, PT ;  /* 0x000000401a00780c */ /* 0x000fe20003f05270 */
[----:B0-----:R-:W-:Y:S01]  /*4910*/  VIADD R28, R28, 0x10 ;  /* 0x000000101c1c7836 */ /* 0x001fe20000000000 */
[----:B------:R-:W-:-:S02]  /*4920*/  LOP3.LUT R24, R29, R24, R25, 0x96, !PT ;  /* 0x000000181d187212 */ /* 0x000fc400078e9619 */
[----:B------:R-:W-:-:S04]  /*4930*/  LOP3.LUT R25, R6, R16, R7, 0xb8, !PT ;  /* 0x0000001006197212 */ /* 0x000fc800078eb807 */
[----:B------:R-:W-:Y:S02]  /*4940*/  IADD3 R3, PT, PT, R24, R25, R3 ;  /* 0x0000001918037210 */ /* 0x000fe40007ffe003 */
[----:B------:R1:W0:Y:S02]  /*4950*/  LDC.64 R24, c[0x3][R19] ;  /* 0x00c0000013187b82 */ /* 0x0002240000000a00 */
[----:B-1----:R-:W-:Y:S01]  /*4960*/  VIADD R19, R19, 0x10 ;  /* 0x0000001013137836 */ /* 0x002fe20000000000 */
[----:B--2---:R-:W-:-:S05]  /*4970*/  IADD3 R12, PT, PT, R12, R3, R22 ;  /* 0x000000030c0c7210 */ /* 0x004fca0007ffe016 */
[----:B------:R-:W-:Y:S01]  /*4980*/  IMAD.IADD R3, R12, 0x1, R17 ;  /* 0x000000010c037824 */ /* 0x000fe200078e0211 */
[----:B------:R-:W-:-:S04]  /*4990*/  SHF.L.W.U32.HI R17, R30, 0x1e, R30 ;  /* 0x0000001e1e117819 */ /* 0x000fc80000010e1e */
[C-C-:B------:R-:W-:Y:S02]  /*49a0*/  SHF.L.W.U32.HI R22, R3.reuse, 0x1a, R3.reuse ;  /* 0x0000001a03167819 */ /* 0x140fe40000010e03 */
[C-C-:B------:R-:W-:Y:S02]  /*49b0*/  SHF.L.W.U32.HI R29, R3.reuse, 0x15, R3.reuse ;  /* 0x00000015031d7819 */ /* 0x140fe40000010e03 */
[----:B------:R-:W-:Y:S02]  /*49c0*/  SHF.L.W.U32.HI R31, R3, 0x7, R3 ;  /* 0x00000007031f7819 */ /* 0x000fe40000010e03 */
[----:B------:R-:W-:Y:S02]  /*49d0*/  LOP3.LUT R32, R7, R3, R16, 0xb8, !PT ;  /* 0x0000000307207212 */ /* 0x000fe400078eb810 */
[----:B------:R-:W-:Y:S02]  /*49e0*/  LOP3.LUT R31, R31, R22, R29, 0x96, !PT ;  /* 0x000000161f1f7212 */ /* 0x000fe400078e961d */
[----:B------:R-:W-:-:S02]  /*49f0*/  SHF.L.W.U32.HI R22, R30, 0x13, R30 ;  /* 0x000000131e167819 */ /* 0x000fc40000010e1e */
[----:B------:R-:W-:Y:S02]  /*4a00*/  SHF.L.W.U32.HI R29, R30, 0xa, R30 ;  /* 0x0000000a1e1d7819 */ /* 0x000fe40000010e1e */
[----:B------:R-:W-:Y:S02]  /*4a10*/  IADD3 R32, PT, PT, R31, R32, R6 ;  /* 0x000000201f207210 */ /* 0x000fe40007ffe006 */
[----:B------:R-:W-:Y:S02]  /*4a20*/  LOP3.LUT R17, R29, R17, R22, 0x96, !PT ;  /* 0x000000111d117212 */ /* 0x000fe400078e9616 */
[----:B------:R-:W-:Y:S02]  /*4a30*/  LOP3.LUT R6, R27, R18, R30, 0xe8, !PT ;  /* 0x000000121b067212 */ /* 0x000fe400078ee81e */
[----:B------:R-:W-:Y:S02]  /*4a40*/  IADD3 R13, PT, PT, R13, R32, R23 ;  /* 0x000000200d0d7210 */ /* 0x000fe40007ffe017 */
[----:B------:R-:W-:-:S03]  /*4a50*/  IADD3 R17, PT, PT, R12, R17, R6 ;  /* 0x000000110c117210 */ /* 0x000fc60007ffe006 */
[----:B------:R-:W-:Y:S01]  /*4a60*/  IMAD.IADD R6, R13, 0x1, R18 ;  /* 0x000000010d067824 */ /* 0x000fe200078e0212 */
        /* <DEDUP_REMOVED lines=36> */
.L_x_50:
[----:B------:R-:W-:Y:S01]  /*4cb0*/  IMAD.IADD R8, R27, 0x1, R8 ;  /* 0x000000011b087824 */ /* 0x000fe200078e0208 */
[----:B------:R2:W-:Y:S01]  /*4cc0*/  STL.128 [R1+0x100], RZ ;  /* 0x000100ff01007387 */ /* 0x0005e20000100c00 */
[----:B------:R-:W-:Y:S02]  /*4cd0*/  IMAD.IADD R9, R18, 0x1, R9 ;  /* 0x0000000112097824 */ /* 0x000fe400078e0209 */
[----:B------:R-:W-:Y:S01]  /*4ce0*/  IMAD.IADD R10, R17, 0x1, R10 ;  /* 0x00000001110a7824 */ /* 0x000fe200078e020a */
[----:B------:R2:W-:Y:S01]  /*4cf0*/  STL.128 [R1+0x110], RZ ;  /* 0x000110ff01007387 */ /* 0x0005e20000100c00 */
[----:B------:R-:W-:Y:S02]  /*4d00*/  IMAD.IADD R11, R11, 0x1, R16 ;  /* 0x000000010b0b7824 */ /* 0x000fe400078e0210 */
[----:B------:R-:W-:Y:S01]  /*4d10*/  IMAD.IADD R12, R7, 0x1, R20 ;  /* 0x00000001070c7824 */ /* 0x000fe200078e0214 */
[----:B------:R2:W-:Y:S01]  /*4d20*/  STL.128 [R1+0x120], RZ ;  /* 0x000120ff01007387 */ /* 0x0005e20000100c00 */
[----:B------:R-:W-:-:S02]  /*4d30*/  IMAD.IADD R13, R6, 0x1, R21 ;  /* 0x00000001060d7824 */ /* 0x000fc400078e0215 */
[----:B------:R-:W-:Y:S01]  /*4d40*/  IMAD.IADD R2, R2, 0x1, R30 ;  /* 0x0000000102027824 */ /* 0x000fe200078e021e */
[----:B------:R2:W-:Y:S01]  /*4d50*/  STL.128 [R1+0x150], R8 ;  /* 0x0001500801007387 */ /* 0x0005e20000100c00 */
[----:B------:R-:W-:-:S03]  /*4d60*/  IMAD.IADD R0, R0, 0x1, R3 ;  /* 0x0000000100007824 */ /* 0x000fc600078e0203 */
[----:B------:R2:W-:Y:S04]  /*4d70*/  STL.64 [R1+0x160], R12 ;  /* 0x0001600c01007387 */ /* 0x0005e80000100a00 */
[----:B------:R2:W-:Y:S04]  /*4d80*/  STL [R1+0x14c], R2 ;  /* 0x00014c0201007387 */ /* 0x0005e80000100800 */
[----:B------:R2:W-:Y:S04]  /*4d90*/  STL [R1+0x168], R0 ;  /* 0x0001680001007387 */ /* 0x0005e80000100800 */
[----:B------:R2:W-:Y:S02]  /*4da0*/  STL.64 [R1+0x130], RZ ;  /* 0x000130ff01007387 */ /* 0x0005e40000100a00 */
.L_x_36:
[----:B------:R-:W-:Y:S05]  /*4db0*/  BSYNC.RECONVERGENT B0 ;  /* 0x0000000000007941 */ /* 0x000fea0003800200 */
.L_x_26:
[----:B--2---:R-:W2:Y:S04]  /*4dc0*/  LDL.128 R12, [R1+0x110] ;  /* 0x00011000010c7983 */ /* 0x004ea80000100c00 */
[----:B------:R-:W3:Y:S04]  /*4dd0*/  LDL.128 R20, [R1+0x120] ;  /* 0x0001200001147983 */ /* 0x000ee80000100c00 */
[----:B01----:R-:W4:Y:S04]  /*4de0*/  LDL.64 R2, [R1+0x130] ;  /* 0x0001300001027983 */ /* 0x003f280000100a00 */
[----:B------:R-:W5:Y:S04]  /*4df0*/  LDL.128 R16, [R1+0x100] ;  /* 0x0001000001107983 */ /* 0x000f680000100c00 */
[----:B------:R-:W5:Y:S04]  /*4e00*/  LDL.64 R6, [R1+0x140] ;  /* 0x0001400001067983 */ /* 0x000f680000100a00 */
[----:B------:R-:W5:Y:S01]  /*4e10*/  LDL R10, [R1+0x148] ;  /* 0x00014800010a7983 */ /* 0x000f620000100800 */
[----:B------:R-:W-:Y:S01]  /*4e20*/  BSSY.RECONVERGENT B0, `(.L_x_52) ;  /* 0x0000156000007945 */ /* 0x000fe20003800200 */
[----:B--2---:R-:W-:-:S02]  /*4e30*/  PRMT R0, R12, 0x7771, RZ ;  /* 0x000077710c007816 */ /* 0x004fc400000000ff */
[----:B------:R-:W-:Y:S02]  /*4e40*/  PRMT R24, R14, 0x7771, RZ ;  /* 0x000077710e187816 */ /* 0x000fe400000000ff */
[----:B---3--:R-:W-:Y:S01]  /*4e50*/  PRMT R26, R20, 0x7771, RZ ;  /* 0x00007771141a7816 */ /* 0x008fe200000000ff */
[----:B------:R-:W-:Y:S01]  /*4e60*/  IMAD.U32 R8, R0, 0x10000, RZ ;  /* 0x0001000000087824 */ /* 0x000fe200078e00ff */
[----:B------:R-:W-:Y:S01]  /*4e70*/  PRMT R0, R12, 0x7770, RZ ;  /* 0x000077700c007816 */ /* 0x000fe200000000ff */
[----:B------:R-:W-:Y:S01]  /*4e80*/  IMAD.U32 R24, R24, 0x10000, RZ ;  /* 0x0001000018187824 */ /* 0x000fe200078e00ff */
[----:B------:R-:W-:Y:S01]  /*4e90*/  PRMT R27, R20, 0x7770, RZ ;  /* 0x00007770141b7816 */ /* 0x000fe200000000ff */
[----:B------:R-:W-:Y:S01]  /*4ea0*/  IMAD.U32 R29, R26, 0x10000, RZ ;  /* 0x000100001a1d7824 */ /* 0x000fe200078e00ff */
[----:B------:R-:W-:Y:S02]  /*4eb0*/  LOP3.LUT R9, R8, 0xff0000, RZ, 0xc0, !PT ;  /* 0x00ff000008097812 */ /* 0x000fe400078ec0ff */
[----:B------:R-:W-:-:S02]  /*4ec0*/  PRMT R8, R13, 0x7770, RZ ;  /* 0x000077700d087816 */ /* 0x000fc400000000ff */
[----:B------:R-:W-:Y:S01]  /*4ed0*/  LOP3.LUT R30, R29, 0xff0000, RZ, 0xc0, !PT ;  /* 0x00ff00001d1e7812 */ /* 0x000fe200078ec0ff */
[----:B------:R-:W-:Y:S01]  /*4ee0*/  IMAD R0, R0, 0x1000000, R9 ;  /* 0x0100000000007824 */ /* 0x000fe200078e0209 */
[----:B------:R-:W-:Y:S02]  /*4ef0*/  PRMT R9, R13, 0x7771, RZ ;  /* 0x000077710d097816 */ /* 0x000fe400000000ff */
[----:B------:R-:W-:Y:S01]  /*4f00*/  LOP3.LUT R26, R24, 0xff0000, RZ, 0xc0, !PT ;  /* 0x00ff0000181a7812 */ /* 0x000fe200078ec0ff */
[----:B------:R-:W-:Y:S01]  /*4f10*/  IMAD R27, R27, 0x1000000, R30 ;  /* 0x010000001b1b7824 */ /* 0x000fe200078e021e */
[----:B------:R-:W-:Y:S01]  /*4f20*/  PRMT R11, R14, 0x7770, RZ ;  /* 0x000077700e0b7816 */ /* 0x000fe200000000ff */
[----:B------:R-:W-:Y:S01]  /*4f30*/  IMAD.U32 R9, R9, 0x10000, RZ ;  /* 0x0001000009097824 */ /* 0x000fe200078e00ff */
[----:B------:R-:W-:Y:S02]  /*4f40*/  PRMT R25, R15, 0x7771, RZ ;  /* 0x000077710f197816 */ /* 0x000fe400000000ff */
[----:B----4-:R-:W-:Y:S01]  /*4f50*/  PRMT R30, R3, 0x7771, RZ ;  /* 0x00007771031e7816 */ /* 0x010fe200000000ff */
[----:B------:R-:W-:Y:S01]  /*4f60*/  IMAD R29, R11, 0x1000000, R26 ;  /* 0x010000000b1d7824 */ /* 0x000fe200078e021a */
[----:B------:R-:W-:Y:S01]  /*4f70*/  LOP3.LUT R9, R9, 0xff0000, RZ, 0xc0, !PT ;  /* 0x00ff000009097812 */ /* 0x000fe200078ec0ff */
[----:B------:R-:W-:Y:S01]  /*4f80*/  IMAD.U32 R25, R25, 0x10000, RZ ;  /* 0x0001000019197824 */ /* 0x000fe200078e00ff */
[----:B------:R-:W-:Y:S01]  /*4f90*/  PRMT R26, R21, 0x7770, RZ ;  /* 0x00007770151a7816 */ /* 0x000fe200000000ff */
[----:B------:R-:W-:Y:S01]  /*4fa0*/  IMAD.U32 R31, R30, 0x10000, RZ ;  /* 0x000100001e1f7824 */ /* 0x000fe200078e00ff */
[----:B------:R-:W-:Y:S01]  /*4fb0*/  PRMT R28, R15, 0x7770, RZ ;  /* 0x000077700f1c7816 */ /* 0x000fe200000000ff */
[----:B------:R-:W-:Y:S01]  /*4fc0*/  IMAD R24, R8, 0x1000000, R9 ;  /* 0x0100000008187824 */ /* 0x000fe200078e0209 */
[----:B------:R-:W-:-:S02]  /*4fd0*/  PRMT R8, R21, 0x7771, RZ ;  /* 0x0000777115087816 */ /* 0x000fc400000000ff */
[----:B------:R-:W-:Y:S02]  /*4fe0*/  PRMT R9, R22, 0x7771, RZ ;  /* 0x0000777116097816 */ /* 0x000fe400000000ff */
[----:B------:R-:W-:Y:S01]  /*4ff0*/  LOP3.LUT R25, R25, 0xff0000, RZ, 0xc0, !PT ;  /* 0x00ff000019197812 */ /* 0x000fe200078ec0ff */
[----:B------:R-:W-:Y:S01]  /*5000*/  IMAD.U32 R8, R8, 0x10000, RZ ;  /* 0x0001000008087824 */ /* 0x000fe200078e00ff */
[----:B------:R-:W-:Y:S01]  /*5010*/  PRMT R30, R3, 0x7770, RZ ;  /* 0x00007770031e7816 */ /* 0x000fe200000000ff */
[----:B------:R-:W-:Y:S01]  /*5020*/  IMAD.U32 R11, R9, 0x10000, RZ ;  /* 0x00010000090b7824 */ /* 0x000fe200078e00ff */
[----:B------:R-:W-:Y:S01]  /*5030*/  LOP3.LUT R31, R31, 0xff0000, RZ, 0xc0, !PT ;  /* 0x00ff00001f1f7812 */ /* 0x000fe200078ec0ff */
[----:B------:R-:W-:Y:S01]  /*5040*/  IMAD R28, R28, 0x1000000, R25 ;  /* 0x010000001c1c7824 */ /* 0x000fe200078e0219 */
[----:B------:R-:W-:Y:S02]  /*5050*/  LOP3.LUT R9, R8, 0xff0000, RZ, 0xc0, !PT ;  /* 0x00ff000008097812 */ /* 0x000fe400078ec0ff */
[----:B------:R-:W-:-:S02]  /*5060*/  LOP3.LUT R8, R11, 0xff0000, RZ, 0xc0, !PT ;  /* 0x00ff00000b087812 */ /* 0x000fc400078ec0ff */
[----:B------:R-:W-:Y:S01]  /*5070*/  PRMT R11, R23, 0x7771, RZ ;  /* 0x00007771170b7816 */ /* 0x000fe200000000ff */
[----:B------:R-:W-:Y:S01]  /*5080*/  IMAD R26, R26, 0x1000000, R9 ;  /* 0x010000001a1a7824 */ /* 0x000fe200078e0209 */
[----:B------:R-:W-:Y:S01]  /*5090*/  PRMT R25, R22, 0x7770, RZ ;  /* 0x0000777016197816 */ /* 0x000fe200000000ff */
[----:B------:R-:W-:Y:S01]  /*50a0*/  IMAD R9, R30, 0x1000000, R31 ;  /* 0x010000001e097824 */ /* 0x000fe200078e021f */
[----:B------:R-:W-:Y:S01]  /*50b0*/  PRMT R31, R3, 0x7772, RZ ;  /* 0x00007772031f7816 */ /* 0x000fe200000000ff */
[----:B------:R-:W-:Y:S01]  /*50c0*/  IMAD.U32 R30, R11, 0x10000, RZ ;  /* 0x000100000b1e7824 */ /* 0x000fe200078e00ff */
[----:B------:R-:W-:Y:S01]  /*50d0*/  PRMT R11, R23, 0x7770, RZ ;  /* 0x00007770170b7816 */ /* 0x000fe200000000ff */
[----:B------:R-:W-:Y:S01]  /*50e0*/  IMAD R25, R25, 0x1000000, R8 ;  /* 0x0100000019197824 */ /* 0x000fe200078e0208 */
[----:B-----5:R-:W-:Y:S01]  /*50f0*/  PRMT R8, R16, 0x7771, RZ ;  /* 0x0000777110087816 */ /* 0x020fe200000000ff */
[----:B------:R-:W-:Y:S01]  /*5100*/  IMAD.SHL.U32 R34, R31, 0x100, RZ ;  /* 0x000001001f227824 */ /* 0x000fe200078e00ff */
[----:B------:R-:W-:-:S02]  /*5110*/  LOP3.LUT R32, R30, 0xff0000, RZ, 0xc0, !PT ;  /* 0x00ff00001e207812 */ /* 0x000fc400078ec0ff */
[----:B------:R-:W-:Y:S02]  /*5120*/  PRMT R30, R17, 0x7771, RZ ;  /* 0x00007771111e7816 */ /* 0x000fe400000000ff */
[----:B------:R-:W-:Y:S01]  /*5130*/  PRMT R33, R3, 0x7773, RZ ;  /* 0x0000777303217816 */ /* 0x000fe200000000ff */
[----:B------:R-:W-:Y:S01]  /*5140*/  IMAD R3, R11, 0x1000000, R32 ;  /* 0x010000000b037824 */ /* 0x000fe200078e0220 */
[----:B------:R-:W-:Y:S01]  /*5150*/  PRMT R31, R17, 0x7770, RZ ;  /* 0x00007770111f7816 */ /* 0x000fe200000000ff */
[----:B------:R-:W-:Y:S01]  /*5160*/  IMAD.U32 R11, R8, 0x10000, RZ ;  /* 0x00010000080b7824 */ /* 0x000fe200078e00ff */
[----:B------:R-:W-:Y:S01]  /*5170*/  PRMT R8, R16, 0x7770, RZ ;  /* 0x0000777010087816 */ /* 0x000fe200000000ff */
[----:B------:R-:W-:Y:S01]  /*5180*/  IMAD.U32 R30, R30, 0x10000, RZ ;  /* 0x000100001e1e7824 */ /* 0x000fe200078e00ff */
[----:B------:R-:W-:Y:S02]  /*5190*/  LOP3.LUT R9, R33, R9, R34, 0xfe, !PT ;  /* 0x0000000921097212 */ /* 0x000fe400078efe22 */
[----:B------:R-:W-:-:S02]  /*51a0*/  LOP3.LUT R11, R11, 0xff0000, RZ, 0xc0, !PT ;  /* 0x00ff00000b0b7812 */ /* 0x000fc400078ec0ff */
[----:B------:R-:W-:Y:S01]  /*51b0*/  LOP3.LUT R32, R30, 0xff0000, RZ, 0xc0, !PT ;  /* 0x00ff00001e207812 */ /* 0x000fe200078ec0ff */
[----:B------:R-:W-:Y:S01]  /*51c0*/  IMAD.SHL.U32 R30, R6, 0x8, RZ ;  /* 0x00000008061e7824 */ /* 0x000fe200078e00ff */
[----:B------:R-:W-:Y:S01]  /*51d0*/  PRMT R33, R2, 0x7771, RZ ;  /* 0x0000777102217816 */ /* 0x000fe200000000ff */
[----:B------:R-:W-:Y:S01]  /*51e0*/  IMAD R8, R8, 0x1000000, R11 ;  /* 0x0100000008087824 */ /* 0x000fe200078e020b */
[C---:B------:R-:W-:Y:S01]  /*51f0*/  PRMT R11, R12.reuse, 0x7772, RZ ;  /* 0x000077720c0b7816 */ /* 0x040fe200000000ff */
[----:B------:R-:W-:Y:S01]  /*5200*/  IMAD R6, R31, 0x1000000, R32 ;  /* 0x010000001f067824 */ /* 0x000fe200078e0220 */
[----:B------:R-:W-:Y:S01]  /*5210*/  LOP3.LUT R32, RZ, R30, RZ, 0x33, !PT ;  /* 0x0000001eff207212 */ /* 0x000fe200078e33ff */
[----:B------:R-:W-:Y:S01]  /*5220*/  IMAD.U32 R33, R33, 0x10000, RZ ;  /* 0x0001000021217824 */ /* 0x000fe200078e00ff */
[----:B------:R-:W-:Y:S01]  /*5230*/  PRMT R12, R12, 0x7773, RZ ;  /* 0x000077730c0c7816 */ /* 0x000fe200000000ff */
[----:B------:R-:W-:Y:S01]  /*5240*/  IMAD.SHL.U32 R31, R11, 0x100, RZ ;  /* 0x000001000b1f7824 */ /* 0x000fe200078e00ff */
[C---:B------:R-:W-:Y:S01]  /*5250*/  ISETP.GT.U32.AND P0, PT, R7.reuse, R32, PT ;  /* 0x000000200700720c */ /* 0x040fe20003f04070 */
[----:B------:R-:W-:Y:S01]  /*5260*/  IMAD.IADD R11, R7, 0x1, R30 ;  /* 0x00000001070b7824 */ /* 0x000fe200078e021e */
[----:B------:R-:W-:-:S02]  /*5270*/  PRMT R7, R18, 0x7771, RZ ;  /* 0x0000777112077816 */ /* 0x000fc400000000ff */
[----:B------:R-:W-:Y:S02]  /*5280*/  PRMT R30, R19, 0x7771, RZ ;  /* 0x00007771131e7816 */ /* 0x000fe400000000ff */
[----:B------:R-:W-:Y:S01]  /*5290*/  LOP3.LUT R12, R12, R0, R31, 0xfe, !PT ;  /* 0x000000000c0c7212 */ /* 0x000fe200078efe1f */
[----:B------:R-:W-:Y:S01]  /*52a0*/  IMAD.U32 R0, R7, 0x10000, RZ ;  /* 0x0001000007007824 */ /* 0x000fe200078e00ff */
[----:B------:R-:W-:Y:S01]  /*52b0*/  PRMT R32, R13, 0x7772, RZ ;  /* 0x000077720d207816 */ /* 0x000fe200000000ff */
[----:B------:R-:W-:Y:S01]  /*52c0*/  IMAD.U32 R30, R30, 0x10000, RZ ;  /* 0x000100001e1e7824 */ /* 0x000fe200078e00ff */
[----:B------:R-:W-:Y:S01]  /*52d0*/  PRMT R7, R18, 0x7770, RZ ;  /* 0x0000777012077816 */ /* 0x000fe200000000ff */
[----:B------:R0:W-:Y:S01]  /*52e0*/  STL [R1+0x144], R11 ;  /* 0x0001440b01007387 */ /* 0x0001e20000100800 */
[----:B------:R-:W-:Y:S01]  /*52f0*/  LOP3.LUT R0, R0, 0xff0000, RZ, 0xc0, !PT ;  /* 0x00ff000000007812 */ /* 0x000fe200078ec0ff */
[----:B------:R-:W-:Y:S01]  /*5300*/  IMAD.SHL.U32 R32, R32, 0x100, RZ ;  /* 0x0000010020207824 */ /* 0x000fe200078e00ff */
[----:B------:R-:W-:Y:S01]  /*5310*/  LOP3.LUT R31, R30, 0xff0000, RZ, 0xc0, !PT ;  /* 0x00ff00001e1f7812 */ /* 0x000fe200078ec0ff */
[----:B------:R-:W-:Y:S01]  /*5320*/  @P0 VIADD R10, R10, 0x1 ;  /* 0x000000010a0a0836 */ /* 0x000fe20000000000 */
[----:B------:R-:W-:Y:S01]  /*5330*/  PRMT R30, R19, 0x7770, RZ ;  /* 0x00007770131e7816 */ /* 0x000fe200000000ff */
[----:B------:R-:W-:Y:S01]  /*5340*/  IMAD R7, R7, 0x1000000, R0 ;  /* 0x0100000007077824 */ /* 0x000fe200078e0200 */
[----:B------:R-:W-:-:S02]  /*5350*/  PRMT R13, R13, 0x7773, RZ ;  /* 0x000077730d0d7816 */ /* 0x000fc400000000ff */
[----:B------:R-:W-:Y:S01]  /*5360*/  LOP3.LUT R34, R33, 0xff0000, RZ, 0xc0, !PT ;  /* 0x00ff000021227812 */ /* 0x000fe200078ec0ff */
[----:B------:R-:W-:Y:S01]  /*5370*/  IMAD R0, R30, 0x1000000, R31 ;  /* 0x010000001e007824 */ /* 0x000fe200078e021f */
[----:B------:R-:W-:Y:S01]  /*5380*/  PRMT R31, R15, 0x7772, RZ ;  /* 0x000077720f1f7816 */ /* 0x000fe200000000ff */
[----:B------:R0:W-:Y:S01]  /*5390*/  @P0 STL [R1+0x148], R10 ;  /* 0x0001480a01000387 */ /* 0x0001e20000100800 */
[----:B------:R-:W-:Y:S02]  /*53a0*/  LOP3.LUT R13, R13, R24, R32, 0xfe, !PT ;  /* 0x000000180d0d7212 */ /* 0x000fe400078efe20 */
[----:B------:R-:W-:Y:S01]  /*53b0*/  PRMT R32, R15, 0x7773, RZ ;  /* 0x000077730f207816 */ /* 0x000fe200000000ff */
[----:B------:R-:W-:Y:S01]  /*53c0*/  IMAD.SHL.U32 R15, R31, 0x100, RZ ;  /* 0x000001001f0f7824 */ /* 0x000fe200078e00ff */
[C---:B------:R-:W-:Y:S02]  /*53d0*/  PRMT R24, R14.reuse, 0x7772, RZ ;  /* 0x000077720e187816 */ /* 0x040fe400000000ff */
[----:B------:R-:W-:-:S02]  /*53e0*/  PRMT R30, R14, 0x7773, RZ ;  /* 0x000077730e1e7816 */ /* 0x000fc400000000ff */
[----:B------:R-:W-:Y:S01]  /*53f0*/  LOP3.LUT R15, R32, R28, R15, 0xfe, !PT ;  /* 0x0000001c200f7212 */ /* 0x000fe200078efe0f */
[----:B------:R-:W-:Y:S01]  /*5400*/  IMAD.SHL.U32 R14, R24, 0x100, RZ ;  /* 0x00000100180e7824 */ /* 0x000fe200078e00ff */
[----:B------:R-:W-:Y:S02]  /*5410*/  PRMT R28, R20, 0x7772, RZ ;  /* 0x00007772141c7816 */ /* 0x000fe400000000ff */
[----:B------:R-:W-:Y:S02]  /*5420*/  PRMT R33, R2, 0x7770, RZ ;  /* 0x0000777002217816 */ /* 0x000fe400000000ff */
[----:B------:R-:W-:Y:S01]  /*5430*/  PRMT R31, R20, 0x7773, RZ ;  /* 0x00007773141f7816 */ /* 0x000fe200000000ff */
[----:B------:R-:W-:Y:S01]  /*5440*/  IMAD.SHL.U32 R20, R28, 0x100, RZ ;  /* 0x000001001c147824 */ /* 0x000fe200078e00ff */
[----:B------:R-:W-:Y:S01]  /*5450*/  LOP3.LUT R14, R30, R29, R14, 0xfe, !PT ;  /* 0x0000001d1e0e7212 */ /* 0x000fe200078efe0e */
[----:B------:R-:W-:Y:S01]  /*5460*/  IMAD R24, R33, 0x1000000, R34 ;  /* 0x0100000021187824 */ /* 0x000fe200078e0222 */
[----:B------:R-:W-:-:S02]  /*5470*/  PRMT R30, R22, 0x7772, RZ ;  /* 0x00007772161e7816 */ /* 0x000fc400000000ff */
[----:B------:R-:W-:Y:S01]  /*5480*/  PRMT R33, R23, 0x7772, RZ ;  /* 0x0000777217217816 */ /* 0x000fe200000000ff */
[----:B------:R0:W-:Y:S01]  /*5490*/  STL.128 [R1+0x10], R12 ;  /* 0x0000100c01007387 */ /* 0x0001e20000100c00 */
[----:B------:R-:W-:Y:S01]  /*54a0*/  LOP3.LUT R20, R31, R27, R20, 0xfe, !PT ;  /* 0x0000001b1f147212 */ /* 0x000fe200078efe14 */
[----:B------:R-:W-:Y:S01]  /*54b0*/  IMAD.SHL.U32 R30, R30, 0x100, RZ ;  /* 0x000001001e1e7824 */ /* 0x000fe200078e00ff */
[----:B------:R-:W-:Y:S02]  /*54c0*/  PRMT R29, R21, 0x7772, RZ ;  /* 0x00007772151d7816 */ /* 0x000fe400000000ff */
[----:B------:R-:W-:Y:S01]  /*54d0*/  PRMT R28, R23, 0x7773, RZ ;  /* 0x00007773171c7816 */ /* 0x000fe200000000ff */
[----:B------:R-:W-:Y:S01]  /*54e0*/  IMAD.SHL.U32 R23, R33, 0x100, RZ ;  /* 0x0000010021177824 */ /* 0x000fe200078e00ff */
[--C-:B------:R-:W-:Y:S01]  /*54f0*/  SHF.R.U32.HI R27, RZ, 0x10, R11.reuse ;  /* 0x00000010ff1b7819 */ /* 0x100fe2000001160b */
[----:B------:R-:W-:Y:S01]  /*5500*/  IMAD.SHL.U32 R29, R29, 0x100, RZ ;  /* 0x000001001d1d7824 */ /* 0x000fe200078e00ff */
[----:B------:R-:W-:-:S02]  /*5510*/  SHF.R.U32.HI R32, RZ, 0x18, R11 ;  /* 0x00000018ff207819 */ /* 0x000fc4000001160b */
[----:B------:R-:W-:Y:S02]  /*5520*/  PRMT R22, R22, 0x7773, RZ ;  /* 0x0000777316167816 */ /* 0x000fe400000000ff */
[----:B------:R-:W-:Y:S02]  /*5530*/  PRMT R27, R32, 0x3340, R27 ;  /* 0x00003340201b7816 */ /* 0x000fe4000000001b */
[----:B------:R-:W-:Y:S02]  /*5540*/  SHF.R.U32.HI R32, RZ, 0x8, R11 ;  /* 0x00000008ff207819 */ /* 0x000fe4000001160b */
[----:B------:R-:W-:Y:S02]  /*5550*/  PRMT R21, R21, 0x7773, RZ ;  /* 0x0000777315157816 */ /* 0x000fe400000000ff */
[----:B------:R-:W-:Y:S02]  /*5560*/  LOP3.LUT R22, R22, R25, R30, 0xfe, !PT ;  /* 0x0000001916167212 */ /* 0x000fe400078efe1e */
[----:B------:R-:W-:-:S02]  /*5570*/  LOP3.LUT R23, R28, R3, R23, 0xfe, !PT ;  /* 0x000000031c177212 */ /* 0x000fc400078efe17 */
[----:B------:R-:W-:Y:S02]  /*5580*/  PRMT R3, R16, 0x7772, RZ ;  /* 0x0000777210037816 */ /* 0x000fe400000000ff */
[--C-:B------:R-:W-:Y:S02]  /*5590*/  SHF.R.U32.HI R25, RZ, 0x10, R10.reuse ;  /* 0x00000010ff197819 */ /* 0x100fe4000001160a */
[----:B------:R-:W-:Y:S01]  /*55a0*/  SHF.R.U32.HI R30, RZ, 0x18, R10 ;  /* 0x00000018ff1e7819 */ /* 0x000fe2000001160a */
[----:B------:R-:W-:Y:S01]  /*55b0*/  IMAD.SHL.U32 R33, R3, 0x100, RZ ;  /* 0x0000010003217824 */ /* 0x000fe200078e00ff */
[----:B------:R-:W-:Y:S02]  /*55c0*/  PRMT R32, R32, 0x3340, R11 ;  /* 0x0000334020207816 */ /* 0x000fe4000000000b */
[----:B------:R-:W-:Y:S02]  /*55d0*/  LOP3.LUT R21, R21, R26, R29, 0xfe, !PT ;  /* 0x0000001a15157212 */ /* 0x000fe400078efe1d */
[----:B------:R-:W-:-:S02]  /*55e0*/  PRMT R29, R16, 0x7773, RZ ;  /* 0x00007773101d7816 */ /* 0x000fc400000000ff */
[----:B------:R-:W-:Y:S01]  /*55f0*/  PRMT R25, R30, 0x3340, R25 ;  /* 0x000033401e197816 */ /* 0x000fe20000000019 */
[----:B------:R0:W-:Y:S01]  /*5600*/  STL.128 [R1+0x20], R20 ;  /* 0x0000201401007387 */ /* 0x0001e20000100c00 */
[----:B------:R-:W-:Y:S02]  /*5610*/  PRMT R16, R17, 0x7772, RZ ;  /* 0x0000777211107816 */ /* 0x000fe400000000ff */
[----:B------:R-:W-:Y:S02]  /*5620*/  PRMT R26, R18, 0x7772, RZ ;  /* 0x00007772121a7816 */ /* 0x000fe400000000ff */
[----:B------:R-:W-:Y:S01]  /*5630*/  PRMT R28, R19, 0x7772, RZ ;  /* 0x00007772131c7816 */ /* 0x000fe200000000ff */
[----:B------:R-:W-:Y:S01]  /*5640*/  IMAD.SHL.U32 R34, R16, 0x100, RZ ;  /* 0x0000010010227824 */ /* 0x000fe200078e00ff */
[----:B------:R-:W-:Y:S01]  /*5650*/  PRMT R30, R2, 0x7772, RZ ;  /* 0x00007772021e7816 */ /* 0x000fe200000000ff */
[----:B------:R-:W-:Y:S01]  /*5660*/  IMAD.SHL.U32 R26, R26, 0x100, RZ ;  /* 0x000001001a1a7824 */ /* 0x000fe200078e00ff */
[----:B------:R-:W-:Y:S01]  /*5670*/  PRMT R3, R27, 0x5410, R32 ;  /* 0x000054101b037816 */ /* 0x000fe20000000020 */
[----:B------:R-:W-:Y:S01]  /*5680*/  IMAD.SHL.U32 R28, R28, 0x100, RZ ;  /* 0x000001001c1c7824 */ /* 0x000fe200078e00ff */
[----:B------:R-:W-:Y:S01]  /*5690*/  SHF.R.U32.HI R27, RZ, 0x8, R10 ;  /* 0x00000008ff1b7819 */ /* 0x000fe2000001160a */
[----:B------:R-:W-:Y:S01]  /*56a0*/  IMAD.SHL.U32 R30, R30, 0x100, RZ ;  /* 0x000001001e1e7824 */ /* 0x000fe200078e00ff */
[----:B------:R-:W-:Y:S01]  /*56b0*/  PRMT R31, R2, 0x7773, RZ ;  /* 0x00007773021f7816 */ /* 0x000fe200000000ff */
[----:B------:R-:W-:Y:S01]  /*56c0*/  VIADD R32, R1, 0x24 ;  /* 0x0000002401207836 */ /* 0x000fe20000000000 */
[----:B------:R-:W-:-:S02]  /*56d0*/  PRMT R17, R17, 0x7773, RZ ;  /* 0x0000777311117816 */ /* 0x000fc400000000ff */
[----:B------:R-:W-:Y:S02]  /*56e0*/  PRMT R18, R18, 0x7773, RZ ;  /* 0x0000777312127816 */ /* 0x000fe400000000ff */
[----:B------:R-:W-:Y:S02]  /*56f0*/  PRMT R19, R19, 0x7773, RZ ;  /* 0x0000777313137816 */ /* 0x000fe400000000ff */
[----:B------:R-:W-:Y:S02]  /*5700*/  PRMT R2, R27, 0x3340, R10 ;  /* 0x000033401b027816 */ /* 0x000fe4000000000a */
[----:B------:R-:W-:Y:S02]  /*5710*/  LOP3.LUT R16, R29, R8, R33, 0xfe, !PT ;  /* 0x000000081d107212 */ /* 0x000fe400078efe21 */
[----:B------:R-:W-:Y:S01]  /*5720*/  LOP3.LUT R17, R17, R6, R34, 0xfe, !PT ;  /* 0x0000000611117212 */ /* 0x000fe200078efe22 */
[----:B------:R-:W-:Y:S01]  /*5730*/  IMAD.MOV.U32 R6, RZ, RZ, RZ ;  /* 0x000000ffff067224 */ /* 0x000fe200078e00ff */
[----:B------:R-:W-:-:S02]  /*5740*/  LOP3.LUT R18, R18, R7, R26, 0xfe, !PT ;  /* 0x0000000712127212 */ /* 0x000fc400078efe1a */
[----:B------:R-:W-:Y:S01]  /*5750*/  LOP3.LUT R19, R19, R0, R28, 0xfe, !PT ;  /* 0x0000000013137212 */ /* 0x000fe200078efe1c */
[----:B------:R-:W-:Y:S01]  /*5760*/  IMAD.MOV.U32 R0, RZ, RZ, R32 ;  /* 0x000000ffff007224 */ /* 0x000fe200078e0020 */
[----:B------:R-:W-:Y:S02]  /*5770*/  LOP3.LUT R8, R31, R24, R30, 0xfe, !PT ;  /* 0x000000181f087212 */ /* 0x000fe400078efe1e */
[----:B------:R-:W-:Y:S01]  /*5780*/  PRMT R2, R25, 0x5410, R2 ;  /* 0x0000541019027816 */ /* 0x000fe20000000002 */
[----:B------:R0:W-:Y:S04]  /*5790*/  STL.128 [R1], R16 ;  /* 0x0000001001007387 */ /* 0x0001e80000100c00 */
[----:B------:R0:W-:Y:S04]  /*57a0*/  STL.128 [R1+0x30], R8 ;  /* 0x0000300801007387 */ /* 0x0001e80000100c00 */
[----:B------:R0:W-:Y:S02]  /*57b0*/  STL.64 [R1+0x138], R2 ;  /* 0x0001380201007387 */ /* 0x0001e40000100a00 */
.L_x_53:
[----:B0-----:R-:W2:Y:S04]  /*57c0*/  LDL R13, [R0+-0x20] ;  /* 0xffffe000000d7983 */ /* 0x001ea80000100800 */
[----:B------:R-:W3:Y:S04]  /*57d0*/  LDL.64 R2, [R0+-0x1c] ;  /* 0xffffe40000027983 */ /* 0x000ee80000100a00 */
[----:B------:R-:W4:Y:S04]  /*57e0*/  LDL R25, [R0] ;  /* 0x0000000000197983 */ /* 0x000f280000100800 */
        /* <DEDUP_REMOVED lines=18> */
[C-C-:B---3--:R-:W-:Y:S02]  /*5910*/  SHF.L.W.U32.HI R24, R2.reuse, 0x19, R2.reuse ;  /* 0x0000001902187819 */ /* 0x148fe40000010e02 */
[----:B------:R-:W-:-:S02]  /*5920*/  SHF.L.W.U32.HI R27, R2, 0xe, R2 ;  /* 0x0000000e021b7819 */ /* 0x000fc40000010e02 */
[----:B------:R-:W-:Y:S02]  /*5930*/  SHF.R.U32.HI R28, RZ, 0x3, R2 ;  /* 0x00000003ff1c7819 */ /* 0x000fe40000011602 */
[----:B----4-:R-:W-:Y:S02]  /*5940*/  IADD3 R19, PT, PT, R16, R19, R25 ;  /* 0x0000001310137210 */ /* 0x010fe40007ffe019 */
[----:B------:R-:W-:Y:S02]  /*5950*/  LOP3.LUT R12, R12, R10, R11, 0x96, !PT ;  /* 0x0000000a0c0c7212 */ /* 0x000fe400078e960b */
[----:B-----5:R-:W-:Y:S02]  /*5960*/  IADD3 R14, PT, PT, R13, R26, R14 ;  /* 0x0000001a0d0e7210 */ /* 0x020fe40007ffe00e */
[----:B------:R-:W-:Y:S01]  /*5970*/  LOP3.LUT R13, R28, R24, R27, 0x96, !PT ;  /* 0x000000181c0d7212 */ /* 0x000fe200078e961b */
[----:B------:R-:W-:Y:S01]  /*5980*/  IMAD.IADD R12, R12, 0x1, R19 ;  /* 0x000000010c0c7824 */ /* 0x000fe200078e0213 */
[----:B------:R-:W-:-:S02]  /*5990*/  SHF.L.W.U32.HI R16, R3, 0x19, R3 ;  /* 0x0000001903107819 */ /* 0x000fc40000010e03 */
[--C-:B------:R-:W-:Y:S01]  /*59a0*/  SHF.L.W.U32.HI R19, R3, 0xe, R3.reuse ;  /* 0x0000000e03137819 */ /* 0x100fe20000010e03 */
[----:B------:R-:W-:Y:S01]  /*59b0*/  IMAD.IADD R13, R13, 0x1, R14 ;  /* 0x000000010d0d7824 */ /* 0x000fe200078e020e */
[C-C-:B------:R-:W-:Y:S02]  /*59c0*/  SHF.L.W.U32.HI R10, R12.reuse, 0xf, R12.reuse ;  /* 0x0000000f0c0a7819 */ /* 0x140fe40000010e0c */
[--C-:B------:R-:W-:Y:S02]  /*59d0*/  SHF.L.W.U32.HI R11, R12, 0xd, R12.reuse ;  /* 0x0000000d0c0b7819 */ /* 0x100fe40000010e0c */
[----:B------:R-:W-:Y:S02]  /*59e0*/  SHF.R.U32.HI R14, RZ, 0xa, R12 ;  /* 0x0000000aff0e7819 */ /* 0x000fe4000001160c */
[----:B------:R-:W-:Y:S02]  /*59f0*/  SHF.R.U32.HI R24, RZ, 0x3, R3 ;  /* 0x00000003ff187819 */ /* 0x000fe40000011603 */
[----:B------:R-:W-:-:S02]  /*5a00*/  SHF.L.W.U32.HI R25, R13, 0xf, R13 ;  /* 0x0000000f0d197819 */ /* 0x000fc40000010e0d */
[--C-:B------:R-:W-:Y:S02]  /*5a10*/  SHF.L.W.U32.HI R26, R13, 0xd, R13.reuse ;  /* 0x0000000d0d1a7819 */ /* 0x100fe40000010e0d */
[----:B------:R-:W-:Y:S02]  /*5a20*/  SHF.R.U32.HI R27, RZ, 0xa, R13 ;  /* 0x0000000aff1b7819 */ /* 0x000fe4000001160d */
[----:B------:R-:W-:Y:S02]  /*5a30*/  LOP3.LUT R10, R14, R10, R11, 0x96, !PT ;  /* 0x0000000a0e0a7212 */ /* 0x000fe400078e960b */
[----:B------:R-:W-:Y:S02]  /*5a40*/  LOP3.LUT R14, R24, R16, R19, 0x96, !PT ;  /* 0x00000010180e7212 */ /* 0x000fe400078e9613 */
[----:B------:R-:W-:Y:S02]  /*5a50*/  LOP3.LUT R25, R27, R25, R26, 0x96, !PT ;  /* 0x000000191b197212 */ /* 0x000fe400078e961a */
[----:B------:R-:W-:-:S02]  /*5a60*/  SHF.L.W.U32.HI R11, R18, 0x19, R18 ;  /* 0x00000019120b7819 */ /* 0x000fc40000010e12 */
[--C-:B------:R-:W-:Y:S02]  /*5a70*/  SHF.L.W.U32.HI R16, R18, 0xe, R18.reuse ;  /* 0x0000000e12107819 */ /* 0x100fe40000010e12 */
[----:B------:R-:W-:Y:S02]  /*5a80*/  SHF.R.U32.HI R19, RZ, 0x3, R18 ;  /* 0x00000003ff137819 */ /* 0x000fe40000011612 */
[----:B------:R-:W-:Y:S02]  /*5a90*/  IADD3 R15, PT, PT, R2, R10, R15 ;  /* 0x0000000a020f7210 */ /* 0x000fe40007ffe00f */
[----:B------:R-:W-:Y:S02]  /*5aa0*/  IADD3 R8, PT, PT, R3, R25, R8 ;  /* 0x0000001903087210 */ /* 0x000fe40007ffe008 */
[----:B------:R-:W-:Y:S01]  /*5ab0*/  LOP3.LUT R11, R19, R11, R16, 0x96, !PT ;  /* 0x0000000b130b7212 */ /* 0x000fe200078e9610 */
[----:B------:R-:W-:Y:S01]  /*5ac0*/  IMAD.IADD R14, R14, 0x1, R15 ;  /* 0x000000010e0e7824 */ /* 0x000fe200078e020f */
[----:B------:R-:W2:Y:S03]  /*5ad0*/  LDL R25, [R0] ;  /* 0x0000000000197983 */ /* 0x000ea60000100800 */
[----:B------:R-:W-:Y:S01]  /*5ae0*/  IMAD.IADD R15, R11, 0x1, R8 ;  /* 0x000000010b0f7824 */ /* 0x000fe200078e0208 */
[----:B------:R-:W-:-:S02]  /*5af0*/  SHF.L.W.U32.HI R2, R14, 0xf, R14 ;  /* 0x0000000f0e027819 */ /* 0x000fc40000010e0e */
[--C-:B------:R-:W-:Y:S02]  /*5b00*/  SHF.L.W.U32.HI R3, R14, 0xd, R14.reuse ;  /* 0x0000000d0e037819 */ /* 0x100fe40000010e0e */
[----:B------:R-:W-:Y:S01]  /*5b10*/  SHF.R.U32.HI R8, RZ, 0xa, R14 ;  /* 0x0000000aff087819 */ /* 0x000fe2000001160e */
[----:B------:R0:W-:Y:S01]  /*5b20*/  STL.128 [R0+0x1c], R12 ;  /* 0x00001c0c00007387 */ /* 0x0001e20000100c00 */
[C---:B------:R-:W-:Y:S02]  /*5b30*/  SHF.L.W.U32.HI R10, R15.reuse, 0xf, R15 ;  /* 0x0000000f0f0a7819 */ /* 0x040fe40000010e0f */
[----:B------:R-:W-:Y:S01]  /*5b40*/  LOP3.LUT R2, R8, R2, R3, 0x96, !PT ;  /* 0x0000000208027212 */ /* 0x000fe200078e9603 */
[----:B------:R-:W3:Y:S01]  /*5b50*/  LDL R26, [R0+0x20] ;  /* 0x00002000001a7983 */ /* 0x000ee20000100800 */
[--C-:B------:R-:W-:Y:S02]  /*5b60*/  SHF.L.W.U32.HI R11, R15, 0xd, R15.reuse ;  /* 0x0000000d0f0b7819 */ /* 0x100fe40000010e0f */
[----:B------:R-:W-:-:S02]  /*5b70*/  SHF.R.U32.HI R16, RZ, 0xa, R15 ;  /* 0x0000000aff107819 */ /* 0x000fc4000001160f */
[----:B------:R-:W-:Y:S02]  /*5b80*/  IADD3 R17, PT, PT, R18, R2, R17 ;  /* 0x0000000212117210 */ /* 0x000fe40007ffe011 */
[----:B------:R-:W-:Y:S01]  /*5b90*/  LOP3.LUT R16, R16, R10, R11, 0x96, !PT ;  /* 0x0000000a10107212 */ /* 0x000fe200078e960b */
[----:B------:R-:W4:Y:S01]  /*5ba0*/  LDL.64 R18, [R0+0x4] ;  /* 0x0000040000127983 */ /* 0x000f220000100a00 */
[C-C-:B------:R-:W-:Y:S02]  /*5bb0*/  SHF.L.W.U32.HI R8, R9.reuse, 0x19, R9.reuse ;  /* 0x0000001909087819 */ /* 0x140fe40000010e09 */
[--C-:B------:R-:W-:Y:S01]  /*5bc0*/  SHF.L.W.U32.HI R11, R9, 0xe, R9.reuse ;  /* 0x0000000e090b7819 */ /* 0x100fe20000010e09 */
[----:B------:R-:W5:Y:S01]  /*5bd0*/  LDL.64 R2, [R0+0x24] ;  /* 0x0000240000027983 */ /* 0x000f620000100a00 */
[----:B------:R-:W-:Y:S02]  /*5be0*/  SHF.R.U32.HI R10, RZ, 0x3, R9 ;  /* 0x00000003ff0a7819 */ /* 0x000fe40000011609 */
[----:B------:R-:W-:-:S02]  /*5bf0*/  SHF.L.W.U32.HI R24, R20, 0x19, R20 ;  /* 0x0000001914187819 */ /* 0x000fc40000010e14 */
[--C-:B0-----:R-:W-:Y:S02]  /*5c00*/  SHF.L.W.U32.HI R13, R20, 0xe, R20.reuse ;  /* 0x0000000e140d7819 */ /* 0x101fe40000010e14 */
[----:B------:R-:W-:Y:S02]  /*5c10*/  SHF.R.U32.HI R14, RZ, 0x3, R20 ;  /* 0x00000003ff0e7819 */ /* 0x000fe40000011614 */
[----:B------:R-:W-:Y:S02]  /*5c20*/  IADD3 R16, PT, PT, R9, R16, R22 ;  /* 0x0000001009107210 */ /* 0x000fe40007ffe016 */
[----:B------:R-:W-:Y:S02]  /*5c30*/  LOP3.LUT R8, R10, R8, R11, 0x96, !PT ;  /* 0x000000080a087212 */ /* 0x000fe400078e960b */
[----:B------:R-:W-:Y:S02]  /*5c40*/  LOP3.LUT R9, R14, R24, R13, 0x96, !PT ;  /* 0x000000180e097212 */ /* 0x000fe400078e960d */
[----:B------:R-:W5:Y:S01]  /*5c50*/  LDL R24, [R0+0xc] ;  /* 0x00000c0000187983 */ /* 0x000f620000100800 */
[----:B------:R-:W-:-:S02]  /*5c60*/  IMAD.IADD R8, R8, 0x1, R17 ;  /* 0x0000000108087824 */ /* 0x000fc400078e0211 */
[----:B------:R-:W-:-:S03]  /*5c70*/  IMAD.IADD R9, R9, 0x1, R16 ;  /* 0x0000000109097824 */ /* 0x000fc600078e0210 */
        /* <DEDUP_REMOVED lines=18> */
[----:B------:R-:W-:Y:S01]  /*5da0*/  IMAD.IADD R10, R11, 0x1, R10 ;  /* 0x000000010b0a7824 */ /* 0x000fe200078e020a */
[----:B------:R-:W5:Y:S03]  /*5db0*/  LDL R17, [R0+0x10] ;  /* 0x0000100000117983 */ /* 0x000f660000100800 */
[----:B------:R-:W-:Y:S01]  /*5dc0*/  IMAD.IADD R11, R16, 0x1, R15 ;  /* 0x00000001100b7824 */ /* 0x000fe200078e020f */
[----:B------:R-:W5:Y:S04]  /*5dd0*/  LDL.64 R20, [R0+0x14] ;  /* 0x0000140000147983 */ /* 0x000f680000100a00 */
        /* <DEDUP_REMOVED lines=18> */
[----:B---3--:R-:W-:Y:S02]  /*5f00*/  IADD3 R12, PT, PT, R7, R12, R26 ;  /* 0x0000000c070c7210 */ /* 0x008fe40007ffe01a */
[C-C-:B----4-:R-:W-:Y:S02]  /*5f10*/  SHF.L.W.U32.HI R13, R18.reuse, 0x19, R18.reuse ;  /* 0x00000019120d7819 */ /* 0x150fe40000010e12 */
[--C-:B------:R-:W-:Y:S02]  /*5f20*/  SHF.L.W.U32.HI R14, R18, 0xe, R18.reuse ;  /* 0x0000000e120e7819 */ /* 0x100fe40000010e12 */
[----:B------:R-:W-:Y:S01]  /*5f30*/  SHF.R.U32.HI R28, RZ, 0x3, R18 ;  /* 0x00000003ff1c7819 */ /* 0x000fe20000011612 */
[----:B------:R-:W-:Y:S01]  /*5f40*/  IMAD.IADD R12, R9, 0x1, R12 ;  /* 0x00000001090c7824 */ /* 0x000fe200078e020c */
[----:B-----5:R-:W-:-:S02]  /*5f50*/  IADD3 R2, PT, PT, R25, R15, R2 ;  /* 0x0000000f19027210 */ /* 0x020fc40007ffe002 */
[----:B------:R-:W-:Y:S02]  /*5f60*/  LOP3.LUT R13, R28, R13, R14, 0x96, !PT ;  /* 0x0000000d1c0d7212 */ /* 0x000fe400078e960e */
[C-C-:B------:R-:W-:Y:S02]  /*5f70*/  SHF.L.W.U32.HI R7, R12.reuse, 0xd, R12.reuse ;  /* 0x0000000d0c077819 */ /* 0x140fe40000010e0c */
[----:B------:R-:W-:Y:S01]  /*5f80*/  SHF.R.U32.HI R9, RZ, 0xa, R12 ;  /* 0x0000000aff097819 */ /* 0x000fe2000001160c */
[----:B------:R-:W-:Y:S01]  /*5f90*/  IMAD.IADD R13, R13, 0x1, R2 ;  /* 0x000000010d0d7824 */ /* 0x000fe200078e0202 */
[----:B------:R-:W-:Y:S02]  /*5fa0*/  SHF.L.W.U32.HI R2, R12, 0xf, R12 ;  /* 0x0000000f0c027819 */ /* 0x000fe40000010e0c */
        /* <DEDUP_REMOVED lines=8> */
[----:B------:R-:W-:Y:S02]  /*6030*/  LOP3.LUT R15, R25, R15, R26, 0x96, !PT ;  /* 0x0000000f190f7212 */ /* 0x000fe400078e961a */
[C-C-:B------:R-:W-:Y:S02]  /*6040*/  SHF.L.W.U32.HI R7, R24.reuse, 0x19, R24.reuse ;  /* 0x0000001918077819 */ /* 0x140fe40000010e18 */
[--C-:B------:R-:W-:Y:S02]  /*6050*/  SHF.L.W.U32.HI R10, R24, 0xe, R24.reuse ;  /* 0x0000000e180a7819 */ /* 0x100fe40000010e18 */
[----:B------:R-:W-:Y:S02]  /*6060*/  SHF.R.U32.HI R9, RZ, 0x3, R24 ;  /* 0x00000003ff097819 */ /* 0x000fe40000011618 */
[----:B------:R-:W-:Y:S02]  /*6070*/  IADD3 R3, PT, PT, R18, R2, R3 ;  /* 0x0000000212037210 */ /* 0x000fe40007ffe003 */
[----:B------:R-:W-:-:S02]  /*6080*/  IADD3 R8, PT, PT, R19, R15, R8 ;  /* 0x0000000f13087210 */ /* 0x000fc40007ffe008 */
        /* <DEDUP_REMOVED lines=16> */
[----:B------:R-:W-:Y:S02]  /*6190*/  SHF.L.W.U32.HI R2, R17, 0x19, R17 ;  /* 0x0000001911027819 */ /* 0x000fe40000010e11 */
        /* <DEDUP_REMOVED lines=31> */
.L_x_52:
[----:B------:R-:W2:Y:S04]  /*6390*/  LDL.64 R20, [R1+0x160] ;  /* 0x0001600001147983 */ /* 0x000ea80000100a00 */
[----:B------:R-:W3:Y:S04]  /*63a0*/  LDL R6, [R1+0x168] ;  /* 0x0001680001067983 */ /* 0x000ee80000100800 */
[----:B------:R-:W4:Y:S04]  /*63b0*/  LDL.128 R8, [R1+0x150] ;  /* 0x0001500001087983 */ /* 0x000f280000100c00 */
[----:B------:R-:W5:Y:S01]  /*63c0*/  LDL R0, [R1+0x14c] ;  /* 0x00014c0001007983 */ /* 0x000f620000100800 */
[----:B------:R-:W-:Y:S01]  /*63d0*/  BSSY.RECONVERGENT B0, `(.L_x_54) ;  /* 0x000004a000007945 */ /* 0x000fe20003800200 */
[----:B------:R-:W-:-:S02]  /*63e0*/  IMAD.MOV.U32 R26, RZ, RZ, RZ ;  /* 0x000000ffff1a7224 */ /* 0x000fc400078e00ff */
[----:B--2---:R-:W-:Y:S02]  /*63f0*/  IMAD.MOV.U32 R3, RZ, RZ, R20 ;  /* 0x000000ffff037224 */ /* 0x004fe400078e0014 */
[----:B------:R-:W-:Y:S02]  /*6400*/  IMAD.MOV.U32 R12, RZ, RZ, R21 ;  /* 0x000000ffff0c7224 */ /* 0x000fe400078e0015 */
[----:B---3--:R-:W-:Y:S02]  /*6410*/  IMAD.MOV.U32 R7, RZ, RZ, R6 ;  /* 0x000000ffff077224 */ /* 0x008fe400078e0006 */
[----:B----4-:R-:W-:Y:S02]  /*6420*/  IMAD.MOV.U32 R13, RZ, RZ, R8 ;  /* 0x000000ffff0d7224 */ /* 0x010fe400078e0008 */
[----:B------:R-:W-:Y:S02]  /*6430*/  IMAD.MOV.U32 R14, RZ, RZ, R9 ;  /* 0x000000ffff0e7224 */ /* 0x000fe400078e0009 */
[----:B------:R-:W-:-:S02]  /*6440*/  IMAD.MOV.U32 R15, RZ, RZ, R10 ;  /* 0x000000ffff0f7224 */ /* 0x000fc400078e000a */
[----:B------:R-:W-:Y:S02]  /*6450*/  IMAD.MOV.U32 R2, RZ, RZ, R11 ;  /* 0x000000ffff027224 */ /* 0x000fe400078e000b */
[----:B-----5:R-:W-:-:S07]  /*6460*/  IMAD.MOV.U32 R28, RZ, RZ, R0 ;  /* 0x000000ffff1c7224 */ /* 0x020fce00078e0000 */
.L_x_55:
        /* <DEDUP_REMOVED lines=11> */
[----:B------:R-:W-:Y:S02]  /*6520*/  IADD3 R7, PT, PT, R24, R25, R7 ;  /* 0x0000001918077210 */ /* 0x000fe40007ffe007 */
[----:B------:R-:W1:Y:S02]  /*6530*/  LDC.64 R24, c[0x3][R30+0x8] ;  /* 0x00c002001e187b82 */ /* 0x000e640000000a00 */
[----:B0-----:R-:W-:-:S05]  /*6540*/  IADD3 R16, PT, PT, R16, R7, R22 ;  /* 0x0000000710107210 */ /* 0x001fca0007ffe016 */
        /* <DEDUP_REMOVED lines=8> */
[----:B------:R-:W-:-:S04]  /*65d0*/  SHF.L.W.U32.HI R27, R28, 0xa, R28 ;  /* 0x0000000a1c1b7819 */ /* 0x000fc80000010e1c */
[----:B------:R-:W-:Y:S02]  /*65e0*/  LOP3.LUT R15, R27, R15, R22, 0x96, !PT ;  /* 0x0000000f1b0f7212 */ /* 0x000fe400078e9616 */
[----:B------:R-:W-:Y:S02]  /*65f0*/  IADD3 R22, PT, PT, R29, R31, R12 ;  /* 0x0000001f1d167210 */ /* 0x000fe40007ffe00c */
        /* <DEDUP_REMOVED lines=16> */
[----:B-1----:R-:W-:Y:S02]  /*6700*/  IADD3 R18, PT, PT, R18, R23, R24 ;  /* 0x0000001712127210 */ /* 0x002fe40007ffe018 */
        /* <DEDUP_REMOVED lines=23> */
.L_x_54:
[----:B------:R-:W-:Y:S01]  /*6880*/  IMAD.IADD R10, R15, 0x1, R10 ;  /* 0x000000010f0a7824 */ /* 0x000fe200078e020a */
[----:B------:R-:W-:Y:S01]  /*6890*/  BSSY.RECONVERGENT B0, `(.L_x_56) ;  /* 0x000067e000007945 */ /* 0x000fe20003800200 */
[----:B------:R-:W-:Y:S02]  /*68a0*/  IMAD.IADD R8, R13, 0x1, R8 ;  /* 0x000000010d087824 */ /* 0x000fe400078e0208 */
[----:B------:R-:W-:Y:S01]  /*68b0*/  IMAD.IADD R9, R14, 0x1, R9 ;  /* 0x000000010e097824 */ /* 0x000fe200078e0209 */
[----:B------:R-:W-:Y:S01]  /*68c0*/  SHF.R.U32.HI R13, RZ, 0x18, R10 ;  /* 0x00000018ff0d7819 */ /* 0x000fe2000001160a */
[----:B------:R-:W-:Y:S01]  /*68d0*/  IMAD.IADD R11, R11, 0x1, R2 ;  /* 0x000000010b0b7824 */ /* 0x000fe200078e0202 */
[----:B------:R-:W-:Y:S01]  /*68e0*/  SHF.R.U32.HI R14, RZ, 0x10, R10 ;  /* 0x00000010ff0e7819 */ /* 0x000fe2000001160a */
[----:B------:R-:W-:Y:S01]  /*68f0*/  IMAD.IADD R2, R3, 0x1, R20 ;  /* 0x0000000103027824 */ /* 0x000fe200078e0214 */
[----:B------:R-:W-:Y:S01]  /*6900*/  SHF.R.U32.HI R19, RZ, 0x8, R8 ;  /* 0x00000008ff137819 */ /* 0x000fe20000011608 */
[----:B------:R-:W-:Y:S01]  /*6910*/  IMAD.IADD R3, R12, 0x1, R21 ;  /* 0x000000010c037824 */ /* 0x000fe200078e0215 */
[----:B------:R-:W-:Y:S01]  /*6920*/  PRMT R20, R13, 0x3340, R14 ;  /* 0x000033400d147816 */ /* 0x000fe2000000000e */
[----:B------:R-:W-:Y:S01]  /*6930*/  IMAD.IADD R0, R0, 0x1, R28 ;  /* 0x0000000100007824 */ /* 0x000fe200078e021c */
[----:B------:R-:W-:Y:S01]  /*6940*/  SHF.R.U32.HI R12, RZ, 0x18, R9 ;  /* 0x00000018ff0c7819 */ /* 0x000fe20000011609 */
[----:B------:R-:W-:Y:S01]  /*6950*/  IMAD.IADD R6, R6, 0x1, R7 ;  /* 0x0000000106067824 */ /* 0x000fe200078e0207 */
[--C-:B------:R-:W-:Y:S01]  /*6960*/  SHF.R.U32.HI R13, RZ, 0x10, R9.reuse ;  /* 0x00000010ff0d7819 */ /* 0x100fe20000011609 */
[----:B------:R0:W-:Y:S01]  /*6970*/  STL.128 [R1+0x150], R8 ;  /* 0x0001500801007387 */ /* 0x0001e20000100c00 */
[----:B------:R-:W-:Y:S01]  /*6980*/  SHF.R.U32.HI R14, RZ, 0x8, R9 ;  /* 0x00000008ff0e7819 */ /* 0x000fe20000011609 */
[----:B------:R-:W-:Y:S01]  /*6990*/  IMAD.MOV.U32 R33, RZ, RZ, 0x2710 ;  /* 0x00002710ff217424 */ /* 0x000fe200078e00ff */
[----:B------:R-:W-:Y:S01]  /*69a0*/  PRMT R12, R12, 0x3340, R13 ;  /* 0x000033400c0c7816 */ /* 0x000fe2000000000d */
[----:B------:R1:W-:Y:S01]  /*69b0*/  STL.64 [R1+0x160], R2 ;  /* 0x0001600201007387 */ /* 0x0003e20000100a00 */
[----:B------:R-:W-:-:S02]  /*69c0*/  PRMT R21, R14, 0x3340, R9 ;  /* 0x000033400e157816 */ /* 0x000fc40000000009 */
[----:B------:R-:W-:Y:S01]  /*69d0*/  SHF.R.U32.HI R7, RZ, 0x8, R10 ;  /* 0x00000008ff077819 */ /* 0x000fe2000001160a */
[----:B------:R1:W-:Y:S01]  /*69e0*/  STL [R1+0x14c], R0 ;  /* 0x00014c0001007387 */ /* 0x0003e20000100800 */
[--C-:B------:R-:W-:Y:S02]  /*69f0*/  SHF.R.U32.HI R14, RZ, 0x18, R8.reuse ;  /* 0x00000018ff0e7819 */ /* 0x100fe40000011608 */
[----:B------:R-:W-:Y:S01]  /*6a00*/  SHF.R.U32.HI R17, RZ, 0x10, R8 ;  /* 0x00000010ff117819 */ /* 0x000fe20000011608 */
[----:B------:R1:W-:Y:S01]  /*6a10*/  STL [R1+0x168], R6 ;  /* 0x0001680601007387 */ /* 0x0003e20000100800 */
[--C-:B------:R-:W-:Y:S02]  /*6a20*/  SHF.R.U32.HI R13, RZ, 0x18, R0.reuse ;  /* 0x00000018ff0d7819 */ /* 0x100fe40000011600 */
[----:B------:R-:W-:Y:S02]  /*6a30*/  SHF.R.U32.HI R16, RZ, 0x10, R0 ;  /* 0x00000010ff107819 */ /* 0x000fe40000011600 */
[----:B------:R-:W-:-:S02]  /*6a40*/  SHF.R.U32.HI R15, RZ, 0x18, R6 ;  /* 0x00000018ff0f7819 */ /* 0x000fc40000011606 */
[----:B------:R-:W-:Y:S02]  /*6a50*/  SHF.R.U32.HI R18, RZ, 0x10, R6 ;  /* 0x00000010ff127819 */ /* 0x000fe40000011606 */
[----:B------:R-:W-:Y:S02]  /*6a60*/  PRMT R19, R19, 0x3340, R8 ;  /* 0x0000334013137816 */ /* 0x000fe40000000008 */
[----:B------:R-:W-:Y:S02]  /*6a70*/  PRMT R7, R7, 0x3340, R10 ;  /* 0x0000334007077816 */ /* 0x000fe4000000000a */
[----:B------:R-:W-:Y:S02]  /*6a80*/  PRMT R22, R14, 0x3340, R17 ;  /* 0x000033400e167816 */ /* 0x000fe40000000011 */
[----:B0-----:R-:W-:Y:S02]  /*6a90*/  PRMT R8, R13, 0x3340, R16 ;  /* 0x000033400d087816 */ /* 0x001fe40000000010 */
[----:B------:R-:W-:-:S02]  /*6aa0*/  PRMT R15, R15, 0x3340, R18 ;  /* 0x000033400f0f7816 */ /* 0x000fc40000000012 */
[--C-:B------:R-:W-:Y:S02]  /*6ab0*/  SHF.R.U32.HI R14, RZ, 0x18, R3.reuse ;  /* 0x00000018ff0e7819 */ /* 0x100fe40000011603 */
[----:B------:R-:W-:Y:S02]  /*6ac0*/  SHF.R.U32.HI R17, RZ, 0x10, R3 ;  /* 0x00000010ff117819 */ /* 0x000fe40000011603 */
[--C-:B------:R-:W-:Y:S02]  /*6ad0*/  SHF.R.U32.HI R10, RZ, 0x18, R2.reuse ;  /* 0x00000018ff0a7819 */ /* 0x100fe40000011602 */
[----:B------:R-:W-:Y:S02]  /*6ae0*/  SHF.R.U32.HI R13, RZ, 0x10, R2 ;  /* 0x00000010ff0d7819 */ /* 0x000fe40000011602 */
[--C-:B------:R-:W-:Y:S02]  /*6af0*/  SHF.R.U32.HI R18, RZ, 0x8, R11.reuse ;  /* 0x00000008ff127819 */ /* 0x100fe4000001160b */
[----:B------:R-:W-:-:S02]  /*6b00*/  SHF.R.U32.HI R9, RZ, 0x18, R11 ;  /* 0x00000018ff097819 */ /* 0x000fc4000001160b */
[----:B------:R-:W-:Y:S02]  /*6b10*/  SHF.R.U32.HI R16, RZ, 0x10, R11 ;  /* 0x00000010ff107819 */ /* 0x000fe4000001160b */
[----:B------:R-:W-:Y:S02]  /*6b20*/  PRMT R14, R14, 0x3340, R17 ;  /* 0x000033400e0e7816 */ /* 0x000fe40000000011 */
[----:B------:R-:W-:Y:S02]  /*6b30*/  PRMT R24, R10, 0x3340, R13 ;  /* 0x000033400a187816 */ /* 0x000fe4000000000d */
[----:B------:R-:W-:Y:S02]  /*6b40*/  PRMT R18, R18, 0x3340, R11 ;  /* 0x0000334012127816 */ /* 0x000fe4000000000b */
[----:B------:R-:W-:Y:S02]  /*6b50*/  PRMT R11, R20, 0x5410, R7 ;  /* 0x00005410140b7816 */ /* 0x000fe40000000007 */
[----:B------:R-:W-:-:S02]  /*6b60*/  PRMT R10, R12, 0x5410, R21 ;  /* 0x000054100c0a7816 */ /* 0x000fc40000000015 */
[----:B------:R-:W-:Y:S02]  /*6b70*/  SHF.R.U32.HI R17, RZ, 0x8, R6 ;  /* 0x00000008ff117819 */ /* 0x000fe40000011606 */
[----:B------:R-:W-:Y:S02]  /*6b80*/  SHF.R.U32.HI R7, RZ, 0x8, R0 ;  /* 0x00000008ff077819 */ /* 0x000fe40000011600 */
[----:B------:R-:W-:Y:S02]  /*6b90*/  SHF.R.U32.HI R12, RZ, 0x8, R3 ;  /* 0x00000008ff0c7819 */ /* 0x000fe40000011603 */
[----:B------:R-:W-:Y:S02]  /*6ba0*/  SHF.R.U32.HI R13, RZ, 0x8, R2 ;  /* 0x00000008ff0d7819 */ /* 0x000fe40000011602 */
[----:B------:R-:W-:Y:S02]  /*6bb0*/  PRMT R23, R9, 0x3340, R16 ;  /* 0x0000334009177816 */ /* 0x000fe40000000010 */
[----:B------:R-:W-:-:S02]  /*6bc0*/  PRMT R16, R17, 0x3340, R6 ;  /* 0x0000334011107816 */ /* 0x000fc40000000006 */
[----:B------:R-:W-:Y:S02]  /*6bd0*/  PRMT R7, R7, 0x3340, R0 ;  /* 0x0000334007077816 */ /* 0x000fe40000000000 */
[----:B------:R-:W-:Y:S02]  /*6be0*/  PRMT R17, R12, 0x3340, R3 ;  /* 0x000033400c117816 */ /* 0x000fe40000000003 */
[----:B------:R-:W-:Y:S02]  /*6bf0*/  PRMT R13, R13, 0x3340, R2 ;  /* 0x000033400d0d7816 */ /* 0x000fe40000000002 */
[----:B------:R-:W-:Y:S02]  /*6c00*/  PRMT R9, R22, 0x5410, R19 ;  /* 0x0000541016097816 */ /* 0x000fe40000000013 */
[----:B------:R-:W-:Y:S02]  /*6c10*/  PRMT R8, R8, 0x5410, R7 ;  /* 0x0000541008087816 */ /* 0x000fe40000000007 */
[----:B------:R-:W-:-:S02]  /*6c20*/  PRMT R15, R15, 0x5410, R16 ;  /* 0x000054100f0f7816 */ /* 0x000fc40000000010 */
[----:B------:R-:W-:Y:S01]  /*6c30*/  PRMT R14, R14, 0x5410, R17 ;  /* 0x000054100e0e7816 */ /* 0x000fe20000000011 */
[----:B------:R1:W-:Y:S01]  /*6c40*/  STL.128 [R1+0x170], R8 ;  /* 0x0001700801007387 */ /* 0x0003e20000100c00 */
[----:B------:R-:W-:Y:S02]  /*6c50*/  PRMT R13, R24, 0x5410, R13 ;  /* 0x00005410180d7816 */ /* 0x000fe4000000000d */
[----:B------:R-:W-:-:S05]  /*6c60*/  PRMT R12, R23, 0x5410, R18 ;  /* 0x00005410170c7816 */ /* 0x000fca0000000012 */
[----:B------:R1:W-:Y:S02]  /*6c70*/  STL.128 [R1+0x180], R12 ;  /* 0x0001800c01007387 */ /* 0x0003e40000100c00 */
.L_x_90:
[----:B-1----:R-:W-:Y:S01]  /*6c80*/  IMAD.MOV.U32 R6, RZ, RZ, -0x64fa9774 ;  /* 0x9b05688cff067424 */ /* 0x002fe200078e00ff */
[----:B------:R-:W-:Y:S01]  /*6c90*/  CS2R R16, SRZ ;  /* 0x0000000000107805 */ /* 0x000fe2000001ff00 */
[----:B------:R-:W-:Y:S01]  /*6ca0*/  IMAD.MOV.U32 R19, RZ, RZ, 0x6a09e667 ;  /* 0x6a09e667ff137424 */ /* 0x000fe200078e00ff */
[----:B------:R-:W-:Y:S01]  /*6cb0*/  BSSY.RECONVERGENT B2, `(.L_x_57) ;  /* 0x00001d8000027945 */ /* 0x000fe20003800200 */
[----:B------:R-:W-:Y:S02]  /*6cc0*/  IMAD.MOV.U32 R18, RZ, RZ, RZ ;  /* 0x000000ffff127224 */ /* 0x000fe400078e00ff */
[----:B------:R-:W-:Y:S02]  /*6cd0*/  IMAD.MOV.U32 R8, RZ, RZ, -0x4498517b ;  /* 0xbb67ae85ff087424 */ /* 0x000fe400078e00ff */
[----:B------:R-:W-:Y:S01]  /*6ce0*/  IMAD.MOV.U32 R9, RZ, RZ, 0x3c6ef372 ;  /* 0x3c6ef372ff097424 */ /* 0x000fe200078e00ff */
[----:B0-----:R0:W-:Y:S01]  /*6cf0*/  STL.128 [R1+0x140], R16 ;  /* 0x0001401001007387 */ /* 0x0011e20000100c00 */
[----:B------:R-:W-:-:S02]  /*6d00*/  IMAD.MOV.U32 R10, RZ, RZ, -0x5ab00ac6 ;  /* 0xa54ff53aff0a7424 */ /* 0x000fc400078e00ff */
[----:B------:R-:W-:Y:S02]  /*6d10*/  IMAD.MOV.U32 R11, RZ, RZ, 0x510e527f ;  /* 0x510e527fff0b7424 */ /* 0x000fe400078e00ff */
[----:B------:R-:W-:Y:S02]  /*6d20*/  IMAD.MOV.U32 R7, RZ, RZ, 0x1f83d9ab ;  /* 0x1f83d9abff077424 */ /* 0x000fe400078e00ff */
[----:B------:R-:W-:Y:S01]  /*6d30*/  IMAD.MOV.U32 R12, RZ, RZ, 0x5be0cd19 ;  /* 0x5be0cd19ff0c7424 */ /* 0x000fe200078e00ff */
[----:B------:R0:W-:Y:S01]  /*6d40*/  STL.128 [R1+0x150], R8 ;  /* 0x0001500801007387 */ /* 0x0001e20000100c00 */
[----:B------:R-:W-:Y:S02]  /*6d50*/  IMAD.MOV.U32 R2, RZ, RZ, RZ ;  /* 0x000000ffff027224 */ /* 0x000fe400078e00ff */
[----:B------:R-:W-:Y:S01]  /*6d60*/  IMAD.MOV.U32 R0, RZ, RZ, RZ ;  /* 0x000000ffff007224 */ /* 0x000fe200078e00ff */
[----:B------:R0:W-:Y:S04]  /*6d70*/  STL.64 [R1+0x160], R6 ;  /* 0x0001600601007387 */ /* 0x0001e80000100a00 */
[----:B------:R0:W-:Y:S02]  /*6d80*/  STL [R1+0x168], R12 ;  /* 0x0001680c01007387 */ /* 0x0001e40000100800 */
.L_x_64:
[----:B------:R-:W-:-:S06]  /*6d90*/  IMAD.IADD R3, R1, 0x1, R0 ;  /* 0x0000000101037824 */ /* 0x000fcc00078e0200 */
[----:B------:R-:W2:Y:S01]  /*6da0*/  LDL.U8 R3, [R3+0x170] ;  /* 0x0001700003037983 */ /* 0x000ea20000100000 */
[----:B0-----:R-:W-:-:S05]  /*6db0*/  IMAD.IADD R6, R1, 0x1, R2 ;  /* 0x0000000101067824 */ /* 0x001fca00078e0202 */
[----:B--2---:R0:W-:Y:S04]  /*6dc0*/  STL.U8 [R6+0x100], R3 ;  /* 0x0001000306007387 */ /* 0x0041e80000100000 */
[----:B------:R-:W2:Y:S01]  /*6dd0*/  LDL R2, [R1+0x140] ;  /* 0x0001400001027983 */ /* 0x000ea20000100800 */
[----:B------:R-:W-:Y:S01]  /*6de0*/  VIADD R0, R0, 0x1 ;  /* 0x0000000100007836 */ /* 0x000fe20000000000 */
[----:B------:R-:W-:Y:S04]  /*6df0*/  BSSY.RECONVERGENT B1, `(.L_x_58) ;  /* 0x00001c2000017945 */ /* 0x000fe80003800200 */
[----:B------:R-:W-:Y:S01]  /*6e00*/  ISETP.NE.AND P0, PT, R0, 0x20, PT ;  /* 0x000000200000780c */ /* 0x000fe20003f05270 */
        /* <DEDUP_REMOVED lines=17> */
[----:B------:R-:W-:Y:S01]  /*6f20*/  LOP3.LUT R25, R25, 0xff0000, RZ, 0xc0, !PT ;  /* 0x00ff000019197812 */ /* 0x000fe200078ec0ff */
[----:B------:R-:W-:Y:S01]  /*6f30*/  IMAD.U32 R27, R27, 0x10000, RZ ;  /* 0x000100001b1b7824 */ /* 0x000fe200078e00ff */
[----:B------:R-:W-:-:S02]  /*6f40*/  PRMT R7, R12, 0x7770, RZ ;  /* 0x000077700c077816 */ /* 0x000fc400000000ff */
[----:B------:R-:W-:Y:S02]  /*6f50*/  LOP3.LUT R24, R24, 0xff0000, RZ, 0xc0, !PT ;  /* 0x00ff000018187812 */ /* 0x000fe400078ec0ff */
[----:B------:R-:W-:Y:S02]  /*6f60*/  PRMT R3, R14, 0x7770, RZ ;  /* 0x000077700e037816 */ /* 0x000fe400000000ff */
[----:B------:R-:W-:Y:S01]  /*6f70*/  LOP3.LUT R28, R26, 0xff0000, RZ, 0xc0, !PT ;  /* 0x00ff00001a1c7812 */ /* 0x000fe200078ec0ff */
[----:B------:R-:W-:Y:S01]  /*6f80*/  IMAD R26, R6, 0x1000000, R25 ;  /* 0x01000000061a7824 */ /* 0x000fe200078e0219 */
[----:B------:R-:W-:Y:S01]  /*6f90*/  LOP3.LUT R29, R27, 0xff0000, RZ, 0xc0, !PT ;  /* 0x00ff00001b1d7812 */ /* 0x000fe200078ec0ff */
[----:B------:R-:W-:Y:S01]  /*6fa0*/  IMAD R27, R7, 0x1000000, R24 ;  /* 0x01000000071b7824 */ /* 0x000fe200078e0218 */
[----:B---3--:R-:W-:Y:S01]  /*6fb0*/  PRMT R6, R17, 0x7771, RZ ;  /* 0x0000777111067816 */ /* 0x008fe200000000ff */
[----:B------:R-:W-:Y:S01]  /*6fc0*/  IMAD R7, R3, 0x1000000, R28 ;  /* 0x0100000003077824 */ /* 0x000fe200078e021c */
[----:B----4-:R-:W-:-:S02]  /*6fd0*/  PRMT R28, R9, 0x7771, RZ ;  /* 0x00007771091c7816 */ /* 0x010fc400000000ff */
[----:B------:R-:W-:Y:S01]  /*6fe0*/  PRMT R2, R15, 0x7770, RZ ;  /* 0x000077700f027816 */ /* 0x000fe200000000ff */
[----:B------:R-:W-:Y:S01]  /*6ff0*/  IMAD.U32 R6, R6, 0x10000, RZ ;  /* 0x0001000006067824 */ /* 0x000fe200078e00ff */
[----:B------:R-:W-:Y:S01]  /*7000*/  PRMT R3, R16, 0x7771, RZ ;  /* 0x0000777110037816 */ /* 0x000fe200000000ff */
[----:B------:R-:W-:Y:S01]  /*7010*/  IMAD.U32 R30, R28, 0x10000, RZ ;  /* 0x000100001c1e7824 */ /* 0x000fe200078e00ff */
[----:B------:R-:W-:Y:S01]  /*7020*/  PRMT R28, R9, 0x7770, RZ ;  /* 0x00007770091c7816 */ /* 0x000fe200000000ff */
[----:B------:R-:W-:Y:S01]  /*7030*/  IMAD R25, R2, 0x1000000, R29 ;  /* 0x0100000002197824 */ /* 0x000fe200078e021d */
[----:B------:R-:W-:Y:S01]  /*7040*/  LOP3.LUT R29, R6, 0xff0000, RZ, 0xc0, !PT ;  /* 0x00ff0000061d7812 */ /* 0x000fe200078ec0ff */
[----:B------:R-:W-:Y:S01]  /*7050*/  IMAD.U32 R3, R3, 0x10000, RZ ;  /* 0x0001000003037824 */ /* 0x000fe200078e00ff */
[----:B------:R-:W-:Y:S02]  /*7060*/  PRMT R6, R18, 0x7771, RZ ;  /* 0x0000777112067816 */ /* 0x000fe400000000ff */
[----:B------:R-:W-:-:S02]  /*7070*/  LOP3.LUT R31, R30, 0xff0000, RZ, 0xc0, !PT ;  /* 0x00ff00001e1f7812 */ /* 0x000fc400078ec0ff */
[----:B------:R-:W-:Y:S01]  /*7080*/  PRMT R24, R16, 0x7770, RZ ;  /* 0x0000777010187816 */ /* 0x000fe200000000ff */
[----:B------:R-:W-:Y:S01]  /*7090*/  IMAD.U32 R6, R6, 0x10000, RZ ;  /* 0x0001000006067824 */ /* 0x000fe200078e00ff */
[----:B------:R-:W-:Y:S01]  /*70a0*/  LOP3.LUT R3, R3, 0xff0000, RZ, 0xc0, !PT ;  /* 0x00ff000003037812 */ /* 0x000fe200078ec0ff */
[----:B------:R-:W-:Y:S01]  /*70b0*/  IMAD R31, R28, 0x1000000, R31 ;  /* 0x010000001c1f7824 */ /* 0x000fe200078e021f */
[C---:B------:R-:W-:Y:S02]  /*70c0*/  PRMT R28, R9.reuse, 0x7772, RZ ;  /* 0x00007772091c7816 */ /* 0x040fe400000000ff */
[----:B------:R-:W-:Y:S01]  /*70d0*/  LOP3.LUT R6, R6, 0xff0000, RZ, 0xc0, !PT ;  /* 0x00ff000006067812 */ /* 0x000fe200078ec0ff */
[----:B------:R-:W-:Y:S01]  /*70e0*/  IMAD R24, R24, 0x1000000, R3 ;  /* 0x0100000018187824 */ /* 0x000fe200078e0203 */
[----:B------:R-:W-:Y:S01]  /*70f0*/  PRMT R3, R18, 0x7770, RZ ;  /* 0x0000777012037816 */ /* 0x000fe200000000ff */
[----:B------:R-:W-:Y:S01]  /*7100*/  IMAD.SHL.U32 R30, R28, 0x100, RZ ;  /* 0x000001001c1e7824 */ /* 0x000fe200078e00ff */
[----:B------:R-:W-:-:S02]  /*7110*/  PRMT R9, R9, 0x7773, RZ ;  /* 0x0000777309097816 */ /* 0x000fc400000000ff */
[----:B------:R-:W-:Y:S01]  /*7120*/  PRMT R28, R19, 0x7771, RZ ;  /* 0x00007771131c7816 */ /* 0x000fe200000000ff */
[----:B------:R-:W-:Y:S01]  /*7130*/  IMAD R3, R3, 0x1000000, R6 ;  /* 0x0100000003037824 */ /* 0x000fe200078e0206 */
[----:B------:R-:W-:Y:S02]  /*7140*/  PRMT R2, R17, 0x7770, RZ ;  /* 0x0000777011027816 */ /* 0x000fe400000000ff */
[----:B------:R-:W-:Y:S02]  /*7150*/  PRMT R6, R12, 0x7772, RZ ;  /* 0x000077720c067816 */ /* 0x000fe400000000ff */
[----:B------:R-:W-:Y:S01]  /*7160*/  LOP3.LUT R9, R9, R31, R30, 0xfe, !PT ;  /* 0x0000001f09097212 */ /* 0x000fe200078efe1e */
[----:B------:R-:W-:Y:S01]  /*7170*/  IMAD.U32 R30, R28, 0x10000, RZ ;  /* 0x000100001c1e7824 */ /* 0x000fe200078e00ff */
[----:B------:R-:W-:Y:S01]  /*7180*/  PRMT R28, R12, 0x7773, RZ ;  /* 0x000077730c1c7816 */ /* 0x000fe200000000ff */
[----:B------:R-:W-:Y:S01]  /*7190*/  IMAD R2, R2, 0x1000000, R29 ;  /* 0x0100000002027824 */ /* 0x000fe200078e021d */
[----:B------:R-:W-:Y:S01]  /*71a0*/  PRMT R29, R13, 0x7772, RZ ;  /* 0x000077720d1d7816 */ /* 0x000fe200000000ff */
[----:B------:R-:W-:Y:S01]  /*71b0*/  IMAD.SHL.U32 R12, R6, 0x100, RZ ;  /* 0x00000100060c7824 */ /* 0x000fe200078e00ff */
[----:B------:R-:W-:-:S02]  /*71c0*/  LOP3.LUT R34, R30, 0xff0000, RZ, 0xc0, !PT ;  /* 0x00ff00001e227812 */ /* 0x000fc400078ec0ff */
[----:B------:R-:W-:Y:S01]  /*71d0*/  PRMT R30, R13, 0x7773, RZ ;  /* 0x000077730d1e7816 */ /* 0x000fe200000000ff */
[----:B------:R-:W-:Y:S01]  /*71e0*/  IMAD.SHL.U32 R13, R29, 0x100, RZ ;  /* 0x000001001d0d7824 */ /* 0x000fe200078e00ff */
[----:B------:R-:W-:Y:S02]  /*71f0*/  LOP3.LUT R12, R28, R27, R12, 0xfe, !PT ;  /* 0x0000001b1c0c7212 */ /* 0x000fe400078efe0c */
[----:B------:R-:W-:Y:S02]  /*7200*/  PRMT R28, R14, 0x7772, RZ ;  /* 0x000077720e1c7816 */ /* 0x000fe400000000ff */
[----:B------:R-:W-:Y:S02]  /*7210*/  LOP3.LUT R13, R30, R26, R13, 0xfe, !PT ;  /* 0x0000001a1e0d7212 */ /* 0x000fe400078efe0d */
[----:B------:R-:W-:Y:S01]  /*7220*/  PRMT R30, R14, 0x7773, RZ ;  /* 0x000077730e1e7816 */ /* 0x000fe200000000ff */
[----:B------:R-:W-:Y:S01]  /*7230*/  IMAD.SHL.U32 R14, R28, 0x100, RZ ;  /* 0x000001001c0e7824 */ /* 0x000fe200078e00ff */
[----:B-----5:R-:W-:-:S02]  /*7240*/  PRMT R28, R20, 0x7771, RZ ;  /* 0x00007771141c7816 */ /* 0x020fc400000000ff */
[----:B------:R-:W-:Y:S02]  /*7250*/  PRMT R29, R21, 0x7771, RZ ;  /* 0x00007771151d7816 */ /* 0x000fe400000000ff */
[----:B------:R-:W-:Y:S01]  /*7260*/  PRMT R31, R19, 0x7770, RZ ;  /* 0x00007770131f7816 */ /* 0x000fe200000000ff */
[----:B------:R-:W-:Y:S01]  /*7270*/  IMAD.U32 R28, R28, 0x10000, RZ ;  /* 0x000100001c1c7824 */ /* 0x000fe200078e00ff */
[----:B------:R-:W-:Y:S01]  /*7280*/  PRMT R27, R15, 0x7772, RZ ;  /* 0x000077720f1b7816 */ /* 0x000fe200000000ff */
[----:B------:R-:W-:Y:S01]  /*7290*/  IMAD.U32 R29, R29, 0x10000, RZ ;  /* 0x000100001d1d7824 */ /* 0x000fe200078e00ff */
[----:B------:R-:W-:Y:S01]  /*72a0*/  LOP3.LUT R14, R30, R7, R14, 0xfe, !PT ;  /* 0x000000071e0e7212 */ /* 0x000fe200078efe0e */
[----:B------:R-:W-:Y:S01]  /*72b0*/  IMAD R6, R31, 0x1000000, R34 ;  /* 0x010000001f067824 */ /* 0x000fe200078e0222 */
[----:B------:R-:W-:Y:S01]  /*72c0*/  PRMT R26, R15, 0x7773, RZ ;  /* 0x000077730f1a7816 */ /* 0x000fe200000000ff */
[----:B------:R-:W-:Y:S01]  /*72d0*/  IMAD.SHL.U32 R31, R27, 0x100, RZ ;  /* 0x000001001b1f7824 */ /* 0x000fe200078e00ff */
[----:B------:R-:W-:-:S02]  /*72e0*/  PRMT R7, R20, 0x7770, RZ ;  /* 0x0000777014077816 */ /* 0x000fc400000000ff */
[----:B------:R-:W-:Y:S02]  /*72f0*/  LOP3.LUT R28, R28, 0xff0000, RZ, 0xc0, !PT ;  /* 0x00ff00001c1c7812 */ /* 0x000fe400078ec0ff */
[----:B------:R-:W-:Y:S02]  /*7300*/  PRMT R15, R21, 0x7770, RZ ;  /* 0x00007770150f7816 */ /* 0x000fe400000000ff */
[----:B------:R-:W-:Y:S01]  /*7310*/  LOP3.LUT R30, R29, 0xff0000, RZ, 0xc0, !PT ;  /* 0x00ff00001d1e7812 */ /* 0x000fe200078ec0ff */
[----:B------:R-:W-:Y:S01]  /*7320*/  IMAD R27, R7, 0x1000000, R28 ;  /* 0x01000000071b7824 */ /* 0x000fe200078e021c */
[----:B------:R-:W-:Y:S02]  /*7330*/  PRMT R29, R22, 0x7771, RZ ;  /* 0x00007771161d7816 */ /* 0x000fe400000000ff */
[----:B------:R-:W-:Y:S01]  /*7340*/  PRMT R28, R16, 0x7773, RZ ;  /* 0x00007773101c7816 */ /* 0x000fe200000000ff */
[----:B------:R-:W-:Y:S01]  /*7350*/  IMAD R7, R15, 0x1000000, R30 ;  /* 0x010000000f077824 */ /* 0x000fe200078e021e */
[----:B------:R-:W-:Y:S01]  /*7360*/  LOP3.LUT R15, R26, R25, R31, 0xfe, !PT ;  /* 0x000000191a0f7212 */ /* 0x000fe200078efe1f */
[----:B------:R-:W-:Y:S01]  /*7370*/  IMAD.U32 R29, R29, 0x10000, RZ ;  /* 0x000100001d1d7824 */ /* 0x000fe200078e00ff */
[----:B------:R-:W-:-:S02]  /*7380*/  PRMT R26, R16, 0x7772, RZ ;  /* 0x00007772101a7816 */ /* 0x000fc400000000ff */
[----:B------:R-:W-:Y:S01]  /*7390*/  PRMT R25, R22, 0x7770, RZ ;  /* 0x0000777016197816 */ /* 0x000fe200000000ff */
[----:B------:R0:W-:Y:S01]  /*73a0*/  STL.128 [R1+0x10], R12 ;  /* 0x0000100c01007387 */ /* 0x0001e20000100c00 */
[----:B------:R-:W-:Y:S01]  /*73b0*/  LOP3.LUT R16, R29, 0xff0000, RZ, 0xc0, !PT ;  /* 0x00ff00001d107812 */ /* 0x000fe200078ec0ff */
[----:B------:R-:W-:Y:S01]  /*73c0*/  IMAD.SHL.U32 R29, R26, 0x100, RZ ;  /* 0x000001001a1d7824 */ /* 0x000fe200078e00ff */
[----:B------:R-:W-:Y:S02]  /*73d0*/  PRMT R30, R8, 0x7771, RZ ;  /* 0x00007771081e7816 */ /* 0x000fe400000000ff */
[----:B------:R-:W-:Y:S01]  /*73e0*/  PRMT R26, R23, 0x7771, RZ ;  /* 0x00007771171a7816 */ /* 0x000fe200000000ff */
[----:B------:R-:W-:Y:S01]  /*73f0*/  IMAD R25, R25, 0x1000000, R16 ;  /* 0x0100000019197824 */ /* 0x000fe200078e0210 */
[----:B------:R-:W-:Y:S01]  /*7400*/  LOP3.LUT R16, R28, R24, R29, 0xfe, !PT ;  /* 0x000000181c107212 */ /* 0x000fe200078efe1d */
[----:B------:R-:W-:Y:S01]  /*7410*/  IMAD.U32 R30, R30, 0x10000, RZ ;  /* 0x000100001e1e7824 */ /* 0x000fe200078e00ff */
[----:B------:R-:W-:Y:S01]  /*7420*/  PRMT R28, R17, 0x7772, RZ ;  /* 0x00007772111c7816 */ /* 0x000fe200000000ff */
[----:B------:R-:W-:Y:S01]  /*7430*/  IMAD.U32 R24, R26, 0x10000, RZ ;  /* 0x000100001a187824 */ /* 0x000fe200078e00ff */
[----:B------:R-:W-:-:S02]  /*7440*/  PRMT R26, R23, 0x7770, RZ ;  /* 0x00007770171a7816 */ /* 0x000fc400000000ff */
[----:B------:R-:W-:Y:S02]  /*7450*/  LOP3.LUT R31, R30, 0xff0000, RZ, 0xc0, !PT ;  /* 0x00ff00001e1f7812 */ /* 0x000fe400078ec0ff */
[----:B------:R-:W-:Y:S01]  /*7460*/  PRMT R30, R17, 0x7773, RZ ;  /* 0x00007773111e7816 */ /* 0x000fe200000000ff */
[----:B------:R-:W-:Y:S01]  /*7470*/  IMAD.SHL.U32 R17, R28, 0x100, RZ ;  /* 0x000001001c117824 */ /* 0x000fe200078e00ff */
[----:B------:R-:W-:Y:S02]  /*7480*/  PRMT R28, R18, 0x7772, RZ ;  /* 0x00007772121c7816 */ /* 0x000fe400000000ff */
[----:B------:R-:W-:Y:S02]  /*7490*/  LOP3.LUT R29, R24, 0xff0000, RZ, 0xc0, !PT ;  /* 0x00ff0000181d7812 */ /* 0x000fe400078ec0ff */
[----:B------:R-:W-:Y:S02]  /*74a0*/  LOP3.LUT R17, R30, R2, R17, 0xfe, !PT ;  /* 0x000000021e117212 */ /* 0x000fe400078efe11 */
[----:B------:R-:W-:Y:S01]  /*74b0*/  PRMT R2, R18, 0x7773, RZ ;  /* 0x0000777312027816 */ /* 0x000fe200000000ff */
[----:B------:R-:W-:Y:S01]  /*74c0*/  IMAD.SHL.U32 R18, R28, 0x100, RZ ;  /* 0x000001001c127824 */ /* 0x000fe200078e00ff */
[----:B------:R-:W-:Y:S01]  /*74d0*/  PRMT R28, R19, 0x7772, RZ ;  /* 0x00007772131c7816 */ /* 0x000fe200000000ff */
[----:B------:R-:W-:Y:S01]  /*74e0*/  IMAD R26, R26, 0x1000000, R29 ;  /* 0x010000001a1a7824 */ /* 0x000fe200078e021d */
[----:B------:R-:W-:-:S02]  /*74f0*/  PRMT R29, R10, 0x7771, RZ ;  /* 0x000077710a1d7816 */ /* 0x000fc400000000ff */
[----:B------:R-:W-:Y:S01]  /*7500*/  LOP3.LUT R18, R2, R3, R18, 0xfe, !PT ;  /* 0x0000000302127212 */ /* 0x000fe200078efe12 */
[----:B------:R-:W-:Y:S01]  /*7510*/  IMAD.SHL.U32 R28, R28, 0x100, RZ ;  /* 0x000001001c1c7824 */ /* 0x000fe200078e00ff */
[C---:B------:R-:W-:Y:S01]  /*7520*/  PRMT R2, R20.reuse, 0x7772, RZ ;  /* 0x0000777214027816 */ /* 0x040fe200000000ff */
[----:B------:R-:W-:Y:S01]  /*7530*/  IMAD.U32 R30, R29, 0x10000, RZ ;  /* 0x000100001d1e7824 */ /* 0x000fe200078e00ff */
[----:B------:R-:W-:Y:S02]  /*7540*/  PRMT R19, R19, 0x7773, RZ ;  /* 0x0000777313137816 */ /* 0x000fe400000000ff */
[----:B------:R-:W-:Y:S01]  /*7550*/  PRMT R3, R20, 0x7773, RZ ;  /* 0x0000777314037816 */ /* 0x000fe200000000ff */
[----:B------:R-:W-:Y:S01]  /*7560*/  IMAD.SHL.U32 R20, R2, 0x100, RZ ;  /* 0x0000010002147824 */ /* 0x000fe200078e00ff */
[----:B------:R-:W-:Y:S02]  /*7570*/  LOP3.LUT R19, R19, R6, R28, 0xfe, !PT ;  /* 0x0000000613137212 */ /* 0x000fe400078efe1c */
[----:B------:R-:W-:-:S02]  /*7580*/  PRMT R6, R11, 0x7771, RZ ;  /* 0x000077710b067816 */ /* 0x000fc400000000ff */
[----:B------:R-:W-:Y:S01]  /*7590*/  PRMT R29, R10, 0x7770, RZ ;  /* 0x000077700a1d7816 */ /* 0x000fe200000000ff */
[----:B------:R0:W-:Y:S01]  /*75a0*/  STL.128 [R1+0x20], R16 ;  /* 0x0000201001007387 */ /* 0x0001e20000100c00 */
[----:B------:R-:W-:Y:S01]  /*75b0*/  LOP3.LUT R30, R30, 0xff0000, RZ, 0xc0, !PT ;  /* 0x00ff00001e1e7812 */ /* 0x000fe200078ec0ff */
[----:B------:R-:W-:Y:S01]  /*75c0*/  IMAD.U32 R6, R6, 0x10000, RZ ;  /* 0x0001000006067824 */ /* 0x000fe200078e00ff */
[----:B------:R-:W-:Y:S02]  /*75d0*/  LOP3.LUT R20, R3, R27, R20, 0xfe, !PT ;  /* 0x0000001b03147212 */ /* 0x000fe400078efe14 */
[----:B------:R-:W-:Y:S01]  /*75e0*/  PRMT R3, R21, 0x7772, RZ ;  /* 0x0000777215037816 */ /* 0x000fe200000000ff */
[----:B------:R-:W-:Y:S01]  /*75f0*/  IMAD R2, R29, 0x1000000, R30 ;  /* 0x010000001d027824 */ /* 0x000fe200078e021e */
[----:B------:R-:W-:Y:S02]  /*7600*/  PRMT R29, R11, 0x7770, RZ ;  /* 0x000077700b1d7816 */ /* 0x000fe400000000ff */
[----:B------:R-:W-:Y:S01]  /*7610*/  LOP3.LUT R30, R6, 0xff0000, RZ, 0xc0, !PT ;  /* 0x00ff0000061e7812 */ /* 0x000fe200078ec0ff */
[----:B------:R-:W-:Y:S01]  /*7620*/  IMAD.SHL.U32 R28, R3, 0x100, RZ ;  /* 0x00000100031c7824 */ /* 0x000fe200078e00ff */
[----:B------:R-:W-:-:S02]  /*7630*/  PRMT R21, R21, 0x7773, RZ ;  /* 0x0000777315157816 */ /* 0x000fc400000000ff */
[----:B------:R-:W-:Y:S01]  /*7640*/  PRMT R27, R22, 0x7772, RZ ;  /* 0x00007772161b7816 */ /* 0x000fe200000000ff */
[----:B------:R-:W-:Y:S01]  /*7650*/  IMAD R3, R29, 0x1000000, R30 ;  /* 0x010000001d037824 */ /* 0x000fe200078e021e */
[----:B------:R-:W-:Y:S02]  /*7660*/  LOP3.LUT R21, R21, R7, R28, 0xfe, !PT ;  /* 0x0000000715157212 */ /* 0x000fe400078efe1c */
[C---:B------:R-:W-:Y:S02]  /*7670*/  PRMT R24, R8.reuse, 0x7770, RZ ;  /* 0x0000777008187816 */ /* 0x040fe400000000ff */
[C---:B------:R-:W-:Y:S02]  /*7680*/  PRMT R29, R8.reuse, 0x7772, RZ ;  /* 0x00007772081d7816 */ /* 0x040fe400000000ff */
[----:B------:R-:W-:Y:S01]  /*7690*/  PRMT R7, R8, 0x7773, RZ ;  /* 0x0000777308077816 */ /* 0x000fe200000000ff */
[----:B------:R-:W-:Y:S01]  /*76a0*/  IMAD.SHL.U32 R8, R27, 0x100, RZ ;  /* 0x000001001b087824 */ /* 0x000fe200078e00ff */
[----:B------:R-:W-:Y:S01]  /*76b0*/  PRMT R30, R10, 0x7772, RZ ;  /* 0x000077720a1e7816 */ /* 0x000fe200000000ff */
[----:B------:R-:W-:Y:S01]  /*76c0*/  IMAD R24, R24, 0x1000000, R31 ;  /* 0x0100000018187824 */ /* 0x000fe200078e021f */
[----:B------:R-:W-:Y:S01]  /*76d0*/  PRMT R27, R10, 0x7773, RZ ;  /* 0x000077730a1b7816 */ /* 0x000fe200000000ff */
[----:B------:R-:W-:Y:S01]  /*76e0*/  IMAD.SHL.U32 R29, R29, 0x100, RZ ;  /* 0x000001001d1d7824 */ /* 0x000fe200078e00ff */
[----:B------:R-:W-:Y:S01]  /*76f0*/  PRMT R6, R23, 0x7772, RZ ;  /* 0x0000777217067816 */ /* 0x000fe200000000ff */
[----:B------:R-:W-:Y:S01]  /*7700*/  IMAD.SHL.U32 R30, R30, 0x100, RZ ;  /* 0x000001001e1e7824 */ /* 0x000fe200078e00ff */
[----:B------:R-:W-:-:S02]  /*7710*/  PRMT R10, R11, 0x7772, RZ ;  /* 0x000077720b0a7816 */ /* 0x000fc400000000ff */
[----:B------:R-:W-:Y:S01]  /*7720*/  PRMT R28, R11, 0x7773, RZ ;  /* 0x000077730b1c7816 */ /* 0x000fe200000000ff */
[----:B------:R-:W-:Y:S01]  /*7730*/  IMAD.SHL.U32 R6, R6, 0x100, RZ ;  /* 0x0000010006067824 */ /* 0x000fe200078e00ff */
[----:B------:R-:W-:Y:S01]  /*7740*/  PRMT R22, R22, 0x7773, RZ ;  /* 0x0000777316167816 */ /* 0x000fe200000000ff */
[----:B------:R-:W-:Y:S01]  /*7750*/  IMAD.SHL.U32 R11, R10, 0x100, RZ ;  /* 0x000001000a0b7824 */ /* 0x000fe200078e00ff */
[----:B------:R-:W-:Y:S02]  /*7760*/  PRMT R23, R23, 0x7773, RZ ;  /* 0x0000777317177816 */ /* 0x000fe400000000ff */
[----:B------:R-:W-:Y:S02]  /*7770*/  LOP3.LUT R22, R22, R25, R8, 0xfe, !PT ;  /* 0x0000001916167212 */ /* 0x000fe400078efe08 */
[----:B------:R-:W-:Y:S02]  /*7780*/  LOP3.LUT R23, R23, R26, R6, 0xfe, !PT ;  /* 0x0000001a17177212 */ /* 0x000fe400078efe06 */
[----:B------:R-:W-:-:S02]  /*7790*/  LOP3.LUT R8, R7, R24, R29, 0xfe, !PT ;  /* 0x0000001807087212 */ /* 0x000fc400078efe1d */
[----:B------:R-:W-:Y:S01]  /*77a0*/  LOP3.LUT R10, R27, R2, R30, 0xfe, !PT ;  /* 0x000000021b0a7212 */ /* 0x000fe200078efe1e */
[----:B------:R0:W-:Y:S01]  /*77b0*/  STL.128 [R1], R20 ;  /* 0x0000001401007387 */ /* 0x0001e20000100c00 */
[----:B------:R-:W-:Y:S01]  /*77c0*/  LOP3.LUT R11, R28, R3, R11, 0xfe, !PT ;  /* 0x000000031c0b7212 */ /* 0x000fe200078efe0b */
[----:B------:R-:W-:Y:S02]  /*77d0*/  IMAD.MOV.U32 R3, RZ, RZ, RZ ;  /* 0x000000ffff037224 */ /* 0x000fe400078e00ff */
[----:B------:R-:W-:Y:S02]  /*77e0*/  IMAD.MOV.U32 R2, RZ, RZ, R32 ;  /* 0x000000ffff027224 */ /* 0x000fe400078e0020 */
[----:B------:R0:W-:Y:S05]  /*77f0*/  STL.128 [R1+0x30], R8 ;  /* 0x0000300801007387 */ /* 0x0001ea0000100c00 */
.L_x_61:
        /* <DEDUP_REMOVED lines=36> */
[----:B------:R-:W-:-:S02]  /*7a40*/  LOP3.LUT R10, R14, R10, R11, 0x96, !PT ;  /* 0x0000000a0e0a7212 */ /* 0x000fc400078e960b */
[C-C-:B------:R-:W-:Y:S02]  /*7a50*/  SHF.L.W.U32.HI R26, R13.reuse, 0xf, R13.reuse ;  /* 0x0000000f0d1a7819 */ /* 0x140fe40000010e0d */
[--C-:B------:R-:W-:Y:S02]  /*7a60*/  SHF.L.W.U32.HI R27, R13, 0xd, R13.reuse ;  /* 0x0000000d0d1b7819 */ /* 0x100fe40000010e0d */
[----:B------:R-:W-:Y:S02]  /*7a70*/  SHF.R.U32.HI R28, RZ, 0xa, R13 ;  /* 0x0000000aff1c7819 */ /* 0x000fe4000001160d */
[----:B------:R-:W-:Y:S02]  /*7a80*/  LOP3.LUT R14, R24, R20, R25, 0x96, !PT ;  /* 0x00000014180e7212 */ /* 0x000fe400078e9619 */
[----:B------:R-:W-:Y:S02]  /*7a90*/  IADD3 R15, PT, PT, R6, R10, R15 ;  /* 0x0000000a060f7210 */ /* 0x000fe40007ffe00f */
[----:B------:R-:W-:-:S02]  /*7aa0*/  LOP3.LUT R26, R28, R26, R27, 0x96, !PT ;  /* 0x0000001a1c1a7212 */ /* 0x000fc400078e961b */
[C---:B------:R-:W-:Y:S01]  /*7ab0*/  SHF.L.W.U32.HI R11, R17.reuse, 0x19, R17 ;  /* 0x00000019110b7819 */ /* 0x040fe20000010e11 */
[----:B------:R-:W-:Y:S01]  /*7ac0*/  IMAD.IADD R14, R14, 0x1, R15 ;  /* 0x000000010e0e7824 */ /* 0x000fe200078e020f */
[--C-:B------:R-:W-:Y:S01]  /*7ad0*/  SHF.L.W.U32.HI R20, R17, 0xe, R17.reuse ;  /* 0x0000000e11147819 */ /* 0x100fe20000010e11 */
[----:B------:R-:W2:Y:S01]  /*7ae0*/  LDL R27, [R2] ;  /* 0x00000000021b7983 */ /* 0x000ea20000100800 */
[----:B------:R-:W-:Y:S02]  /*7af0*/  SHF.R.U32.HI R24, RZ, 0x3, R17 ;  /* 0x00000003ff187819 */ /* 0x000fe40000011611 */
[----:B------:R-:W-:Y:S02]  /*7b00*/  IADD3 R26, PT, PT, R7, R26, R8 ;  /* 0x0000001a071a7210 */ /* 0x000fe40007ffe008 */
[----:B------:R-:W-:Y:S02]  /*7b10*/  LOP3.LUT R11, R24, R11, R20, 0x96, !PT ;  /* 0x0000000b180b7212 */ /* 0x000fe400078e9614 */
[----:B------:R-:W-:-:S02]  /*7b20*/  SHF.L.W.U32.HI R6, R14, 0xf, R14 ;  /* 0x0000000f0e067819 */ /* 0x000fc40000010e0e */
[----:B------:R-:W-:Y:S01]  /*7b30*/  SHF.L.W.U32.HI R7, R14, 0xd, R14 ;  /* 0x0000000d0e077819 */ /* 0x000fe20000010e0e */
[----:B------:R-:W-:Y:S01]  /*7b40*/  IMAD.IADD R15, R11, 0x1, R26 ;  /* 0x000000010b0f7824 */ /* 0x000fe200078e021a */
[----:B------:R-:W-:-:S04]  /*7b50*/  SHF.R.U32.HI R8, RZ, 0xa, R14 ;  /* 0x0000000aff087819 */ /* 0x000fc8000001160e */
[----:B------:R-:W-:Y:S01]  /*7b60*/  LOP3.LUT R6, R8, R6, R7, 0x96, !PT ;  /* 0x0000000608067212 */ /* 0x000fe200078e9607 */
[----:B------:R0:W-:Y:S01]  /*7b70*/  STL.128 [R2+0x1c], R12 ;  /* 0x00001c0c02007387 */ /* 0x0001e20000100c00 */
[C-C-:B------:R-:W-:Y:S02]  /*7b80*/  SHF.L.W.U32.HI R10, R15.reuse, 0xf, R15.reuse ;  /* 0x0000000f0f0a7819 */ /* 0x140fe40000010e0f */
[--C-:B------:R-:W-:Y:S01]  /*7b90*/  SHF.L.W.U32.HI R11, R15, 0xd, R15.reuse ;  /* 0x0000000d0f0b7819 */ /* 0x100fe20000010e0f */
[----:B------:R-:W3:Y:S01]  /*7ba0*/  LDL R26, [R2+0x20] ;  /* 0x00002000021a7983 */ /* 0x000ee20000100800 */
[----:B------:R-:W-:Y:S02]  /*7bb0*/  SHF.R.U32.HI R20, RZ, 0xa, R15 ;  /* 0x0000000aff147819 */ /* 0x000fe4000001160f */
[----:B------:R-:W-:Y:S02]  /*7bc0*/  IADD3 R25, PT, PT, R17, R6, R16 ;  /* 0x0000000611197210 */ /* 0x000fe40007ffe010 */
[----:B------:R-:W-:Y:S01]  /*7bd0*/  LOP3.LUT R20, R20, R10, R11, 0x96, !PT ;  /* 0x0000000a14147212 */ /* 0x000fe200078e960b */
[----:B------:R-:W4:Y:S01]  /*7be0*/  LDL.64 R6, [R2+0x4] ;  /* 0x0000040002067983 */ /* 0x000f220000100a00 */
[----:B------:R-:W-:-:S02]  /*7bf0*/  SHF.L.W.U32.HI R8, R9, 0x19, R9 ;  /* 0x0000001909087819 */ /* 0x000fc40000010e09 */
[C-C-:B------:R-:W-:Y:S01]  /*7c00*/  SHF.L.W.U32.HI R11, R9.reuse, 0xe, R9.reuse ;  /* 0x0000000e090b7819 */ /* 0x140fe20000010e09 */
[----:B------:R-:W5:Y:S01]  /*7c10*/  LDL.64 R16, [R2+0x24] ;  /* 0x0000240002107983 */ /* 0x000f620000100a00 */
[----:B------:R-:W-:Y:S02]  /*7c20*/  SHF.R.U32.HI R10, RZ, 0x3, R9 ;  /* 0x00000003ff0a7819 */ /* 0x000fe40000011609 */
[C-C-:B------:R-:W-:Y:S02]  /*7c30*/  SHF.L.W.U32.HI R24, R18.reuse, 0x19, R18.reuse ;  /* 0x0000001912187819 */ /* 0x140fe40000010e12 */
[--C-:B0-----:R-:W-:Y:S02]  /*7c40*/  SHF.L.W.U32.HI R13, R18, 0xe, R18.reuse ;  /* 0x0000000e120d7819 */ /* 0x101fe40000010e12 */
[----:B------:R-:W-:Y:S02]  /*7c50*/  SHF.R.U32.HI R14, RZ, 0x3, R18 ;  /* 0x00000003ff0e7819 */ /* 0x000fe40000011612 */
[----:B------:R-:W-:-:S02]  /*7c60*/  IADD3 R20, PT, PT, R9, R20, R22 ;  /* 0x0000001409147210 */ /* 0x000fc40007ffe016 */
[----:B------:R-:W-:Y:S02]  /*7c70*/  LOP3.LUT R8, R10, R8, R11, 0x96, !PT ;  /* 0x000000080a087212 */ /* 0x000fe400078e960b */
[----:B------:R-:W-:Y:S02]  /*7c80*/  LOP3.LUT R9, R14, R24, R13, 0x96, !PT ;  /* 0x000000180e097212 */ /* 0x000fe400078e960d */
[----:B------:R-:W5:Y:S01]  /*7c90*/  LDL R24, [R2+0xc] ;  /* 0x00000c0002187983 */ /* 0x000f620000100800 */
[----:B------:R-:W-:Y:S02]  /*7ca0*/  IMAD.IADD R8, R8, 0x1, R25 ;  /* 0x0000000108087824 */ /* 0x000fe400078e0219 */
        /* <DEDUP_REMOVED lines=49> */
[----:B------:R-:W-:Y:S01]  /*7fc0*/  SHF.L.W.U32.HI R10, R12, 0xd, R12 ;  /* 0x0000000d0c0a7819 */ /* 0x000fe20000010e0c */
[----:B------:R-:W-:Y:S01]  /*7fd0*/  IMAD.IADD R13, R13, 0x1, R16 ;  /* 0x000000010d0d7824 */ /* 0x000fe200078e0210 */
[----:B------:R-:W-:Y:S02]  /*7fe0*/  SHF.R.U32.HI R11, RZ, 0xa, R12 ;  /* 0x0000000aff0b7819 */ /* 0x000fe4000001160c */
        /* <DEDUP_REMOVED lines=62> */
.L_x_60:
        /* <DEDUP_REMOVED lines=14> */
.L_x_63:
[----:B------:R-:W-:-:S04]  /*84b0*/  IMAD.SHL.U32 R28, R27, 0x4, RZ ;  /* 0x000000041b1c7824 */ /* 0x000fc800078e00ff */
[----:B------:R-:W-:Y:S01]  /*84c0*/  IMAD.IADD R13, R1, 0x1, R28 ;  /* 0x00000001010d7824 */ /* 0x000fe200078e021c */
[----:B------:R-:W0:Y:S05]  /*84d0*/  LDC.64 R22, c[0x3][R28] ;  /* 0x00c000001c167b82 */ /* 0x000e2a0000000a00 */
[----:B------:R-:W0:Y:S01]  /*84e0*/  LDL.128 R12, [R13] ;  /* 0x000000000d0c7983 */ /* 0x000e220000100c00 */
[C-C-:B------:R-:W-:Y:S01]  /*84f0*/  SHF.L.W.U32.HI R24, R20.reuse, 0x1a, R20.reuse ;  /* 0x0000001a14187819 */ /* 0x140fe20000010e14 */
        /* <DEDUP_REMOVED lines=8> */
[----:B------:R0:W1:Y:S03]  /*8580*/  LDC.64 R24, c[0x3][R28+0x8] ;  /* 0x00c002001c187b82 */ /* 0x0000660000000a00 */
[----:B------:R-:W-:-:S05]  /*8590*/  IMAD.IADD R7, R12, 0x1, R19 ;  /* 0x000000010c077824 */ /* 0x000fca00078e0213 */
[C-C-:B------:R-:W-:Y:S02]  /*85a0*/  SHF.L.W.U32.HI R19, R7.reuse, 0x1a, R7.reuse ;  /* 0x0000001a07137819 */ /* 0x140fe40000010e07 */
[C-C-:B------:R-:W-:Y:S02]  /*85b0*/  SHF.L.W.U32.HI R22, R7.reuse, 0x15, R7.reuse ;  /* 0x0000001507167819 */ /* 0x140fe40000010e07 */
[----:B------:R-:W-:Y:S02]  /*85c0*/  SHF.L.W.U32.HI R30, R7, 0x7, R7 ;  /* 0x00000007071e7819 */ /* 0x000fe40000010e07 */
[----:B------:R-:W-:Y:S02]  /*85d0*/  LOP3.LUT R34, R17, R7, R20, 0xb8, !PT ;  /* 0x0000000711227212 */ /* 0x000fe400078eb814 */
[----:B------:R-:W-:Y:S02]  /*85e0*/  LOP3.LUT R31, R30, R19, R22, 0x96, !PT ;  /* 0x000000131e1f7212 */ /* 0x000fe400078e9616 */
[----:B------:R-:W-:-:S02]  /*85f0*/  SHF.L.W.U32.HI R19, R18, 0x1e, R18 ;  /* 0x0000001e12137819 */ /* 0x000fc40000010e12 */
[C-C-:B------:R-:W-:Y:S02]  /*8600*/  SHF.L.W.U32.HI R22, R18.reuse, 0x13, R18.reuse ;  /* 0x0000001312167819 */ /* 0x140fe40000010e12 */
[----:B------:R-:W-:Y:S02]  /*8610*/  SHF.L.W.U32.HI R30, R18, 0xa, R18 ;  /* 0x0000000a121e7819 */ /* 0x000fe40000010e12 */
[----:B------:R-:W-:Y:S02]  /*8620*/  IADD3 R34, PT, PT, R31, R34, R16 ;  /* 0x000000221f227210 */ /* 0x000fe40007ffe010 */
[----:B------:R-:W-:Y:S02]  /*8630*/  LOP3.LUT R19, R30, R19, R22, 0x96, !PT ;  /* 0x000000131e137212 */ /* 0x000fe400078e9616 */
[----:B------:R-:W-:Y:S02]  /*8640*/  LOP3.LUT R16, R21, R26, R18, 0xe8, !PT ;  /* 0x0000001a15107212 */ /* 0x000fe400078ee812 */
[----:B------:R-:W-:-:S02]  /*8650*/  IADD3 R13, PT, PT, R13, R34, R23 ;  /* 0x000000220d0d7210 */ /* 0x000fc40007ffe017 */
[----:B------:R-:W-:-:S03]  /*8660*/  IADD3 R19, PT, PT, R12, R19, R16 ;  /* 0x000000130c137210 */ /* 0x000fc60007ffe010 */
[----:B------:R-:W-:Y:S01]  /*8670*/  IMAD.IADD R16, R13, 0x1, R26 ;  /* 0x000000010d107824 */ /* 0x000fe200078e021a */
[C-C-:B------:R-:W-:Y:S02]  /*8680*/  SHF.L.W.U32.HI R12, R19.reuse, 0x1e, R19.reuse ;  /* 0x0000001e130c7819 */ /* 0x140fe40000010e13 */
[C-C-:B------:R-:W-:Y:S02]  /*8690*/  SHF.L.W.U32.HI R23, R19.reuse, 0x13, R19.reuse ;  /* 0x0000001313177819 */ /* 0x140fe40000010e13 */
[----:B------:R-:W-:Y:S02]  /*86a0*/  SHF.L.W.U32.HI R22, R19, 0xa, R19 ;  /* 0x0000000a13167819 */ /* 0x000fe40000010e13 */
[C-C-:B------:R-:W-:Y:S02]  /*86b0*/  SHF.L.W.U32.HI R26, R16.reuse, 0x1a, R16.reuse ;  /* 0x0000001a101a7819 */ /* 0x140fe40000010e10 */
[C-C-:B------:R-:W-:Y:S02]  /*86c0*/  SHF.L.W.U32.HI R31, R16.reuse, 0x15, R16.reuse ;  /* 0x00000015101f7819 */ /* 0x140fe40000010e10 */
[----:B0-----:R-:W-:-:S02]  /*86d0*/  SHF.L.W.U32.HI R28, R16, 0x7, R16 ;  /* 0x00000007101c7819 */ /* 0x001fc40000010e10 */
        /* <DEDUP_REMOVED lines=30> */
.L_x_62:
[----:B------:R-:W2:Y:S04]  /*88c0*/  LDL R22, [R1+0x144] ;  /* 0x0001440001167983 */ /* 0x000ea80000100800 */
[----:B------:R-:W3:Y:S01]  /*88d0*/  LDL R13, [R1+0x148] ;  /* 0x00014800010d7983 */ /* 0x000ee20000100800 */
[----:B------:R-:W-:Y:S02]  /*88e0*/  IMAD.IADD R10, R19, 0x1, R10 ;  /* 0x00000001130a7824 */ /* 0x000fe400078e020a */
        /* <DEDUP_REMOVED lines=9> */
[----:B------:R-:W-:Y:S02]  /*8980*/  IMAD.MOV.U32 R18, RZ, RZ, RZ ;  /* 0x000000ffff127224 */ /* 0x000fe400078e00ff */
[----:B------:R-:W-:Y:S01]  /*8990*/  IMAD.MOV.U32 R2, RZ, RZ, RZ ;  /* 0x000000ffff027224 */ /* 0x000fe200078e00ff */
[----:B------:R0:W-:Y:S04]  /*89a0*/  STL.64 [R1+0x160], R14 ;  /* 0x0001600e01007387 */ /* 0x0001e80000100a00 */
[----:B------:R0:W-:Y:S01]  /*89b0*/  STL [R1+0x168], R6 ;  /* 0x0001680601007387 */ /* 0x0001e20000100800 */
[C---:B--2---:R-:W-:Y:S01]  /*89c0*/  ISETP.GE.U32.AND P1, PT, R22.reuse, -0x200, PT ;  /* 0xfffffe001600780c */ /* 0x044fe20003f26070 */
[----:B------:R-:W-:-:S05]  /*89d0*/  VIADD R19, R22, 0x200 ;  /* 0x0000020016137836 */ /* 0x000fca0000000000 */
[----:B------:R0:W-:Y:S07]  /*89e0*/  STL.64 [R1+0x140], R18 ;  /* 0x0001401201007387 */ /* 0x0001ee0000100a00 */
[----:B---3--:R-:W-:-:S05]  /*89f0*/  @P1 VIADD R16, R13, 0x1 ;  /* 0x000000010d101836 */ /* 0x008fca0000000000 */
[----:B------:R0:W-:Y:S02]  /*8a00*/  @P1 STL [R1+0x148], R16 ;  /* 0x0001481001001387 */ /* 0x0001e40000100800 */
.L_x_59:
[----:B------:R-:W-:Y:S05]  /*8a10*/  BSYNC.RECONVERGENT B1 ;  /* 0x0000000000017941 */ /* 0x000fea0003800200 */
.L_x_58:
[----:B------:R-:W-:Y:S05]  /*8a20*/  @P0 BRA `(.L_x_64) ;  /* 0xffffffe000d80947 */ /* 0x000fea000383ffff */
[----:B------:R-:W-:Y:S05]  /*8a30*/  BSYNC.RECONVERGENT B2 ;  /* 0x0000000000027941 */ /* 0x000fea0003800200 */
.L_x_57:
[----:B------:R-:W-:Y:S01]  /*8a40*/  ISETP.GT.U32.AND P0, PT, R2, 0x37, PT ;  /* 0x000000370200780c */ /* 0x000fe20003f04070 */
[----:B------:R-:W-:-:S12]  /*8a50*/  BSSY.RECONVERGENT B1, `(.L_x_65) ;  /* 0x000026f000017945 */ /* 0x000fd80003800200 */
[----:B------:R-:W-:Y:S05]  /*8a60*/  @P0 BRA `(.L_x_66) ;  /* 0x0000000400200947 */ /* 0x000fea0003800000 */
[----:B------:R-:W-:Y:S01]  /*8a70*/  IMAD.MOV.U32 R3, RZ, RZ, 0x80 ;  /* 0x00000080ff037424 */ /* 0x000fe200078e00ff */
[----:B------:R-:W-:Y:S01]  /*8a80*/  ISETP.NE.AND P0, PT, R2, 0x37, PT ;  /* 0x000000370200780c */ /* 0x000fe20003f05270 */
[----:B------:R-:W-:-:S05]  /*8a90*/  IMAD.IADD R0, R1, 0x1, R2 ;  /* 0x0000000101007824 */ /* 0x000fca00078e0202 */
[----:B------:R1:W-:Y:S07]  /*8aa0*/  STL.U8 [R0+0x100], R3 ;  /* 0x0001000300007387 */ /* 0x0003ee0000100000 */
[----:B------:R-:W-:Y:S05]  /*8ab0*/  @!P0 BRA `(.L_x_67) ;  /* 0x0000002400a08947 */ /* 0x000fea0003800000 */
[C---:B------:R-:W-:Y:S01]  /*8ac0*/  ISETP.GT.U32.AND P1, PT, R2.reuse, 0x27, PT ;  /* 0x000000270200780c */ /* 0x040fe20003f24070 */
[----:B------:R-:W-:Y:S01]  /*8ad0*/  BSSY.RECONVERGENT B2, `(.L_x_68) ;  /* 0x000001c000027945 */ /* 0x000fe20003800200 */
[----:B-1----:R-:W-:-:S04]  /*8ae0*/  IADD3 R3, PT, PT, -R2, 0x37, RZ ;  /* 0x0000003702037810 */ /* 0x002fc80007ffe1ff */
[----:B0-----:R-:W-:-:S04]  /*8af0*/  LOP3.LUT R8, R3, 0xf, RZ, 0xc0, !PT ;  /* 0x0000000f03087812 */ /* 0x001fc800078ec0ff */
[----:B------:R-:W-:-:S03]  /*8b00*/  ISETP.NE.AND P0, PT, R8, RZ, PT ;  /* 0x000000ff0800720c */ /* 0x000fc60003f05270 */
[----:B------:R-:W-:Y:S10]  /*8b10*/  @P1 BRA `(.L_x_69) ;  /* 0x00000000005c1947 */ /* 0x000ff40003800000 */
[----:B------:R-:W-:Y:S01]  /*8b20*/  LOP3.LUT R7, R3, 0x30, RZ, 0xc0, !PT ;  /* 0x0000003003077812 */ /* 0x000fe200078ec0ff */
[----:B------:R-:W-:-:S07]  /*8b30*/  IMAD.MOV.U32 R0, RZ, RZ, RZ ;  /* 0x000000ffff007224 */ /* 0x000fce00078e00ff */
.L_x_70:
[----:B0-----:R-:W-:Y:S02]  /*8b40*/  IMAD.IADD R6, R1, 0x1, R2 ;  /* 0x0000000101067824 */ /* 0x001fe400078e0202 */
[----:B------:R-:W-:Y:S02]  /*8b50*/  VIADD R0, R0, 0x10 ;  /* 0x0000001000007836 */ /* 0x000fe40000000000 */
[----:B------:R-:W-:Y:S01]  /*8b60*/  VIADD R2, R2, 0x10 ;  /* 0x0000001002027836 */ /* 0x000fe20000000000 */
[----:B------:R0:W-:Y:S02]  /*8b70*/  STL.U8 [R6+0x101], RZ ;  /* 0x000101ff06007387 */ /* 0x0001e40000100000 */
[----:B------:R-:W-:Y:S02]  /*8b80*/  ISETP.NE.AND P1, PT, R0, R7, PT ;  /* 0x000000070000720c */ /* 0x000fe40003f25270 */
[----:B------:R0:W-:Y:S04]  /*8b90*/  STL.U8 [R6+0x102], RZ ;  /* 0x000102ff06007387 */ /* 0x0001e80000100000 */
        /* <DEDUP_REMOVED lines=15> */
.L_x_69:
[----:B------:R-:W-:Y:S05]  /*8c90*/  BSYNC.RECONVERGENT B2 ;  /* 0x0000000000027941 */ /* 0x000fea0003800200 */
.L_x_68:
        /* <DEDUP_REMOVED lines=16> */
.L_x_72:
[----:B------:R-:W-:Y:S05]  /*8da0*/  BSYNC.RECONVERGENT B2 ;  /* 0x0000000000027941 */ /* 0x000fea0003800200 */
.L_x_71:
        /* <DEDUP_REMOVED lines=11> */
[----:B------:R-:W-:Y:S01]  /*8e60*/  IMAD.IADD R2, R1, 0x1, R2 ;  /* 0x0000000101027824 */ /* 0x000fe200078e0202 */
[----:B------:R-:W-:-:S04]  /*8e70*/  ISETP.NE.AND P0, PT, R3, 0x1, PT ;  /* 0x000000010300780c */ /* 0x000fc80003f05270 */
[----:B------:R3:W-:Y:S09]  /*8e80*/  STL.U8 [R2+0x101], RZ ;  /* 0x000101ff02007387 */ /* 0x0007f20000100000 */
[----:B---3--:R-:W-:Y:S05]  /*8e90*/  @!P0 BRA `(.L_x_67) ;  /* 0x0000002000a88947 */ /* 0x008fea0003800000 */
[----:B------:R3:W-:Y:S01]  /*8ea0*/  STL.U8 [R2+0x102], RZ ;  /* 0x000102ff02007387 */ /* 0x0007e20000100000 */
[----:B------:R-:W-:-:S13]  /*8eb0*/  ISETP.NE.AND P0, PT, R3, 0x2, PT ;  /* 0x000000020300780c */ /* 0x000fda0003f05270 */
[----:B---3--:R-:W-:Y:S05]  /*8ec0*/  @!P0 BRA `(.L_x_67) ;  /* 0x00000020009c8947 */ /* 0x008fea0003800000 */
[----:B------:R3:W-:Y:S01]  /*8ed0*/  STL.U8 [R2+0x103], RZ ;  /* 0x000103ff02007387 */ /* 0x0007e20000100000 */
[----:B------:R-:W-:Y:S05]  /*8ee0*/  BRA `(.L_x_67) ;  /* 0x0000002000947947 */ /* 0x000fea0003800000 */
.L_x_66:
[----:B0-----:R-:W-:Y:S01]  /*8ef0*/  IMAD.MOV.U32 R6, RZ, RZ, 0x80 ;  /* 0x00000080ff067424 */ /* 0x001fe200078e00ff */
[----:B------:R-:W-:Y:S01]  /*8f00*/  BSSY.RECONVERGENT B2, `(.L_x_73) ;  /* 0x0000066000027945 */ /* 0x000fe20003800200 */
[----:B------:R-:W-:Y:S02]  /*8f10*/  IMAD.IADD R3, R1, 0x1, R2 ;  /* 0x0000000101037824 */ /* 0x000fe400078e0202 */
[----:B------:R-:W-:-:S03]  /*8f20*/  VIADD R0, R2, 0x1 ;  /* 0x0000000102007836 */ /* 0x000fc60000000000 */
[----:B------:R0:W-:Y:S02]  /*8f30*/  STL.U8 [R3+0x100], R6 ;  /* 0x0001000603007387 */ /* 0x0001e40000100000 */
[----:B------:R-:W-:-:S13]  /*8f40*/  ISETP.GT.U32.AND P0, PT, R0, 0x3f, PT ;  /* 0x0000003f0000780c */ /* 0x000fda0003f04070 */
[----:B0-----:R-:W-:Y:S05]  /*8f50*/  @P0 BRA `(.L_x_74) ;  /* 0x0000000400800947 */ /* 0x001fea0003800000 */
[C---:B------:R-:W-:Y:S01]  /*8f60*/  IADD3 R14, PT, PT, -R2.reuse, 0x3f, RZ ;  /* 0x0000003f020e7810 */ /* 0x040fe20007ffe1ff */
[----:B------:R-:W-:Y:S01]  /*8f70*/  VIADD R2, R2, 0xffffffd0 ;  /* 0xffffffd002027836 */ /* 0x000fe20000000000 */
[----:B------:R-:W-:Y:S02]  /*8f80*/  BSSY.RECONVERGENT B3, `(.L_x_75) ;  /* 0x000002b000037945 */ /* 0x000fe40003800200 */
[----:B------:R-:W-:Y:S02]  /*8f90*/  LOP3.LUT R16, R14, 0xf, RZ, 0xc0, !PT ;  /* 0x0000000f0e107812 */ /* 0x000fe400078ec0ff */
[----:B------:R-:W-:Y:S02]  /*8fa0*/  ISETP.GE.U32.AND P1, PT, R2, 0xf, PT ;  /* 0x0000000f0200780c */ /* 0x000fe40003f26070 */
[----:B------:R-:W-:-:S11]  /*8fb0*/  ISETP.NE.AND P0, PT, R16, RZ, PT ;  /* 0x000000ff1000720c */ /* 0x000fd60003f05270 */
[----:B------:R-:W-:Y:S05]  /*8fc0*/  @!P1 BRA `(.L_x_76) ;  /* 0x0000000000989947 */ /* 0x000fea0003800000 */
[----:B------:R-:W-:Y:S01]  /*8fd0*/  LOP3.LUT R15, R14, 0xfffffff0, RZ, 0xc0, !PT ;  /* 0xfffffff00e0f7812 */ /* 0x000fe200078ec0ff */
[----:B------:R-:W-:-:S07]  /*8fe0*/  IMAD.MOV.U32 R2, RZ, RZ, RZ ;  /* 0x000000ffff027224 */ /* 0x000fce00078e00ff */
.L_x_77:
[C-C-:B-1----:R-:W-:Y:S01]  /*8ff0*/  IMAD.IADD R11, R1.reuse, 0x1, R0.reuse ;  /* 0x00000001010b7824 */ /* 0x142fe200078e0200 */
[C-C-:B------:R-:W-:Y:S01]  /*9000*/  IADD3 R10, PT, PT, R1.reuse, 0x1, R0.reuse ;  /* 0x00000001010a7810 */ /* 0x140fe20007ffe000 */
[----:B------:R-:W-:Y:S01]  /*9010*/  VIADD R2, R2, 0x10 ;  /* 0x0000001002027836 */ /* 0x000fe20000000000 */
[C-C-:B------:R-:W-:Y:S02]  /*9020*/  IADD3 R9, PT, PT, R1.reuse, 0x2, R0.reuse ;  /* 0x0000000201097810 */ /* 0x140fe40007ffe000 */
[C-C-:B------:R-:W-:Y:S01]  /*9030*/  IADD3 R8, PT, PT, R1.reuse, 0x3, R0.reuse ;  /* 0x0000000301087810 */ /* 0x140fe20007ffe000 */
[----:B------:R0:W-:Y:S01]  /*9040*/  STL.U8 [R11+0x100], RZ ;  /* 0x000100ff0b007387 */ /* 0x0001e20000100000 */
[C-C-:B------:R-:W-:Y:S02]  /*9050*/  IADD3 R7, PT, PT, R1.reuse, 0x4, R0.reuse ;  /* 0x0000000401077810 */ /* 0x140fe40007ffe000 */
[C-C-:B------:R-:W-:Y:S01]  /*9060*/  IADD3 R6, PT, PT, R1.reuse, 0x5, R0.reuse ;  /* 0x0000000501067810 */ /* 0x140fe20007ffe000 */
[----:B------:R1:W-:Y:S01]  /*9070*/  STL.U8 [R10+0x100], RZ ;  /* 0x000100ff0a007387 */ /* 0x0003e20000100000 */
[----:B------:R-:W-:-:S02]  /*9080*/  IADD3 R3, PT, PT, R1, 0x6, R0 ;  /* 0x0000000601037810 */ /* 0x000fc40007ffe000 */
[C-C-:B------:R-:W-:Y:S01]  /*9090*/  IADD3 R13, PT, PT, R1.reuse, 0x7, R0.reuse ;  /* 0x00000007010d7810 */ /* 0x140fe20007ffe000 */
[----:B------:R2:W-:Y:S01]  /*90a0*/  STL.U8 [R9+0x100], RZ ;  /* 0x000100ff09007387 */ /* 0x0005e20000100000 */
[C-C-:B------:R-:W-:Y:S02]  /*90b0*/  IADD3 R12, PT, PT, R1.reuse, 0x8, R0.reuse ;  /* 0x00000008010c7810 */ /* 0x140fe40007ffe000 */
[C-C-:B0-----:R-:W-:Y:S01]  /*90c0*/  IADD3 R11, PT, PT, R1.reuse, 0x9, R0.reuse ;  /* 0x00000009010b7810 */ /* 0x141fe20007ffe000 */
[----:B------:R0:W-:Y:S01]  /*90d0*/  STL.U8 [R8+0x100], RZ ;  /* 0x000100ff08007387 */ /* 0x0001e20000100000 */
[C-C-:B-1----:R-:W-:Y:S02]  /*90e0*/  IADD3 R10, PT, PT, R1.reuse, 0xa, R0.reuse ;  /* 0x0000000a010a7810 */ /* 0x142fe40007ffe000 */
[----:B------:R-:W-:Y:S01]  /*90f0*/  ISETP.NE.AND P1, PT, R2, R15, PT ;  /* 0x0000000f0200720c */ /* 0x000fe20003f25270 */
        /* <DEDUP_REMOVED lines=19> */
.L_x_76:
[----:B------:R-:W-:Y:S05]  /*9230*/  BSYNC.RECONVERGENT B3 ;  /* 0x0000000000037941 */ /* 0x000fea0003800200 */
.L_x_75:
        /* <DEDUP_REMOVED lines=23> */
.L_x_79:
[----:B------:R-:W-:Y:S05]  /*93b0*/  BSYNC.RECONVERGENT B3 ;  /* 0x0000000000037941 */ /* 0x000fea0003800200 */
.L_x_78:
[----:B------:R-:W-:Y:S05]  /*93c0*/  @!P1 BRA `(.L_x_74) ;  /* 0x0000000000649947 */ /* 0x000fea0003800000 */
[----:B------:R-:W-:Y:S01]  /*93d0*/  ISETP.GE.U32.AND P0, PT, R12, 0x4, PT ;  /* 0x000000040c00780c */ /* 0x000fe20003f06070 */
[----:B------:R-:W-:Y:S01]  /*93e0*/  BSSY.RECONVERGENT B3, `(.L_x_80) ;  /* 0x000000d000037945 */ /* 0x000fe20003800200 */
[----:B------:R-:W-:-:S04]  /*93f0*/  LOP3.LUT R14, R14, 0x3, RZ, 0xc0, !PT ;  /* 0x000000030e0e7812 */ /* 0x000fc800078ec0ff */
[----:B------:R-:W-:-:S07]  /*9400*/  ISETP.NE.AND P1, PT, R14, RZ, PT ;  /* 0x000000ff0e00720c */ /* 0x000fce0003f25270 */
[----:B------:R-:W-:Y:S06]  /*9410*/  @!P0 BRA `(.L_x_81) ;  /* 0x0000000000248947 */ /* 0x000fec0003800000 */
[C-C-:B0-----:R-:W-:Y:S01]  /*9420*/  IMAD.IADD R2, R1.reuse, 0x1, R0.reuse ;  /* 0x0000000101027824 */ /* 0x141fe200078e0200 */
        /* <DEDUP_REMOVED lines=8> */
.L_x_81:
[----:B------:R-:W-:Y:S05]  /*94b0*/  BSYNC.RECONVERGENT B3 ;  /* 0x0000000000037941 */ /* 0x000fea0003800200 */
.L_x_80:
[----:B------:R-:W-:Y:S05]  /*94c0*/  @!P1 BRA `(.L_x_74) ;  /* 0x0000000000249947 */ /* 0x000fea0003800000 */
[----:B01----:R-:W-:Y:S01]  /*94d0*/  IMAD.IADD R2, R1, 0x1, R0 ;  /* 0x0000000101027824 */ /* 0x003fe200078e0200 */
[----:B------:R-:W-:-:S04]  /*94e0*/  ISETP.NE.AND P0, PT, R14, 0x1, PT ;  /* 0x000000010e00780c */ /* 0x000fc80003f05270 */
[----:B------:R2:W-:Y:S09]  /*94f0*/  STL.U8 [R2+0x100], RZ ;  /* 0x000100ff02007387 */ /* 0x0005f20000100000 */
[----:B--2---:R-:W-:Y:S05]  /*9500*/  @!P0 BRA `(.L_x_74) ;  /* 0x0000000000148947 */ /* 0x004fea0003800000 */
[----:B------:R-:W-:Y:S02]  /*9510*/  ISETP.NE.AND P0, PT, R14, 0x2, PT ;  /* 0x000000020e00780c */ /* 0x000fe40003f05270 */
[----:B------:R-:W-:-:S05]  /*9520*/  IADD3 R2, PT, PT, R1, 0x1, R0 ;  /* 0x0000000101027810 */ /* 0x000fca0007ffe000 */
[----:B------:R2:W-:Y:S06]  /*9530*/  STL.U8 [R2+0x100], RZ ;  /* 0x000100ff02007387 */ /* 0x0005ec0000100000 */
[----:B------:R-:W-:-:S05]  /*9540*/  @P0 IADD3 R0, PT, PT, R1, 0x2, R0 ;  /* 0x0000000201000810 */ /* 0x000fca0007ffe000 */
[----:B------:R2:W-:Y:S02]  /*9550*/  @P0 STL.U8 [R0+0x100], RZ ;  /* 0x000100ff00000387 */ /* 0x0005e40000100000 */
.L_x_74:
[----:B------:R-:W-:Y:S05]  /*9560*/  BSYNC.RECONVERGENT B2 ;  /* 0x0000000000027941 */ /* 0x000fea0003800200 */
.L_x_73:
[----:B-1----:R-:W3:Y:S04]  /*9570*/  LDL.128 R12, [R1+0x110] ;  /* 0x00011000010c7983 */ /* 0x002ee80000100c00 */
[----:B0-----:R-:W4:Y:S04]  /*9580*/  LDL.128 R8, [R1+0x130] ;  /* 0x0001300001087983 */ /* 0x001f280000100c00 */
[----:B------:R-:W5:Y:S04]  /*9590*/  LDL.128 R16, [R1+0x120] ;  /* 0x0001200001107983 */ /* 0x000f680000100c00 */
[----:B------:R-:W5:Y:S01]  /*95a0*/  LDL.128 R20, [R1+0x100] ;  /* 0x0001000001147983 */ /* 0x000f620000100c00 */
[----:B------:R-:W-:Y:S01]  /*95b0*/  BSSY.RECONVERGENT B2, `(.L_x_82) ;  /* 0x0000159000027945 */ /* 0x000fe20003800200 */
[----:B---3--:R-:W-:-:S02]  /*95c0*/  PRMT R24, R13, 0x7771, RZ ;  /* 0x000077710d187816 */ /* 0x008fc400000000ff */
[----:B------:R-:W-:Y:S02]  /*95d0*/  PRMT R6, R12, 0x7771, RZ ;  /* 0x000077710c067816 */ /* 0x000fe400000000ff */
[----:B------:R-:W-:Y:S01]  /*95e0*/  PRMT R25, R14, 0x7771, RZ ;  /* 0x000077710e197816 */ /* 0x000fe200000000ff */
[----:B------:R-:W-:Y:S01]  /*95f0*/  IMAD.U32 R24, R24, 0x10000, RZ ;  /* 0x0001000018187824 */ /* 0x000fe200078e00ff */
[----:B------:R-:W-:Y:S01]  /*9600*/  PRMT R7, R13, 0x7770, RZ ;  /* 0x000077700d077816 */ /* 0x000fe200000000ff */
[----:B------:R-:W-:Y:S01]  /*9610*/  IMAD.U32 R6, R6, 0x10000, RZ ;  /* 0x0001000006067824 */ /* 0x000fe200078e00ff */
[----:B----4-:R-:W-:Y:S01]  /*9620*/  PRMT R26, R9, 0x7771, RZ ;  /* 0x00007771091a7816 */ /* 0x010fe200000000ff */
[----:B------:R-:W-:Y:S01]  /*9630*/  IMAD.U32 R25, R25, 0x10000, RZ ;  /* 0x0001000019197824 */ /* 0x000fe200078e00ff */
[----:B------:R-:W-:Y:S02]  /*9640*/  LOP3.LUT R24, R24, 0xff0000, RZ, 0xc0, !PT ;  /* 0x00ff000018187812 */ /* 0x000fe400078ec0ff */
[----:B------:R-:W-:Y:S01]  /*9650*/  PRMT R3, R12, 0x7770, RZ ;  /* 0x000077700c037816 */ /* 0x000fe200000000ff */
[----:B------:R-:W-:Y:S01]  /*9660*/  IMAD.U32 R26, R26, 0x10000, RZ ;  /* 0x000100001a1a7824 */ /* 0x000fe200078e00ff */
[----:B------:R-:W-:Y:S01]  /*9670*/  LOP3.LUT R6, R6, 0xff0000, RZ, 0xc0, !PT ;  /* 0x00ff000006067812 */ /* 0x000fe200078ec0ff */
[----:B------:R-:W-:Y:S01]  /*9680*/  IMAD R7, R7, 0x1000000, R24 ;  /* 0x0100000007077824 */ /* 0x000fe200078e0218 */
[----:B--2---:R-:W-:-:S02]  /*9690*/  PRMT R2, R14, 0x7770, RZ ;  /* 0x000077700e027816 */ /* 0x004fc400000000ff */
[----:B------:R-:W-:Y:S01]  /*96a0*/  LOP3.LUT R25, R25, 0xff0000, RZ, 0xc0, !PT ;  /* 0x00ff000019197812 */ /* 0x000fe200078ec0ff */
[----:B------:R-:W-:Y:S01]  /*96b0*/  IMAD R3, R3, 0x1000000, R6 ;  /* 0x0100000003037824 */ /* 0x000fe200078e0206 */
[----:B------:R-:W-:Y:S02]  /*96c0*/  PRMT R24, R15, 0x7771, RZ ;  /* 0x000077710f187816 */ /* 0x000fe400000000ff */
[----:B------:R-:W-:Y:S01]  /*96d0*/  PRMT R0, R9, 0x7770, RZ ;  /* 0x0000777009007816 */ /* 0x000fe200000000ff */
[----:B------:R-:W-:Y:S01]  /*96e0*/  IMAD R6, R2, 0x1000000, R25 ;  /* 0x0100000002067824 */ /* 0x000fe200078e0219 */
[----:B------:R-:W-:Y:S01]  /*96f0*/  LOP3.LUT R27, R26, 0xff0000, RZ, 0xc0, !PT ;  /* 0x00ff00001a1b7812 */ /* 0x000fe200078ec0ff */
[----:B------:R-:W-:Y:S01]  /*9700*/  IMAD.U32 R24, R24, 0x10000, RZ ;  /* 0x0001000018187824 */ /* 0x000fe200078e00ff */
[----:B-----5:R-:W-:Y:S02]  /*9710*/  PRMT R25, R16, 0x7771, RZ ;  /* 0x0000777110197816 */ /* 0x020fe400000000ff */
[----:B------:R-:W-:Y:S01]  /*9720*/  PRMT R28, R17, 0x7771, RZ ;  /* 0x00007771111c7816 */ /* 0x000fe200000000ff */
[----:B------:R-:W-:Y:S01]  /*9730*/  IMAD R0, R0, 0x1000000, R27 ;  /* 0x0100000000007824 */ /* 0x000fe200078e021b */
[----:B------:R-:W-:Y:S01]  /*9740*/  PRMT R27, R15, 0x7770, RZ ;  /* 0x000077700f1b7816 */ /* 0x000fe200000000ff */
[----:B------:R-:W-:Y:S01]  /*9750*/  IMAD.U32 R25, R25, 0x10000, RZ ;  /* 0x0001000019197824 */ /* 0x000fe200078e00ff */
[----:B------:R-:W-:Y:S01]  /*9760*/  LOP3.LUT R24, R24, 0xff0000, RZ, 0xc0, !PT ;  /* 0x00ff000018187812 */ /* 0x000fe200078ec0ff */
[----:B------:R-:W-:Y:S01]  /*9770*/  IMAD.U32 R29, R28, 0x10000, RZ ;  /* 0x000100001c1d7824 */ /* 0x000fe200078e00ff */
[----:B------:R-:W-:-:S02]  /*9780*/  PRMT R2, R9, 0x7772, RZ ;  /* 0x0000777209027816 */ /* 0x000fc400000000ff */
[----:B------:R-:W-:Y:S01]  /*9790*/  PRMT R26, R16, 0x7770, RZ ;  /* 0x00007770101a7816 */ /* 0x000fe200000000ff */
[----:B------:R-:W-:Y:S01]  /*97a0*/  IMAD R27, R27, 0x1000000, R24 ;  /* 0x010000001b1b7824 */ /* 0x000fe200078e0218 */
[----:B------:R-:W-:Y:S01]  /*97b0*/  PRMT R28, R17, 0x7770, RZ ;  /* 0x00007770111c7816 */ /* 0x000fe200000000ff */
[----:B------:R-:W-:Y:S01]  /*97c0*/  IMAD.SHL.U32 R30, R2, 0x100, RZ ;  /* 0x00000100021e7824 */ /* 0x000fe200078e00ff */
[----:B------:R-:W-:Y:S02]  /*97d0*/  LOP3.LUT R25, R25, 0xff0000, RZ, 0xc0, !PT ;  /* 0x00ff000019197812 */ /* 0x000fe400078ec0ff */
[----:B------:R-:W-:Y:S02]  /*97e0*/  LOP3.LUT R29, R29, 0xff0000, RZ, 0xc0, !PT ;  /* 0x00ff00001d1d7812 */ /* 0x000fe400078ec0ff */
[----:B------:R-:W-:Y:S01]  /*97f0*/  PRMT R24, R18, 0x7771, RZ ;  /* 0x0000777112187816 */ /* 0x000fe200000000ff */
[----:B------:R-:W-:Y:S01]  /*9800*/  IMAD R26, R26, 0x1000000, R25 ;  /* 0x010000001a1a7824 */ /* 0x000fe200078e0219 */
[----:B------:R-:W-:Y:S01]  /*9810*/  PRMT R9, R9, 0x7773, RZ ;  /* 0x0000777309097816 */ /* 0x000fe200000000ff */
[----:B------:R-:W-:Y:S01]  /*9820*/  IMAD R2, R28, 0x1000000, R29 ;  /* 0x010000001c027824 */ /* 0x000fe200078e021d */
[----:B------:R-:W-:Y:S01]  /*9830*/  PRMT R25, R12, 0x7772, RZ ;  /* 0x000077720c197816 */ /* 0x000fe200000000ff */
[----:B------:R-:W-:Y:S01]  /*9840*/  IMAD.U32 R28, R24, 0x10000, RZ ;  /* 0x00010000181c7824 */ /* 0x000fe200078e00ff */
[----:B------:R-:W-:-:S02]  /*9850*/  LOP3.LUT R9, R9, R0, R30, 0xfe, !PT ;  /* 0x0000000009097212 */ /* 0x000fc400078efe1e */
[C---:B------:R-:W-:Y:S02]  /*9860*/  PRMT R0, R13.reuse, 0x7772, RZ ;  /* 0x000077720d007816 */ /* 0x040fe400000000ff */
[----:B------:R-:W-:Y:S01]  /*9870*/  PRMT R24, R13, 0x7773, RZ ;  /* 0x000077730d187816 */ /* 0x000fe200000000ff */
[----:B------:R-:W-:Y:S01]  /*9880*/  IMAD.SHL.U32 R13, R25, 0x100, RZ ;  /* 0x00000100190d7824 */ /* 0x000fe200078e00ff */
[----:B------:R-:W-:Y:S01]  /*9890*/  LOP3.LUT R30, R28, 0xff0000, RZ, 0xc0, !PT ;  /* 0x00ff00001c1e7812 */ /* 0x000fe200078ec0ff */
[----:B------:R-:W-:Y:S01]  /*98a0*/  IMAD.SHL.U32 R28, R0, 0x100, RZ ;  /* 0x00000100001c7824 */ /* 0x000fe200078e00ff */
[----:B------:R-:W-:Y:S02]  /*98b0*/  PRMT R12, R12, 0x7773, RZ ;  /* 0x000077730c0c7816 */ /* 0x000fe400000000ff */
[----:B------:R-:W-:Y:S02]  /*98c0*/  PRMT R29, R19, 0x7771, RZ ;  /* 0x00007771131d7816 */ /* 0x000fe400000000ff */
[----:B------:R-:W-:-:S02]  /*98d0*/  LOP3.LUT R12, R12, R3, R13, 0xfe, !PT ;  /* 0x000000030c0c7212 */ /* 0x000fc400078efe0d */
[----:B------:R-:W-:Y:S01]  /*98e0*/  LOP3.LUT R13, R24, R7, R28, 0xfe, !PT ;  /* 0x00000007180d7212 */ /* 0x000fe200078efe1c */
[----:B------:R-:W-:Y:S01]  /*98f0*/  IMAD.U32 R31, R29, 0x10000, RZ ;  /* 0x000100001d1f7824 */ /* 0x000fe200078e00ff */
[----:B------:R-:W-:Y:S02]  /*9900*/  PRMT R24, R21, 0x7771, RZ ;  /* 0x0000777115187816 */ /* 0x000fe400000000ff */
[----:B------:R-:W-:Y:S02]  /*9910*/  PRMT R3, R20, 0x7771, RZ ;  /* 0x0000777114037816 */ /* 0x000fe400000000ff */
[----:B------:R-:W-:Y:S01]  /*9920*/  PRMT R29, R18, 0x7770, RZ ;  /* 0x00007770121d7816 */ /* 0x000fe200000000ff */
[----:B------:R-:W-:Y:S01]  /*9930*/  IMAD.U32 R28, R24, 0x10000, RZ ;  /* 0x00010000181c7824 */ /* 0x000fe200078e00ff */
[----:B------:R-:W-:Y:S01]  /*9940*/  PRMT R7, R14, 0x7773, RZ ;  /* 0x000077730e077816 */ /* 0x000fe200000000ff */
[----:B------:R-:W-:Y:S01]  /*9950*/  IMAD.U32 R3, R3, 0x10000, RZ ;  /* 0x0001000003037824 */ /* 0x000fe200078e00ff */
[----:B------:R-:W-:Y:S01]  /*9960*/  PRMT R24, R20, 0x7770, RZ ;  /* 0x0000777014187816 */ /* 0x000fe200000000ff */
[----:B------:R-:W-:Y:S01]  /*9970*/  IMAD R25, R29, 0x1000000, R30 ;  /* 0x010000001d197824 */ /* 0x000fe200078e021e */
[----:B------:R-:W-:-:S02]  /*9980*/  PRMT R30, R14, 0x7772, RZ ;  /* 0x000077720e1e7816 */ /* 0x000fc400000000ff */
[----:B------:R-:W-:Y:S02]  /*9990*/  LOP3.LUT R29, R28, 0xff0000, RZ, 0xc0, !PT ;  /* 0x00ff00001c1d7812 */ /* 0x000fe400078ec0ff */
[----:B------:R-:W-:Y:S01]  /*99a0*/  LOP3.LUT R3, R3, 0xff0000, RZ, 0xc0, !PT ;  /* 0x00ff000003037812 */ /* 0x000fe200078ec0ff */
[----:B------:R-:W-:Y:S01]  /*99b0*/  IMAD.SHL.U32 R30, R30, 0x100, RZ ;  /* 0x000001001e1e7824 */ /* 0x000fe200078e00ff */
[----:B------:R-:W-:Y:S02]  /*99c0*/  PRMT R28, R22, 0x7771, RZ ;  /* 0x00007771161c7816 */ /* 0x000fe400000000ff */
[----:B------:R-:W-:Y:S01]  /*99d0*/  PRMT R14, R21, 0x7770, RZ ;  /* 0x00007770150e7816 */ /* 0x000fe200000000ff */
[----:B------:R-:W-:Y:S01]  /*99e0*/  IMAD R24, R24, 0x1000000, R3 ;  /* 0x0100000018187824 */ /* 0x000fe200078e0203 */
[----:B------:R-:W-:Y:S01]  /*99f0*/  LOP3.LUT R34, R31, 0xff0000, RZ, 0xc0, !PT ;  /* 0x00ff00001f227812 */ /* 0x000fe200078ec0ff */
[----:B------:R-:W-:Y:S01]  /*9a00*/  IMAD.U32 R28, R28, 0x10000, RZ ;  /* 0x000100001c1c7824 */ /* 0x000fe200078e00ff */
[----:B------:R-:W-:Y:S01]  /*9a10*/  PRMT R31, R19, 0x7770, RZ ;  /* 0x00007770131f7816 */ /* 0x000fe200000000ff */
[----:B------:R-:W-:Y:S01]  /*9a20*/  IMAD R3, R14, 0x1000000, R29 ;  /* 0x010000000e037824 */ /* 0x000fe200078e021d */
[----:B------:R-:W-:-:S02]  /*9a30*/  PRMT R29, R23, 0x7771, RZ ;  /* 0x00007771171d7816 */ /* 0x000fc400000000ff */
[----:B------:R-:W-:Y:S01]  /*9a40*/  LOP3.LUT R14, R7, R6, R30, 0xfe, !PT ;  /* 0x00000006070e7212 */ /* 0x000fe200078efe1e */
[----:B------:R-:W-:Y:S01]  /*9a50*/  IMAD R0, R31, 0x1000000, R34 ;  /* 0x010000001f007824 */ /* 0x000fe200078e0222 */
[----:B------:R-:W-:Y:S01]  /*9a60*/  PRMT R7, R22, 0x7770, RZ ;  /* 0x0000777016077816 */ /* 0x000fe200000000ff */
[----:B------:R-:W-:Y:S01]  /*9a70*/  IMAD.U32 R29, R29, 0x10000, RZ ;  /* 0x000100001d1d7824 */ /* 0x000fe200078e00ff */
[----:B------:R-:W-:Y:S02]  /*9a80*/  LOP3.LUT R30, R28, 0xff0000, RZ, 0xc0, !PT ;  /* 0x00ff00001c1e7812 */ /* 0x000fe400078ec0ff */
[C---:B------:R-:W-:Y:S02]  /*9a90*/  PRMT R6, R15.reuse, 0x7772, RZ ;  /* 0x000077720f067816 */ /* 0x040fe400000000ff */
[----:B------:R-:W-:Y:S01]  /*9aa0*/  PRMT R28, R15, 0x7773, RZ ;  /* 0x000077730f1c7816 */ /* 0x000fe200000000ff */
[----:B------:R-:W-:Y:S01]  /*9ab0*/  IMAD R7, R7, 0x1000000, R30 ;  /* 0x0100000007077824 */ /* 0x000fe200078e021e */
[----:B------:R-:W-:-:S02]  /*9ac0*/  PRMT R30, R16, 0x7772, RZ ;  /* 0x00007772101e7816 */ /* 0x000fc400000000ff */
[----:B------:R-:W-:Y:S02]  /*9ad0*/  PRMT R34, R16, 0x7773, RZ ;  /* 0x0000777310227816 */ /* 0x000fe400000000ff */
[----:B------:R-:W-:Y:S01]  /*9ae0*/  LOP3.LUT R16, R29, 0xff0000, RZ, 0xc0, !PT ;  /* 0x00ff00001d107812 */ /* 0x000fe200078ec0ff */
[----:B------:R-:W-:Y:S01]  /*9af0*/  IMAD.SHL.U32 R29, R6, 0x100, RZ ;  /* 0x00000100061d7824 */ /* 0x000fe200078e00ff */
[----:B------:R-:W-:Y:S01]  /*9b00*/  PRMT R15, R23, 0x7770, RZ ;  /* 0x00007770170f7816 */ /* 0x000fe200000000ff */
[----:B------:R-:W-:Y:S01]  /*9b10*/  IMAD.SHL.U32 R31, R30, 0x100, RZ ;  /* 0x000001001e1f7824 */ /* 0x000fe200078e00ff */
[----:B------:R-:W-:-:S03]  /*9b20*/  PRMT R30, R8, 0x7770, RZ ;  /* 0x00007770081e7816 */ /* 0x000fc600000000ff */
[----:B------:R-:W-:Y:S01]  /*9b30*/  IMAD R6, R15, 0x1000000, R16 ;  /* 0x010000000f067824 */ /* 0x000fe200078e0210 */
[----:B------:R-:W-:Y:S02]  /*9b40*/  LOP3.LUT R15, R28, R27, R29, 0xfe, !PT ;  /* 0x0000001b1c0f7212 */ /* 0x000fe400078efe1d */
[----:B------:R-:W-:Y:S02]  /*9b50*/  PRMT R27, R8, 0x7771, RZ ;  /* 0x00007771081b7816 */ /* 0x000fe400000000ff */
[----:B------:R-:W-:Y:S01]  /*9b60*/  LOP3.LUT R16, R34, R26, R31, 0xfe, !PT ;  /* 0x0000001a22107212 */ /* 0x000fe200078efe1f */
[----:B------:R0:W-:Y:S01]  /*9b70*/  STL.128 [R1+0x10], R12 ;  /* 0x0000100c01007387 */ /* 0x0001e20000100c00 */
[----:B------:R-:W-:Y:S01]  /*9b80*/  PRMT R26, R17, 0x7772, RZ ;  /* 0x00007772111a7816 */ /* 0x000fe200000000ff */
[----:B------:R-:W-:Y:S01]  /*9b90*/  IMAD.U32 R27, R27, 0x10000, RZ ;  /* 0x000100001b1b7824 */ /* 0x000fe200078e00ff */
[----:B------:R-:W-:Y:S02]  /*9ba0*/  PRMT R29, R19, 0x7772, RZ ;  /* 0x00007772131d7816 */ /* 0x000fe400000000ff */
[----:B------:R-:W-:-:S02]  /*9bb0*/  PRMT R28, R18, 0x7772, RZ ;  /* 0x00007772121c7816 */ /* 0x000fc400000000ff */
[----:B------:R-:W-:Y:S01]  /*9bc0*/  LOP3.LUT R31, R27, 0xff0000, RZ, 0xc0, !PT ;  /* 0x00ff00001b1f7812 */ /* 0x000fe200078ec0ff */
[----:B------:R-:W-:Y:S01]  /*9bd0*/  IMAD.SHL.U32 R27, R26, 0x100, RZ ;  /* 0x000001001a1b7824 */ /* 0x000fe200078e00ff */
[----:B------:R-:W-:Y:S01]  /*9be0*/  PRMT R17, R17, 0x7773, RZ ;  /* 0x0000777311117816 */ /* 0x000fe200000000ff */
[----:B------:R-:W-:Y:S01]  /*9bf0*/  IMAD.SHL.U32 R29, R29, 0x100, RZ ;  /* 0x000001001d1d7824 */ /* 0x000fe200078e00ff */
[----:B------:R-:W-:Y:S01]  /*9c00*/  PRMT R19, R19, 0x7773, RZ ;  /* 0x0000777313137816 */ /* 0x000fe200000000ff */
[----:B------:R-:W-:Y:S01]  /*9c10*/  IMAD.SHL.U32 R28, R28, 0x100, RZ ;  /* 0x000001001c1c7824 */ /* 0x000fe200078e00ff */
[----:B------:R-:W-:Y:S01]  /*9c20*/  LOP3.LUT R17, R17, R2, R27, 0xfe, !PT ;  /* 0x0000000211117212 */ /* 0x000fe200078efe1b */
[----:B------:R-:W-:Y:S01]  /*9c30*/  IMAD R26, R30, 0x1000000, R31 ;  /* 0x010000001e1a7824 */ /* 0x000fe200078e021f */
[----:B------:R-:W-:Y:S02]  /*9c40*/  PRMT R18, R18, 0x7773, RZ ;  /* 0x0000777312127816 */ /* 0x000fe400000000ff */
[----:B------:R-:W-:-:S02]  /*9c50*/  LOP3.LUT R19, R19, R0, R29, 0xfe, !PT ;  /* 0x0000000013137212 */ /* 0x000fc400078efe1d */
[----:B------:R-:W-:Y:S02]  /*9c60*/  PRMT R2, R10, 0x7771, RZ ;  /* 0x000077710a027816 */ /* 0x000fe400000000ff */
[C---:B------:R-:W-:Y:S02]  /*9c70*/  PRMT R29, R21.reuse, 0x7772, RZ ;  /* 0x00007772151d7816 */ /* 0x040fe400000000ff */
[----:B------:R-:W-:Y:S02]  /*9c80*/  LOP3.LUT R18, R18, R25, R28, 0xfe, !PT ;  /* 0x0000001912127212 */ /* 0x000fe400078efe1c */
[C---:B------:R-:W-:Y:S02]  /*9c90*/  PRMT R0, R20.reuse, 0x7772, RZ ;  /* 0x0000777214007816 */ /* 0x040fe400000000ff */
[----:B------:R-:W-:Y:S01]  /*9ca0*/  PRMT R27, R20, 0x7773, RZ ;  /* 0x00007773141b7816 */ /* 0x000fe200000000ff */
[----:B------:R-:W-:Y:S01]  /*9cb0*/  IMAD.U32 R20, R2, 0x10000, RZ ;  /* 0x0001000002147824 */ /* 0x000fe200078e00ff */
[----:B------:R-:W-:Y:S01]  /*9cc0*/  PRMT R28, R21, 0x7773, RZ ;  /* 0x00007773151c7816 */ /* 0x000fe200000000ff */
[----:B------:R-:W-:Y:S01]  /*9cd0*/  IMAD.SHL.U32 R21, R29, 0x100, RZ ;  /* 0x000001001d157824 */ /* 0x000fe200078e00ff */
[----:B------:R-:W-:Y:S01]  /*9ce0*/  PRMT R29, R11, 0x7771, RZ ;  /* 0x000077710b1d7816 */ /* 0x000fe200000000ff */
[----:B------:R0:W-:Y:S01]  /*9cf0*/  STL.128 [R1+0x20], R16 ;  /* 0x0000201001007387 */ /* 0x0001e20000100c00 */
[----:B------:R-:W-:Y:S01]  /*9d00*/  LOP3.LUT R31, R20, 0xff0000, RZ, 0xc0, !PT ;  /* 0x00ff0000141f7812 */ /* 0x000fe200078ec0ff */
[----:B------:R-:W-:Y:S01]  /*9d10*/  IMAD.SHL.U32 R20, R0, 0x100, RZ ;  /* 0x0000010000147824 */ /* 0x000fe200078e00ff */
[----:B------:R-:W-:Y:S01]  /*9d20*/  PRMT R30, R10, 0x7770, RZ ;  /* 0x000077700a1e7816 */ /* 0x000fe200000000ff */
[----:B------:R-:W-:Y:S01]  /*9d30*/  IMAD.U32 R29, R29, 0x10000, RZ ;  /* 0x000100001d1d7824 */ /* 0x000fe200078e00ff */
[----:B------:R-:W-:-:S02]  /*9d40*/  LOP3.LUT R21, R28, R3, R21, 0xfe, !PT ;  /* 0x000000031c157212 */ /* 0x000fc400078efe15 */
[----:B------:R-:W-:Y:S01]  /*9d50*/  LOP3.LUT R20, R27, R24, R20, 0xfe, !PT ;  /* 0x000000181b147212 */ /* 0x000fe200078efe14 */
[----:B------:R-:W-:Y:S01]  /*9d60*/  IMAD R0, R30, 0x1000000, R31 ;  /* 0x010000001e007824 */ /* 0x000fe200078e021f */
[C---:B------:R-:W-:Y:S02]  /*9d70*/  PRMT R24, R8.reuse, 0x7772, RZ ;  /* 0x0000777208187816 */ /* 0x040fe400000000ff */
[----:B------:R-:W-:Y:S02]  /*9d80*/  PRMT R27, R8, 0x7773, RZ ;  /* 0x00007773081b7816 */ /* 0x000fe400000000ff */
[----:B------:R-:W-:Y:S01]  /*9d90*/  LOP3.LUT R31, R29, 0xff0000, RZ, 0xc0, !PT ;  /* 0x00ff00001d1f7812 */ /* 0x000fe200078ec0ff */
[----:B------:R-:W-:Y:S01]  /*9da0*/  IMAD.SHL.U32 R24, R24, 0x100, RZ ;  /* 0x0000010018187824 */ /* 0x000fe200078e00ff */
[----:B------:R-:W-:Y:S02]  /*9db0*/  PRMT R25, R22, 0x7772, RZ ;  /* 0x0000777216197816 */ /* 0x000fe400000000ff */
[----:B------:R-:W-:-:S02]  /*9dc0*/  PRMT R2, R23, 0x7772, RZ ;  /* 0x0000777217027816 */ /* 0x000fc400000000ff */
[----:B------:R-:W-:Y:S01]  /*9dd0*/  PRMT R8, R10, 0x7772, RZ ;  /* 0x000077720a087816 */ /* 0x000fe200000000ff */
[----:B------:R-:W-:Y:S01]  /*9de0*/  IMAD.SHL.U32 R25, R25, 0x100, RZ ;  /* 0x0000010019197824 */ /* 0x000fe200078e00ff */
[C---:B------:R-:W-:Y:S01]  /*9df0*/  PRMT R28, R11.reuse, 0x7770, RZ ;  /* 0x000077700b1c7816 */ /* 0x040fe200000000ff */
[----:B------:R-:W-:Y:S01]  /*9e00*/  IMAD.SHL.U32 R2, R2, 0x100, RZ ;  /* 0x0000010002027824 */ /* 0x000fe200078e00ff */
[----:B------:R-:W-:Y:S02]  /*9e10*/  PRMT R29, R11, 0x7772, RZ ;  /* 0x000077720b1d7816 */ /* 0x000fe400000000ff */
[----:B------:R-:W-:Y:S01]  /*9e20*/  PRMT R3, R10, 0x7773, RZ ;  /* 0x000077730a037816 */ /* 0x000fe200000000ff */
[----:B------:R-:W-:Y:S01]  /*9e30*/  IMAD R28, R28, 0x1000000, R31 ;  /* 0x010000001c1c7824 */ /* 0x000fe200078e021f */
[----:B------:R-:W-:Y:S01]  /*9e40*/  PRMT R22, R22, 0x7773, RZ ;  /* 0x0000777316167816 */ /* 0x000fe200000000ff */
[----:B------:R-:W-:Y:S01]  /*9e50*/  IMAD.SHL.U32 R10, R8, 0x100, RZ ;  /* 0x00000100080a7824 */ /* 0x000fe200078e00ff */
[----:B------:R-:W-:Y:S01]  /*9e60*/  PRMT R23, R23, 0x7773, RZ ;  /* 0x0000777317177816 */ /* 0x000fe200000000ff */
[----:B------:R-:W-:Y:S01]  /*9e70*/  IMAD.SHL.U32 R29, R29, 0x100, RZ ;  /* 0x000001001d1d7824 */ /* 0x000fe200078e00ff */
[----:B------:R-:W-:-:S02]  /*9e80*/  PRMT R11, R11, 0x7773, RZ ;  /* 0x000077730b0b7816 */ /* 0x000fc400000000ff */
[----:B------:R-:W-:Y:S02]  /*9e90*/  LOP3.LUT R22, R22, R7, R25, 0xfe, !PT ;  /* 0x0000000716167212 */ /* 0x000fe400078efe19 */
[----:B------:R-:W-:Y:S02]  /*9ea0*/  LOP3.LUT R23, R23, R6, R2, 0xfe, !PT ;  /* 0x0000000617177212 */ /* 0x000fe400078efe02 */
[----:B------:R-:W-:Y:S02]  /*9eb0*/  LOP3.LUT R8, R27, R26, R24, 0xfe, !PT ;  /* 0x0000001a1b087212 */ /* 0x000fe400078efe18 */
[----:B------:R-:W-:Y:S01]  /*9ec0*/  LOP3.LUT R10, R3, R0, R10, 0xfe, !PT ;  /* 0x00000000030a7212 */ /* 0x000fe200078efe0a */
[----:B------:R0:W-:Y:S01]  /*9ed0*/  STL.128 [R1], R20 ;  /* 0x0000001401007387 */ /* 0x0001e20000100c00 */
[----:B------:R-:W-:Y:S01]  /*9ee0*/  LOP3.LUT R11, R11, R28, R29, 0xfe, !PT ;  /* 0x0000001c0b0b7212 */ /* 0x000fe200078efe1d */
[----:B------:R-:W-:-:S04]  /*9ef0*/  IMAD.MOV.U32 R0, RZ, RZ, 0x10 ;  /* 0x00000010ff007424 */ /* 0x000fc800078e00ff */
[----:B------:R0:W-:Y:S03]  /*9f00*/  STL.128 [R1+0x30], R8 ;  /* 0x0000300801007387 */ /* 0x0001e60000100c00 */
.L_x_83:
[----:B01----:R-:W-:-:S04]  /*9f10*/  VIADD R16, R0, 0xfffffff9 ;  /* 0xfffffff900107836 */ /* 0x003fc80000000000 */
[----:B------:R-:W-:-:S05]  /*9f20*/  IMAD R16, R16, 0x4, R1 ;  /* 0x0000000410107824 */ /* 0x000fca00078e0201 */
[----:B------:R-:W2:Y:S04]  /*9f30*/  LDL R15, [R16] ;  /* 0x00000000100f7983 */ /* 0x000ea80000100800 */
[----:B------:R-:W3:Y:S04]  /*9f40*/  LDL R17, [R16+-0x20] ;  /* 0xffffe00010117983 */ /* 0x000ee80000100800 */
[----:B------:R-:W4:Y:S04]  /*9f50*/  LDL.64 R2, [R16+-0x1c] ;  /* 0xffffe40010027983 */ /* 0x000f280000100a00 */
        /* <DEDUP_REMOVED lines=10> */
[----:B--2---:R-:W-:Y:S02]  /*a000*/  IADD3 R13, PT, PT, R20, R13, R15 ;  /* 0x0000000d140d7210 */ /* 0x004fe40007ffe00f */
[C-C-:B---3--:R-:W-:Y:S02]  /*a010*/  SHF.L.W.U32.HI R10, R17.reuse, 0x19, R17.reuse ;  /* 0x00000019110a7819 */ /* 0x148fe40000010e11 */
[--C-:B------:R-:W-:Y:S02]  /*a020*/  SHF.L.W.U32.HI R11, R17, 0xe, R17.reuse ;  /* 0x0000000e110b7819 */ /* 0x100fe40000010e11 */
[----:B------:R-:W-:Y:S02]  /*a030*/  SHF.R.U32.HI R12, RZ, 0x3, R17 ;  /* 0x00000003ff0c7819 */ /* 0x000fe40000011611 */
[----:B----4-:R-:W-:-:S02]  /*a040*/  SHF.L.W.U32.HI R14, R2, 0x19, R2 ;  /* 0x00000019020e7819 */ /* 0x010fc40000010e02 */
[--C-:B------:R-:W-:Y:S02]  /*a050*/  SHF.L.W.U32.HI R15, R2, 0xe, R2.reuse ;  /* 0x0000000e020f7819 */ /* 0x100fe40000010e02 */
[----:B------:R-:W-:Y:S02]  /*a060*/  SHF.R.U32.HI R19, RZ, 0x3, R2 ;  /* 0x00000003ff137819 */ /* 0x000fe40000011602 */
[----:B------:R-:W-:Y:S02]  /*a070*/  LOP3.LUT R12, R12, R10, R11, 0x96, !PT ;  /* 0x0000000a0c0c7212 */ /* 0x000fe400078e960b */
[----:B-----5:R-:W-:Y:S02]  /*a080*/  IADD3 R17, PT, PT, R17, R18, R6 ;  /* 0x0000001211117210 */ /* 0x020fe40007ffe006 */
[----:B------:R-:W-:Y:S01]  /*a090*/  LOP3.LUT R14, R19, R14, R15, 0x96, !PT ;  /* 0x0000000e130e7212 */ /* 0x000fe200078e960f */
[----:B------:R-:W-:Y:S01]  /*a0a0*/  IMAD.IADD R12, R12, 0x1, R13 ;  /* 0x000000010c0c7824 */ /* 0x000fe200078e020d */
[----:B------:R-:W-:-:S02]  /*a0b0*/  SHF.L.W.U32.HI R18, R9, 0xe, R9 ;  /* 0x0000000e09127819 */ /* 0x000fc40000010e09 */
[----:B------:R-:W-:Y:S01]  /*a0c0*/  SHF.R.U32.HI R19, RZ, 0x3, R9 ;  /* 0x00000003ff137819 */ /* 0x000fe20000011609 */
        /* <DEDUP_REMOVED lines=12> */
[----:B------:R-:W-:Y:S02]  /*a190*/  SHF.L.W.U32.HI R17, R9, 0x19, R9 ;  /* 0x0000001909117819 */ /* 0x000fe40000010e09 */
[----:B------:R-:W-:Y:S02]  /*a1a0*/  IADD3 R8, PT, PT, R3, R15, R8 ;  /* 0x0000000f03087210 */ /* 0x000fe40007ffe008 */
[----:B------:R-:W-:Y:S02]  /*a1b0*/  LOP3.LUT R14, R14, R10, R11, 0x96, !PT ;  /* 0x0000000a0e0e7212 */ /* 0x000fe400078e960b */
[----:B------:R-:W-:Y:S02]  /*a1c0*/  IADD3 R7, PT, PT, R2, R6, R7 ;  /* 0x0000000602077210 */ /* 0x000fe40007ffe007 */
[----:B------:R-:W-:Y:S01]  /*a1d0*/  LOP3.LUT R15, R19, R17, R18, 0x96, !PT ;  /* 0x00000011130f7212 */ /* 0x000fe200078e9612 */
[----:B------:R-:W-:Y:S02]  /*a1e0*/  VIADD R18, R0, 0xfffffffd ;  /* 0xfffffffd00127836 */ /* 0x000fe40000000000 */
[----:B------:R-:W-:-:S02]  /*a1f0*/  IMAD.IADD R14, R14, 0x1, R7 ;  /* 0x000000010e0e7824 */ /* 0x000fc400078e0207 */
[----:B------:R-:W-:Y:S02]  /*a200*/  IMAD.IADD R15, R15, 0x1, R8 ;  /* 0x000000010f0f7824 */ /* 0x000fe400078e0208 */
[----:B------:R-:W-:-:S03]  /*a210*/  IMAD R18, R18, 0x4, R1 ;  /* 0x0000000412127824 */ /* 0x000fc600078e0201 */
[----:B------:R0:W-:Y:S04]  /*a220*/  STL.128 [R16+0x1c], R12 ;  /* 0x00001c0c10007387 */ /* 0x0001e80000100c00 */
[----:B------:R-:W2:Y:S04]  /*a230*/  LDL R19, [R18] ;  /* 0x0000000012137983 */ /* 0x000ea80000100800 */
[----:B------:R-:W3:Y:S04]  /*a240*/  LDL R21, [R18+-0x20] ;  /* 0xffffe00012157983 */ /* 0x000ee80000100800 */
[----:B------:R-:W4:Y:S04]  /*a250*/  LDL.64 R2, [R18+-0x1c] ;  /* 0xffffe40012027983 */ /* 0x000f280000100a00 */
[----:B------:R-:W5:Y:S04]  /*a260*/  LDL.64 R6, [R18+0x4] ;  /* 0x0000040012067983 */ /* 0x000f680000100a00 */
[----:B------:R-:W5:Y:S01]  /*a270*/  LDL R17, [R18+-0x14] ;  /* 0xffffec0012117983 */ /* 0x000f620000100800 */
[----:B------:R-:W-:-:S02]  /*a280*/  SHF.L.W.U32.HI R8, R14, 0xf, R14 ;  /* 0x0000000f0e087819 */ /* 0x000fc40000010e0e */
[--C-:B------:R-:W-:Y:S02]  /*a290*/  SHF.L.W.U32.HI R11, R14, 0xd, R14.reuse ;  /* 0x0000000d0e0b7819 */ /* 0x100fe40000010e0e */
[----:B------:R-:W-:Y:S02]  /*a2a0*/  SHF.R.U32.HI R10, RZ, 0xa, R14 ;  /* 0x0000000aff0a7819 */ /* 0x000fe4000001160e */
[C---:B------:R-:W-:Y:S02]  /*a2b0*/  SHF.L.W.U32.HI R20, R15.reuse, 0xf, R15 ;  /* 0x0000000f0f147819 */ /* 0x040fe40000010e0f */
[----:B------:R-:W-:Y:S02]  /*a2c0*/  LOP3.LUT R8, R10, R8, R11, 0x96, !PT ;  /* 0x000000080a087212 */ /* 0x000fe400078e960b */
[--C-:B------:R-:W-:Y:S02]  /*a2d0*/  SHF.L.W.U32.HI R23, R15, 0xd, R15.reuse ;  /* 0x0000000d0f177819 */ /* 0x100fe40000010e0f */
[----:B0-----:R-:W-:-:S04]  /*a2e0*/  SHF.R.U32.HI R15, RZ, 0xa, R15 ;  /* 0x0000000aff0f7819 */ /* 0x001fc8000001160f */
        /* <DEDUP_REMOVED lines=27> */
[----:B------:R-:W-:Y:S02]  /*a4a0*/  LOP3.LUT R10, R13, R10, R11, 0x96, !PT ;  /* 0x0000000a0d0a7212 */ /* 0x000fe400078e960b */
[----:B------:R-:W-:Y:S01]  /*a4b0*/  IADD3 R7, PT, PT, R2, R6, R7 ;  /* 0x0000000602077210 */ /* 0x000fe20007ffe007 */
[----:B------:R-:W-:Y:S01]  /*a4c0*/  VIADD R2, R0, 0x1 ;  /* 0x0000000100027836 */ /* 0x000fe20000000000 */
[----:B------:R-:W-:Y:S02]  /*a4d0*/  IADD3 R14, PT, PT, R3, R14, R12 ;  /* 0x0000000e030e7210 */ /* 0x000fe40007ffe00c */
[----:B------:R-:W-:Y:S01]  /*a4e0*/  LOP3.LUT R11, R19, R15, R16, 0x96, !PT ;  /* 0x0000000f130b7212 */ /* 0x000fe200078e9610 */
[----:B------:R-:W-:Y:S02]  /*a4f0*/  IMAD.IADD R10, R10, 0x1, R7 ;  /* 0x000000010a0a7824 */ /* 0x000fe400078e0207 */
[----:B------:R-:W-:-:S02]  /*a500*/  IMAD R21, R2, 0x4, R1 ;  /* 0x0000000402157824 */ /* 0x000fc400078e0201 */
[----:B------:R-:W-:-:S05]  /*a510*/  IMAD.IADD R11, R11, 0x1, R14 ;  /* 0x000000010b0b7824 */ /* 0x000fca00078e020e */
        /* <DEDUP_REMOVED lines=9> */
[C-C-:B------:R-:W-:Y:S02]  /*a5b0*/  SHF.L.W.U32.HI R16, R11.reuse, 0xf, R11.reuse ;  /* 0x0000000f0b107819 */ /* 0x140fe40000010e0b */
[--C-:B------:R-:W-:Y:S02]  /*a5c0*/  SHF.L.W.U32.HI R25, R11, 0xd, R11.reuse ;  /* 0x0000000d0b197819 */ /* 0x100fe40000010e0b */
[----:B0-----:R-:W-:Y:S02]  /*a5d0*/  SHF.R.U32.HI R11, RZ, 0xa, R11 ;  /* 0x0000000aff0b7819 */ /* 0x001fe4000001160b */
        /* <DEDUP_REMOVED lines=29> */
[----:B------:R-:W-:Y:S02]  /*a7b0*/  IADD3 R6, PT, PT, R2, R6, R7 ;  /* 0x0000000602067210 */ /* 0x000fe40007ffe007 */
        /* <DEDUP_REMOVED lines=12> */
[--C-:B------:R-:W-:Y:S01]  /*a880*/  SHF.L.W.U32.HI R8, R14, 0xf, R14.reuse ;  /* 0x0000000f0e087819 */ /* 0x100fe20000010e0e */
[----:B------:R-:W-:Y:S01]  /*a890*/  VIADD R0, R0, 0x10 ;  /* 0x0000001000007836 */ /* 0x000fe20000000000 */
[----:B------:R-:W-:-:S02]  /*a8a0*/  SHF.L.W.U32.HI R9, R14, 0xd, R14 ;  /* 0x0000000d0e097819 */ /* 0x000fc40000010e0e */
[----:B------:R-:W-:Y:S02]  /*a8b0*/  SHF.R.U32.HI R10, RZ, 0xa, R14 ;  /* 0x0000000aff0a7819 */ /* 0x000fe4000001160e */
[C-C-:B------:R-:W-:Y:S02]  /*a8c0*/  SHF.L.W.U32.HI R18, R15.reuse, 0xf, R15.reuse ;  /* 0x0000000f0f127819 */ /* 0x140fe40000010e0f */
[--C-:B------:R-:W-:Y:S02]  /*a8d0*/  SHF.L.W.U32.HI R23, R15, 0xd, R15.reuse ;  /* 0x0000000d0f177819 */ /* 0x100fe40000010e0f */
[----:B0-----:R-:W-:Y:S02]  /*a8e0*/  SHF.R.U32.HI R15, RZ, 0xa, R15 ;  /* 0x0000000aff0f7819 */ /* 0x001fe4000001160f */
[----:B------:R-:W-:Y:S02]  /*a8f0*/  LOP3.LUT R8, R10, R8, R9, 0x96, !PT ;  /* 0x000000080a087212 */ /* 0x000fe400078e9609 */
[----:B------:R-:W-:-:S02]  /*a900*/  LOP3.LUT R15, R15, R18, R23, 0x96, !PT ;  /* 0x000000120f0f7212 */ /* 0x000fc400078e9617 */
[----:B------:R-:W-:Y:S02]  /*a910*/  ISETP.NE.AND P0, PT, R0, 0x40, PT ;  /* 0x000000400000780c */ /* 0x000fe40003f05270 */
        /* <DEDUP_REMOVED lines=30> */
[----:B------:R-:W-:-:S04]  /*ab00*/  IMAD.IADD R10, R10, 0x1, R7 ;  /* 0x000000010a0a7824 */ /* 0x000fc800078e0207 */
[----:B------:R-:W-:-:S05]  /*ab10*/  IMAD.IADD R11, R15, 0x1, R14 ;  /* 0x000000010f0b7824 */ /* 0x000fca00078e020e */
[----:B------:R1:W-:Y:S01]  /*ab20*/  STL.128 [R16+0x1c], R8 ;  /* 0x00001c0810007387 */ /* 0x0003e20000100c00 */
[----:B------:R-:W-:Y:S05]  /*ab30*/  @P0 BRA `(.L_x_83) ;  /* 0xfffffff000f40947 */ /* 0x000fea000383ffff */
[----:B------:R-:W-:Y:S05]  /*ab40*/  BSYNC.RECONVERGENT B2 ;  /* 0x0000000000027941 */ /* 0x000fea0003800200 */
.L_x_82:
[----:B------:R-:W2:Y:S04]  /*ab50*/  LDL R29, [R1+0x14c] ;  /* 0x00014c00011d7983 */ /* 0x000ea80000100800 */
[----:B-1----:R-:W3:Y:S04]  /*ab60*/  LDL.128 R8, [R1+0x150] ;  /* 0x0001500001087983 */ /* 0x002ee80000100c00 */
        /* <DEDUP_REMOVED lines=12> */
.L_x_85:
        /* <DEDUP_REMOVED lines=12> */
[----:B------:R1:W2:Y:S02]  /*acf0*/  LDC.64 R24, c[0x3][R26+0x8] ;  /* 0x00c002001a187b82 */ /* 0x0002a40000000a00 */
[----:B0-----:R-:W-:-:S05]  /*ad00*/  IADD3 R12, PT, PT, R12, R31, R22 ;  /* 0x0000001f0c0c7210 */ /* 0x001fca0007ffe016 */
[----:B------:R-:W-:Y:S01]  /*ad10*/  IMAD.IADD R0, R12, 0x1, R21 ;  /* 0x000000010c007824 */ /* 0x000fe200078e0215 */
[----:B------:R-:W-:-:S04]  /*ad20*/  SHF.L.W.U32.HI R21, R6, 0x1e, R6 ;  /* 0x0000001e06157819 */ /* 0x000fc80000010e06 */
[C-C-:B------:R-:W-:Y:S02]  /*ad30*/  SHF.L.W.U32.HI R22, R0.reuse, 0x1a, R0.reuse ;  /* 0x0000001a00167819 */ /* 0x140fe40000010e00 */
[C-C-:B------:R-:W-:Y:S02]  /*ad40*/  SHF.L.W.U32.HI R31, R0.reuse, 0x15, R0.reuse ;  /* 0x00000015001f7819 */ /* 0x140fe40000010e00 */
[----:B------:R-:W-:-:S04]  /*ad50*/  SHF.L.W.U32.HI R28, R0, 0x7, R0 ;  /* 0x00000007001c7819 */ /* 0x000fc80000010e00 */
[----:B------:R-:W-:Y:S02]  /*ad60*/  LOP3.LUT R30, R28, R22, R31, 0x96, !PT ;  /* 0x000000161c1e7212 */ /* 0x000fe400078e961f */
[----:B------:R-:W-:Y:S02]  /*ad70*/  LOP3.LUT R31, R19, R0, R16, 0xb8, !PT ;  /* 0x00000000131f7212 */ /* 0x000fe400078eb810 */
[C-C-:B------:R-:W-:Y:S02]  /*ad80*/  SHF.L.W.U32.HI R22, R6.reuse, 0x13, R6.reuse ;  /* 0x0000001306167819 */ /* 0x140fe40000010e06 */
[----:B------:R-:W-:Y:S02]  /*ad90*/  SHF.L.W.U32.HI R28, R6, 0xa, R6 ;  /* 0x0000000a061c7819 */ /* 0x000fe40000010e06 */
[----:B------:R-:W-:Y:S02]  /*ada0*/  IADD3 R30, PT, PT, R30, R31, R17 ;  /* 0x0000001f1e1e7210 */ /* 0x000fe40007ffe011 */
[----:B------:R-:W-:-:S02]  /*adb0*/  LOP3.LUT R21, R28, R21, R22, 0x96, !PT ;  /* 0x000000151c157212 */ /* 0x000fc400078e9616 */
        /* <DEDUP_REMOVED lines=9> */
[----:B-1----:R-:W-:-:S02]  /*ae50*/  SHF.L.W.U32.HI R26, R17, 0x7, R17 ;  /* 0x00000007111a7819 */ /* 0x002fc40000010e11 */
[----:B------:R-:W-:Y:S02]  /*ae60*/  LOP3.LUT R18, R18, R12, R23, 0x96, !PT ;  /* 0x0000000c12127212 */ /* 0x000fe400078e9617 */
[----:B------:R-:W-:Y:S02]  /*ae70*/  LOP3.LUT R22, R26, R22, R31, 0x96, !PT ;  /* 0x000000161a167212 */ /* 0x000fe400078e961f */
[----:B------:R-:W-:Y:S02]  /*ae80*/  LOP3.LUT R23, R16, R17, R0, 0xb8, !PT ;  /* 0x0000001110177212 */ /* 0x000fe400078eb800 */
[----:B------:R-:W-:Y:S02]  /*ae90*/  LOP3.LUT R12, R6, R27, R21, 0xe8, !PT ;  /* 0x0000001b060c7212 */ /* 0x000fe400078ee815 */
[----:B------:R-:W-:Y:S02]  /*aea0*/  IADD3 R23, PT, PT, R22, R23, R19 ;  /* 0x0000001716177210 */ /* 0x000fe40007ffe013 */
[----:B------:R-:W-:-:S02]  /*aeb0*/  IADD3 R18, PT, PT, R13, R18, R12 ;  /* 0x000000120d127210 */ /* 0x000fc40007ffe00c */
[----:B--2---:R-:W-:Y:S02]  /*aec0*/  IADD3 R14, PT, PT, R14, R23, R24 ;  /* 0x000000170e0e7210 */ /* 0x004fe40007ffe018 */
        /* <DEDUP_REMOVED lines=23> */
.L_x_84:
        /* <DEDUP_REMOVED lines=16> */
.L_x_67:
[----:B------:R-:W-:Y:S05]  /*b140*/  BSYNC.RECONVERGENT B1 ;  /* 0x0000000000017941 */ /* 0x000fea0003800200 */
.L_x_65:
[----:B0---4-:R-:W2:Y:S04]  /*b150*/  LDL.128 R16, [R1+0x110] ;  /* 0x0001100001107983 */ /* 0x011ea80000100c00 */
[----:B-1-3--:R-:W3:Y:S04]  /*b160*/  LDL.64 R2, [R1+0x130] ;  /* 0x0001300001027983 */ /* 0x00aee80000100a00 */
[----:B------:R-:W4:Y:S04]  /*b170*/  LDL.128 R20, [R1+0x120] ;  /* 0x0001200001147983 */ /* 0x000f280000100c00 */
        /* <DEDUP_REMOVED lines=13> */
[----:B------:R-:W-:Y:S01]  /*b250*/  PRMT R26, R3, 0x7770, RZ ;  /* 0x00007770031a7816 */ /* 0x000fe200000000ff */
[----:B------:R-:W-:Y:S01]  /*b260*/  IMAD.U32 R28, R24, 0x10000, RZ ;  /* 0x00010000181c7824 */ /* 0x000fe200078e00ff */
[----:B------:R-:W-:Y:S01]  /*b270*/  LOP3.LUT R24, R11, 0xff0000, RZ, 0xc0, !PT ;  /* 0x00ff00000b187812 */ /* 0x000fe200078ec0ff */
[----:B------:R-:W-:Y:S01]  /*b280*/  IMAD R0, R0, 0x1000000, R9 ;  /* 0x0100000000007824 */ /* 0x000fe200078e0209 */
[----:B------:R-:W-:-:S02]  /*b290*/  PRMT R9, R17, 0x7770, RZ ;  /* 0x0000777011097816 */ /* 0x000fc400000000ff */
[----:B------:R-:W-:Y:S02]  /*b2a0*/  LOP3.LUT R29, R29, 0xff0000, RZ, 0xc0, !PT ;  /* 0x00ff00001d1d7812 */ /* 0x000fe400078ec0ff */
[----:B------:R-:W-:Y:S01]  /*b2b0*/  PRMT R25, R19, 0x7771, RZ ;  /* 0x0000777113197816 */ /* 0x000fe200000000ff */
[----:B------:R-:W-:Y:S01]  /*b2c0*/  IMAD R24, R9, 0x1000000, R24 ;  /* 0x0100000009187824 */ /* 0x000fe200078e0218 */
[----:B------:R-:W-:Y:S01]  /*b2d0*/  PRMT R8, R18, 0x7770, RZ ;  /* 0x0000777012087816 */ /* 0x000fe200000000ff */
[----:B------:R-:W-:Y:S01]  /*b2e0*/  IMAD R9, R26, 0x1000000, R29 ;  /* 0x010000001a097824 */ /* 0x000fe200078e021d */
[----:B----4-:R-:W-:Y:S01]  /*b2f0*/  PRMT R26, R20, 0x7771, RZ ;  /* 0x00007771141a7816 */ /* 0x010fe200000000ff */
[----:B------:R-:W-:Y:S01]  /*b300*/  IMAD.U32 R25, R25, 0x10000, RZ ;  /* 0x0001000019197824 */ /* 0x000fe200078e00ff */
[----:B------:R-:W-:Y:S02]  /*b310*/  PRMT R29, R21, 0x7771, RZ ;  /* 0x00007771151d7816 */ /* 0x000fe400000000ff */
[----:B------:R-:W-:Y:S01]  /*b320*/  LOP3.LUT R11, R28, 0xff0000, RZ, 0xc0, !PT ;  /* 0x00ff00001c0b7812 */ /* 0x000fe200078ec0ff */
[----:B------:R-:W-:Y:S01]  /*b330*/  IMAD.U32 R26, R26, 0x10000, RZ ;  /* 0x000100001a1a7824 */ /* 0x000fe200078e00ff */
[----:B------:R-:W-:Y:S01]  /*b340*/  PRMT R27, R19, 0x7770, RZ ;  /* 0x00007770131b7816 */ /* 0x000fe200000000ff */
[----:B------:R-:W-:Y:S01]  /*b350*/  IMAD.U32 R30, R29, 0x10000, RZ ;  /* 0x000100001d1e7824 */ /* 0x000fe200078e00ff */
[----:B------:R-:W-:Y:S01]  /*b360*/  LOP3.LUT R28, R25, 0xff0000, RZ, 0xc0, !PT ;  /* 0x00ff0000191c7812 */ /* 0x000fe200078ec0ff */
[----:B------:R-:W-:Y:S01]  /*b370*/  IMAD R11, R8, 0x1000000, R11 ;  /* 0x01000000080b7824 */ /* 0x000fe200078e020b */
[----:B------:R-:W-:-:S02]  /*b380*/  PRMT R25, R16, 0x7772, RZ ;  /* 0x0000777210197816 */ /* 0x000fc400000000ff */
[----:B------:R-:W-:Y:S01]  /*b390*/  PRMT R34, R3, 0x7772, RZ ;  /* 0x0000777203227816 */ /* 0x000fe200000000ff */
[----:B------:R-:W-:Y:S01]  /*b3a0*/  IMAD R8, R27, 0x1000000, R28 ;  /* 0x010000001b087824 */ /* 0x000fe200078e021c */
[----:B------:R-:W-:Y:S02]  /*b3b0*/  LOP3.LUT R29, R26, 0xff0000, RZ, 0xc0, !PT ;  /* 0x00ff00001a1d7812 */ /* 0x000fe400078ec0ff */
[----:B------:R-:W-:Y:S01]  /*b3c0*/  LOP3.LUT R31, R30, 0xff0000, RZ, 0xc0, !PT ;  /* 0x00ff00001e1f7812 */ /* 0x000fe200078ec0ff */
[----:B------:R-:W-:Y:S01]  /*b3d0*/  IMAD.SHL.U32 R34, R34, 0x100, RZ ;  /* 0x0000010022227824 */ /* 0x000fe200078e00ff */
[----:B------:R-:W-:Y:S02]  /*b3e0*/  PRMT R26, R21, 0x7770, RZ ;  /* 0x00007770151a7816 */ /* 0x000fe400000000ff */
[----:B------:R-:W-:Y:S02]  /*b3f0*/  PRMT R27, R16, 0x7773, RZ ;  /* 0x00007773101b7816 */ /* 0x000fe400000000ff */
[----:B------:R-:W-:Y:S01]  /*b400*/  PRMT R16, R3, 0x7773, RZ ;  /* 0x0000777303107816 */ /* 0x000fe200000000ff */
[----:B------:R-:W-:Y:S01]  /*b410*/  IMAD.SHL.U32 R3, R25, 0x100, RZ ;  /* 0x0000010019037824 */ /* 0x000fe200078e00ff */
[----:B------:R-:W-:Y:S01]  /*b420*/  PRMT R28, R20, 0x7770, RZ ;  /* 0x00007770141c7816 */ /* 0x000fe200000000ff */
[----:B------:R-:W-:Y:S01]  /*b430*/  IMAD R25, R26, 0x1000000, R31 ;  /* 0x010000001a197824 */ /* 0x000fe200078e021f */
[----:B------:R-:W-:-:S02]  /*b440*/  PRMT R26, R23, 0x7771, RZ ;  /* 0x00007771171a7816 */ /* 0x000fc400000000ff */
[----:B------:R-:W-:Y:S01]  /*b450*/  LOP3.LUT R9, R16, R9, R34, 0xfe, !PT ;  /* 0x0000000910097212 */ /* 0x000fe200078efe22 */
[----:B------:R-:W-:Y:S01]  /*b460*/  IMAD R28, R28, 0x1000000, R29 ;  /* 0x010000001c1c7824 */ /* 0x000fe200078e021d */
[----:B------:R-:W-:Y:S01]  /*b470*/  LOP3.LUT R16, R27, R0, R3, 0xfe, !PT ;  /* 0x000000001b107212 */ /* 0x000fe200078efe03 */
[----:B------:R-:W-:Y:S01]  /*b480*/  IMAD.U32 R27, R26, 0x10000, RZ ;  /* 0x000100001a1b7824 */ /* 0x000fe200078e00ff */
[----:B------:R-:W-:Y:S02]  /*b490*/  PRMT R0, R17, 0x7772, RZ ;  /* 0x0000777211007816 */ /* 0x000fe400000000ff */
[----:B------:R-:W-:Y:S02]  /*b4a0*/  PRMT R3, R22, 0x7771, RZ ;  /* 0x0000777116037816 */ /* 0x000fe400000000ff */
[----:B------:R-:W-:Y:S01]  /*b4b0*/  LOP3.LUT R30, R27, 0xff0000, RZ, 0xc0, !PT ;  /* 0x00ff00001b1e7812 */ /* 0x000fe200078ec0ff */
[----:B------:R-:W-:Y:S01]  /*b4c0*/  IMAD.SHL.U32 R27, R0, 0x100, RZ ;  /* 0x00000100001b7824 */ /* 0x000fe200078e00ff */
[----:B-----5:R-:W-:Y:S01]  /*b4d0*/  PRMT R0, R12, 0x7771, RZ ;  /* 0x000077710c007816 */ /* 0x020fe200000000ff */
[----:B------:R-:W-:Y:S01]  /*b4e0*/  IMAD.U32 R3, R3, 0x10000, RZ ;  /* 0x0001000003037824 */ /* 0x000fe200078e00ff */
[----:B------:R-:W-:-:S02]  /*b4f0*/  PRMT R17, R17, 0x7773, RZ ;  /* 0x0000777311117816 */ /* 0x000fc400000000ff */
[----:B------:R-:W-:Y:S01]  /*b500*/  PRMT R26, R22, 0x7770, RZ ;  /* 0x00007770161a7816 */ /* 0x000fe200000000ff */
[----:B------:R-:W-:Y:S01]  /*b510*/  IMAD.U32 R0, R0, 0x10000, RZ ;  /* 0x0001000000007824 */ /* 0x000fe200078e00ff */
[----:B------:R-:W-:Y:S02]  /*b520*/  LOP3.LUT R3, R3, 0xff0000, RZ, 0xc0, !PT ;  /* 0x00ff000003037812 */ /* 0x000fe400078ec0ff */
[----:B------:R-:W-:Y:S02]  /*b530*/  PRMT R29, R23, 0x7770, RZ ;  /* 0x00007770171d7816 */ /* 0x000fe400000000ff */
[----:B------:R-:W-:Y:S01]  /*b540*/  LOP3.LUT R17, R17, R24, R27, 0xfe, !PT ;  /* 0x0000001811117212 */ /* 0x000fe200078efe1b */
[----:B------:R-:W-:Y:S01]  /*b550*/  IMAD R26, R26, 0x1000000, R3 ;  /* 0x010000001a1a7824 */ /* 0x000fe200078e0203 */
[----:B------:R-:W-:Y:S01]  /*b560*/  PRMT R24, R18, 0x7772, RZ ;  /* 0x0000777212187816 */ /* 0x000fe200000000ff */
[----:B------:R-:W-:Y:S01]  /*b570*/  IMAD R3, R29, 0x1000000, R30 ;  /* 0x010000001d037824 */ /* 0x000fe200078e021e */
[----:B------:R-:W-:-:S02]  /*b580*/  PRMT R27, R12, 0x7770, RZ ;  /* 0x000077700c1b7816 */ /* 0x000fc400000000ff */
[----:B------:R-:W-:Y:S02]  /*b590*/  LOP3.LUT R0, R0, 0xff0000, RZ, 0xc0, !PT ;  /* 0x00ff000000007812 */ /* 0x000fe400078ec0ff */
[----:B------:R-:W-:Y:S01]  /*b5a0*/  PRMT R29, R18, 0x7773, RZ ;  /* 0x00007773121d7816 */ /* 0x000fe200000000ff */
[----:B------:R-:W-:Y:S01]  /*b5b0*/  IMAD.SHL.U32 R18, R24, 0x100, RZ ;  /* 0x0000010018127824 */ /* 0x000fe200078e00ff */
[----:B------:R-:W-:Y:S01]  /*b5c0*/  PRMT R30, R19, 0x7772, RZ ;  /* 0x00007772131e7816 */ /* 0x000fe200000000ff */
[----:B------:R-:W-:Y:S01]  /*b5d0*/  IMAD R27, R27, 0x1000000, R0 ;  /* 0x010000001b1b7824 */ /* 0x000fe200078e0200 */
[----:B------:R-:W-:Y:S02]  /*b5e0*/  PRMT R0, R13, 0x7771, RZ ;  /* 0x000077710d007816 */ /* 0x000fe400000000ff */
[----:B------:R-:W-:Y:S01]  /*b5f0*/  PRMT R31, R19, 0x7773, RZ ;  /* 0x00007773131f7816 */ /* 0x000fe200000000ff */
[----:B------:R-:W-:Y:S01]  /*b600*/  IMAD.SHL.U32 R19, R30, 0x100, RZ ;  /* 0x000001001e137824 */ /* 0x000fe200078e00ff */
[----:B------:R-:W-:Y:S01]  /*b610*/  LOP3.LUT R18, R29, R11, R18, 0xfe, !PT ;  /* 0x0000000b1d127212 */ /* 0x000fe200078efe12 */
[----:B------:R-:W-:Y:S01]  /*b620*/  IMAD.U32 R0, R0, 0x10000, RZ ;  /* 0x0001000000007824 */ /* 0x000fe200078e00ff */
[----:B------:R-:W-:-:S02]  /*b630*/  PRMT R11, R14, 0x7771, RZ ;  /* 0x000077710e0b7816 */ /* 0x000fc400000000ff */
[----:B------:R-:W-:Y:S02]  /*b640*/  PRMT R30, R15, 0x7771, RZ ;  /* 0x000077710f1e7816 */ /* 0x000fe400000000ff */
[----:B------:R-:W-:Y:S01]  /*b650*/  LOP3.LUT R19, R31, R8, R19, 0xfe, !PT ;  /* 0x000000081f137212 */ /* 0x000fe200078efe13 */
[----:B------:R-:W-:Y:S01]  /*b660*/  IMAD.U32 R8, R11, 0x10000, RZ ;  /* 0x000100000b087824 */ /* 0x000fe200078e00ff */
[----:B------:R-:W-:Y:S01]  /*b670*/  PRMT R24, R13, 0x7770, RZ ;  /* 0x000077700d187816 */ /* 0x000fe200000000ff */
[----:B------:R-:W-:Y:S01]  /*b680*/  IMAD.U32 R30, R30, 0x10000, RZ ;  /* 0x000100001e1e7824 */ /* 0x000fe200078e00ff */
[----:B------:R-:W-:Y:S01]  /*b690*/  LOP3.LUT R11, R0, 0xff0000, RZ, 0xc0, !PT ;  /* 0x00ff0000000b7812 */ /* 0x000fe200078ec0ff */
[----:B------:R0:W-:Y:S01]  /*b6a0*/  STL.128 [R1+0x10], R16 ;  /* 0x0000101001007387 */ /* 0x0001e20000100c00 */
[----:B------:R-:W-:Y:S02]  /*b6b0*/  PRMT R31, R2, 0x7771, RZ ;  /* 0x00007771021f7816 */ /* 0x000fe400000000ff */
[----:B------:R-:W-:Y:S01]  /*b6c0*/  LOP3.LUT R29, R8, 0xff0000, RZ, 0xc0, !PT ;  /* 0x00ff0000081d7812 */ /* 0x000fe200078ec0ff */
[----:B------:R-:W-:Y:S01]  /*b6d0*/  IMAD R24, R24, 0x1000000, R11 ;  /* 0x0100000018187824 */ /* 0x000fe200078e020b */
[----:B------:R-:W-:Y:S01]  /*b6e0*/  PRMT R0, R14, 0x7770, RZ ;  /* 0x000077700e007816 */ /* 0x000fe200000000ff */
[----:B------:R-:W-:Y:S01]  /*b6f0*/  IMAD.U32 R31, R31, 0x10000, RZ ;  /* 0x000100001f1f7824 */ /* 0x000fe200078e00ff */
[----:B------:R-:W-:-:S02]  /*b700*/  PRMT R8, R15, 0x7770, RZ ;  /* 0x000077700f087816 */ /* 0x000fc400000000ff */
[----:B------:R-:W-:Y:S01]  /*b710*/  LOP3.LUT R11, R30, 0xff0000, RZ, 0xc0, !PT ;  /* 0x00ff00001e0b7812 */ /* 0x000fe200078ec0ff */
[----:B------:R-:W-:Y:S01]  /*b720*/  IMAD R0, R0, 0x1000000, R29 ;  /* 0x0100000000007824 */ /* 0x000fe200078e021d */
[----:B------:R-:W-:Y:S01]  /*b730*/  LOP3.LUT R34, R31, 0xff0000, RZ, 0xc0, !PT ;  /* 0x00ff00001f227812 */ /* 0x000fe200078ec0ff */
[----:B------:R-:W-:Y:S01]  /*b740*/  IMAD.SHL.U32 R30, R6, 0x8, RZ ;  /* 0x00000008061e7824 */ /* 0x000fe200078e00ff */
[----:B------:R-:W-:Y:S01]  /*b750*/  PRMT R29, R2, 0x7770, RZ ;  /* 0x00007770021d7816 */ /* 0x000fe200000000ff */
[----:B------:R-:W-:Y:S01]  /*b760*/  IMAD R6, R8, 0x1000000, R11 ;  /* 0x0100000008067824 */ /* 0x000fe200078e020b */
[C---:B------:R-:W-:Y:S02]  /*b770*/  PRMT R11, R20.reuse, 0x7772, RZ ;  /* 0x00007772140b7816 */ /* 0x040fe400000000ff */
[----:B------:R-:W-:Y:S01]  /*b780*/  PRMT R20, R20, 0x7773, RZ ;  /* 0x0000777314147816 */ /* 0x000fe200000000ff */
[----:B------:R-:W-:Y:S01]  /*b790*/  IMAD R8, R29, 0x1000000, R34 ;  /* 0x010000001d087824 */ /* 0x000fe200078e0222 */
[----:B------:R-:W-:Y:S01]  /*b7a0*/  LOP3.LUT R34, RZ, R30, RZ, 0x33, !PT ;  /* 0x0000001eff227212 */ /* 0x000fe200078e33ff */
[----:B------:R-:W-:-:S02]  /*b7b0*/  IMAD.SHL.U32 R29, R11, 0x100, RZ ;  /* 0x000001000b1d7824 */ /* 0x000fc400078e00ff */
[----:B------:R-:W-:Y:S01]  /*b7c0*/  IMAD.IADD R11, R7, 0x1, R30 ;  /* 0x00000001070b7824 */ /* 0x000fe200078e021e */
[----:B------:R-:W-:Y:S02]  /*b7d0*/  PRMT R30, R21, 0x7772, RZ ;  /* 0x00007772151e7816 */ /* 0x000fe400000000ff */
[----:B------:R-:W-:Y:S02]  /*b7e0*/  ISETP.GT.U32.AND P0, PT, R7, R34, PT ;  /* 0x000000220700720c */ /* 0x000fe40003f04070 */
[----:B------:R-:W-:Y:S01]  /*b7f0*/  PRMT R21, R21, 0x7773, RZ ;  /* 0x0000777315157816 */ /* 0x000fe200000000ff */
[----:B------:R-:W-:Y:S01]  /*b800*/  IMAD.SHL.U32 R30, R30, 0x100, RZ ;  /* 0x000001001e1e7824 */ /* 0x000fe200078e00ff */
[----:B------:R-:W-:Y:S01]  /*b810*/  LOP3.LUT R20, R20, R28, R29, 0xfe, !PT ;  /* 0x0000001c14147212 */ /* 0x000fe200078efe1d */
[----:B------:R0:W-:Y:S01]  /*b820*/  STL [R1+0x144], R11 ;  /* 0x0001440b01007387 */ /* 0x0001e20000100800 */
[C---:B------:R-:W-:Y:S02]  /*b830*/  PRMT R7, R22.reuse, 0x7772, RZ ;  /* 0x0000777216077816 */ /* 0x040fe400000000ff */
[----:B------:R-:W-:-:S02]  /*b840*/  PRMT R29, R22, 0x7773, RZ ;  /* 0x00007773161d7816 */ /* 0x000fc400000000ff */
[----:B------:R-:W-:Y:S01]  /*b850*/  PRMT R22, R23, 0x7772, RZ ;  /* 0x0000777217167816 */ /* 0x000fe200000000ff */
[----:B------:R-:W-:Y:S01]  /*b860*/  IMAD.SHL.U32 R31, R7, 0x100, RZ ;  /* 0x00000100071f7824 */ /* 0x000fe200078e00ff */
[----:B------:R-:W-:Y:S01]  /*b870*/  LOP3.LUT R21, R21, R25, R30, 0xfe, !PT ;  /* 0x0000001915157212 */ /* 0x000fe200078efe1e */
[----:B------:R-:W-:Y:S01]  /*b880*/  @P0 VIADD R10, R10, 0x1 ;  /* 0x000000010a0a0836 */ /* 0x000fe20000000000 */
[----:B------:R-:W-:Y:S01]  /*b890*/  PRMT R25, R12, 0x7772, RZ ;  /* 0x000077720c197816 */ /* 0x000fe200000000ff */
[----:B------:R-:W-:Y:S01]  /*b8a0*/  IMAD.SHL.U32 R34, R22, 0x100, RZ ;  /* 0x0000010016227824 */ /* 0x000fe200078e00ff */
[----:B------:R-:W-:Y:S02]  /*b8b0*/  PRMT R28, R23, 0x7773, RZ ;  /* 0x00007773171c7816 */ /* 0x000fe400000000ff */
[--C-:B------:R-:W-:Y:S01]  /*b8c0*/  SHF.R.U32.HI R23, RZ, 0x10, R11.reuse ;  /* 0x00000010ff177819 */ /* 0x100fe2000001160b */
[----:B------:R-:W-:Y:S01]  /*b8d0*/  IMAD.SHL.U32 R25, R25, 0x100, RZ ;  /* 0x0000010019197824 */ /* 0x000fe200078e00ff */
[----:B------:R-:W-:Y:S01]  /*b8e0*/  SHF.R.U32.HI R30, RZ, 0x18, R11 ;  /* 0x00000018ff1e7819 */ /* 0x000fe2000001160b */
[----:B------:R0:W-:Y:S01]  /*b8f0*/  @P0 STL [R1+0x148], R10 ;  /* 0x0001480a01000387 */ /* 0x0001e20000100800 */
[----:B------:R-:W-:-:S02]  /*b900*/  PRMT R12, R12, 0x7773, RZ ;  /* 0x000077730c0c7816 */ /* 0x000fc400000000ff */
[----:B------:R-:W-:Y:S02]  /*b910*/  PRMT R7, R30, 0x3340, R23 ;  /* 0x000033401e077816 */ /* 0x000fe40000000017 */
[----:B------:R-:W-:Y:S02]  /*b920*/  LOP3.LUT R23, R28, R3, R34, 0xfe, !PT ;  /* 0x000000031c177212 */ /* 0x000fe400078efe22 */
[----:B------:R-:W-:Y:S02]  /*b930*/  LOP3.LUT R12, R12, R27, R25, 0xfe, !PT ;  /* 0x0000001b0c0c7212 */ /* 0x000fe400078efe19 */
[----:B------:R-:W-:Y:S02]  /*b940*/  SHF.R.U32.HI R28, RZ, 0x8, R11 ;  /* 0x00000008ff1c7819 */ /* 0x000fe4000001160b */
[----:B------:R-:W-:Y:S02]  /*b950*/  PRMT R3, R13, 0x7772, RZ ;  /* 0x000077720d037816 */ /* 0x000fe400000000ff */
[----:B------:R-:W-:-:S02]  /*b960*/  SHF.R.U32.HI R25, RZ, 0x10, R10 ;  /* 0x00000010ff197819 */ /* 0x000fc4000001160a */
[----:B------:R-:W-:Y:S02]  /*b970*/  SHF.R.U32.HI R30, RZ, 0x18, R10 ;  /* 0x00000018ff1e7819 */ /* 0x000fe4000001160a */
[----:B------:R-:W-:Y:S02]  /*b980*/  PRMT R28, R28, 0x3340, R11 ;  /* 0x000033401c1c7816 */ /* 0x000fe4000000000b */
[----:B------:R-:W-:Y:S02]  /*b990*/  LOP3.LUT R22, R29, R26, R31, 0xfe, !PT ;  /* 0x0000001a1d167212 */ /* 0x000fe400078efe1f */
[----:B------:R-:W-:Y:S01]  /*b9a0*/  PRMT R25, R30, 0x3340, R25 ;  /* 0x000033401e197816 */ /* 0x000fe20000000019 */
[----:B------:R-:W-:Y:S01]  /*b9b0*/  IMAD.SHL.U32 R30, R3, 0x100, RZ ;  /* 0x00000100031e7824 */ /* 0x000fe200078e00ff */
[C---:B------:R-:W-:Y:S01]  /*b9c0*/  PRMT R26, R14.reuse, 0x7772, RZ ;  /* 0x000077720e1a7816 */ /* 0x040fe200000000ff */
[----:B------:R0:W-:Y:S01]  /*b9d0*/  STL.128 [R1+0x20], R20 ;  /* 0x0000201401007387 */ /* 0x0001e20000100c00 */
[----:B------:R-:W-:-:S02]  /*b9e0*/  PRMT R27, R14, 0x7773, RZ ;  /* 0x000077730e1b7816 */ /* 0x000fc400000000ff */
[----:B------:R-:W-:Y:S01]  /*b9f0*/  PRMT R13, R13, 0x7773, RZ ;  /* 0x000077730d0d7816 */ /* 0x000fe200000000ff */
[----:B------:R-:W-:Y:S01]  /*ba00*/  IMAD.SHL.U32 R26, R26, 0x100, RZ ;  /* 0x000001001a1a7824 */ /* 0x000fe200078e00ff */
[----:B------:R-:W-:Y:S02]  /*ba10*/  PRMT R14, R15, 0x7772, RZ ;  /* 0x000077720f0e7816 */ /* 0x000fe400000000ff */
[----:B------:R-:W-:Y:S02]  /*ba20*/  PRMT R31, R2, 0x7772, RZ ;  /* 0x00007772021f7816 */ /* 0x000fe400000000ff */
[----:B------:R-:W-:Y:S02]  /*ba30*/  PRMT R3, R7, 0x5410, R28 ;  /* 0x0000541007037816 */ /* 0x000fe4000000001c */
[----:B------:R-:W-:Y:S01]  /*ba40*/  SHF.R.U32.HI R7, RZ, 0x8, R10 ;  /* 0x00000008ff077819 */ /* 0x000fe2000001160a */
[----:B------:R-:W-:Y:S01]  /*ba50*/  IMAD.SHL.U32 R31, R31, 0x100, RZ ;  /* 0x000001001f1f7824 */ /* 0x000fe200078e00ff */
[----:B------:R-:W-:Y:S01]  /*ba60*/  LOP3.LUT R13, R13, R24, R30, 0xfe, !PT ;  /* 0x000000180d0d7212 */ /* 0x000fe200078efe1e */
[----:B------:R-:W-:Y:S01]  /*ba70*/  IMAD.SHL.U32 R24, R14, 0x100, RZ ;  /* 0x000001000e187824 */ /* 0x000fe200078e00ff */
[----:B------:R-:W-:-:S02]  /*ba80*/  PRMT R29, R2, 0x7773, RZ ;  /* 0x00007773021d7816 */ /* 0x000fc400000000ff */
[----:B------:R-:W-:Y:S02]  /*ba90*/  PRMT R15, R15, 0x7773, RZ ;  /* 0x000077730f0f7816 */ /* 0x000fe400000000ff */
[----:B------:R-:W-:Y:S02]  /*baa0*/  PRMT R2, R7, 0x3340, R10 ;  /* 0x0000334007027816 */ /* 0x000fe4000000000a */
[----:B------:R-:W-:Y:S01]  /*bab0*/  LOP3.LUT R14, R27, R0, R26, 0xfe, !PT ;  /* 0x000000001b0e7212 */ /* 0x000fe200078efe1a */
[----:B------:R-:W-:Y:S01]  /*bac0*/  IMAD.MOV.U32 R0, RZ, RZ, 0x10 ;  /* 0x00000010ff007424 */ /* 0x000fe200078e00ff */
[----:B------:R-:W-:Y:S02]  /*bad0*/  LOP3.LUT R15, R15, R6, R24, 0xfe, !PT ;  /* 0x000000060f0f7212 */ /* 0x000fe400078efe18 */
[----:B------:R-:W-:Y:S02]  /*bae0*/  LOP3.LUT R8, R29, R8, R31, 0xfe, !PT ;  /* 0x000000081d087212 */ /* 0x000fe400078efe1f */
[----:B------:R-:W-:Y:S01]  /*baf0*/  PRMT R2, R25, 0x5410, R2 ;  /* 0x0000541019027816 */ /* 0x000fe20000000002 */
[----:B------:R0:W-:Y:S04]  /*bb00*/  STL.128 [R1], R12 ;  /* 0x0000000c01007387 */ /* 0x0001e80000100c00 */
[----:B------:R0:W-:Y:S04]  /*bb10*/  STL.128 [R1+0x30], R8 ;  /* 0x0000300801007387 */ /* 0x0001e80000100c00 */
[----:B------:R0:W-:Y:S02]  /*bb20*/  STL.64 [R1+0x138], R2 ;  /* 0x0001380201007387 */ /* 0x0001e40000100a00 */
.L_x_87:
[----:B0-----:R-:W-:-:S04]  /*bb30*/  VIADD R16, R0, 0xfffffff9 ;  /* 0xfffffff900107836 */ /* 0x001fc80000000000 */
[----:B------:R-:W-:-:S05]  /*bb40*/  IMAD R16, R16, 0x4, R1 ;  /* 0x0000000410107824 */ /* 0x000fca00078e0201 */
[----:B------:R-:W2:Y:S04]  /*bb50*/  LDL R15, [R16] ;  /* 0x00000000100f7983 */ /* 0x000ea80000100800 */
[----:B------:R-:W3:Y:S04]  /*bb60*/  LDL R17, [R16+-0x20] ;  /* 0xffffe00010117983 */ /* 0x000ee80000100800 */
[----:B------:R-:W4:Y:S04]  /*bb70*/  LDL.64 R2, [R16+-0x1c] ;  /* 0xffffe40010027983 */ /* 0x000f280000100a00 */
[----:B------:R-:W5:Y:S04]  /*bb80*/  LDL.64 R6, [R16+0x4] ;  /* 0x0000040010067983 */ /* 0x000f680000100a00 */
[----:B-1----:R-:W5:Y:S01]  /*bb90*/  LDL R9, [R16+-0x14] ;  /* 0xffffec0010097983 */ /* 0x002f620000100800 */
        /* <DEDUP_REMOVED lines=149> */
[----:B------:R-:W-:Y:S02]  /*c4f0*/  SHF.L.W.U32.HI R23, R19, 0xd, R19 ;  /* 0x0000000d13177819 */ /* 0x000fe40000010e13 */
[----:B------:R-:W-:Y:S02]  /*c500*/  LOP3.LUT R9, R10, R8, R9, 0x96, !PT ;  /* 0x000000080a097212 */ /* 0x000fe400078e9609 */
[----:B0-----:R-:W-:Y:S02]  /*c510*/  SHF.R.U32.HI R19, RZ, 0xa, R19 ;  /* 0x0000000aff137819 */ /* 0x001fe40000011613 */
[----:B------:R-:W-:-:S02]  /*c520*/  ISETP.NE.AND P0, PT, R0, 0x40, PT ;  /* 0x000000400000780c */ /* 0x000fc40003f05270 */
        /* <DEDUP_REMOVED lines=12> */
[----:B------:R-:W-:-:S03]  /*c5f0*/  SHF.L.W.U32.HI R18, R12, 0xe, R12 ;  /* 0x0000000e0c127819 */ /* 0x000fc60000010e0c */
        /* <DEDUP_REMOVED lines=13> */
[----:B------:R-:W-:Y:S02]  /*c6d0*/  SHF.R.U32.HI R19, RZ, 0x3, R12 ;  /* 0x00000003ff137819 */ /* 0x000fe4000001160c */
        /* <DEDUP_REMOVED lines=9> */
.L_x_86:
        /* <DEDUP_REMOVED lines=14> */
.L_x_89:
        /* <DEDUP_REMOVED lines=65> */
.L_x_88:
[----:B------:R-:W-:Y:S01]  /*cc60*/  IMAD.IADD R6, R21, 0x1, R6 ;  /* 0x0000000115067824 */ /* 0x000fe200078e0206 */
[----:B------:R-:W-:Y:S01]  /*cc70*/  ISETP.GT.U32.AND P0, PT, R33, 0x2, PT ;  /* 0x000000022100780c */ /* 0x000fe20003f04070 */
[----:B------:R-:W-:Y:S02]  /*cc80*/  IMAD.IADD R2, R2, 0x1, R7 ;  /* 0x0000000102027824 */ /* 0x000fe400078e0207 */
[----:B------:R-:W-:Y:S01]  /*cc90*/  IMAD.IADD R3, R12, 0x1, R3 ;  /* 0x000000010c037824 */ /* 0x000fe200078e0203 */
[----:B------:R-:W-:Y:S01]  /*cca0*/  SHF.R.U32.HI R23, RZ, 0x8, R6 ;  /* 0x00000008ff177819 */ /* 0x000fe20000011606 */
[----:B------:R-:W-:Y:S01]  /*ccb0*/  IMAD.IADD R0, R27, 0x1, R26 ;  /* 0x000000011b007824 */ /* 0x000fe200078e021a */
[--C-:B------:R-:W-:Y:S01]  /*ccc0*/  SHF.R.U32.HI R26, RZ, 0x18, R6.reuse ;  /* 0x00000018ff1a7819 */ /* 0x100fe20000011606 */
[----:B------:R-:W-:Y:S01]  /*ccd0*/  IMAD.IADD R8, R8, 0x1, R15 ;  /* 0x0000000108087824 */ /* 0x000fe200078e020f */
[----:B------:R-:W-:Y:S01]  /*cce0*/  SHF.R.U32.HI R15, RZ, 0x10, R6 ;  /* 0x00000010ff0f7819 */ /* 0x000fe20000011606 */
[----:B------:R-:W-:Y:S01]  /*ccf0*/  IMAD.IADD R10, R13, 0x1, R10 ;  /* 0x000000010d0a7824 */ /* 0x000fe200078e020a */
[----:B------:R-:W-:Y:S01]  /*cd00*/  SHF.R.U32.HI R28, RZ, 0x18, R3 ;  /* 0x00000018ff1c7819 */ /* 0x000fe20000011603 */
[----:B------:R-:W-:Y:S01]  /*cd10*/  IMAD.IADD R11, R14, 0x1, R11 ;  /* 0x000000010e0b7824 */ /* 0x000fe200078e020b */
[----:B------:R-:W-:Y:S01]  /*cd20*/  SHF.R.U32.HI R13, RZ, 0x10, R3 ;  /* 0x00000010ff0d7819 */ /* 0x000fe20000011603 */
[----:B------:R-:W-:Y:S01]  /*cd30*/  IMAD.IADD R9, R20, 0x1, R9 ;  /* 0x0000000114097824 */ /* 0x000fe200078e0209 */
[----:B------:R-:W-:Y:S01]  /*cd40*/  SHF.R.U32.HI R22, RZ, 0x8, R3 ;  /* 0x00000008ff167819 */ /* 0x000fe20000011603 */
[----:B------:R-:W-:Y:S01]  /*cd50*/  STL [R1+0x14c], R0 ;  /* 0x00014c0001007387 */ /* 0x000fe20000100800 */
[--C-:B------:R-:W-:Y:S01]  /*cd60*/  SHF.R.U32.HI R29, RZ, 0x18, R2.reuse ;  /* 0x00000018ff1d7819 */ /* 0x100fe20000011602 */
[----:B------:R-:W-:Y:S01]  /*cd70*/  VIADD R33, R33, 0xffffffff ;  /* 0xffffffff21217836 */ /* 0x000fe20000000000 */
[--C-:B------:R-:W-:Y:S01]  /*cd80*/  SHF.R.U32.HI R12, RZ, 0x10, R2.reuse ;  /* 0x00000010ff0c7819 */ /* 0x100fe20000011602 */
[----:B------:R-:W-:Y:S01]  /*cd90*/  STL.128 [R1+0x150], R8 ;  /* 0x0001500801007387 */ /* 0x000fe20000100c00 */
[----:B------:R-:W-:-:S02]  /*cda0*/  SHF.R.U32.HI R25, RZ, 0x8, R2 ;  /* 0x00000008ff197819 */ /* 0x000fc40000011602 */
[----:B------:R-:W-:Y:S01]  /*cdb0*/  PRMT R14, R26, 0x3340, R15 ;  /* 0x000033401a0e7816 */ /* 0x000fe2000000000f */
[----:B------:R-:W-:Y:S01]  /*cdc0*/  STL.64 [R1+0x160], R2 ;  /* 0x0001600201007387 */ /* 0x000fe20000100a00 */
[----:B------:R-:W-:Y:S02]  /*cdd0*/  PRMT R13, R28, 0x3340, R13 ;  /* 0x000033401c0d7816 */ /* 0x000fe4000000000d */
[----:B------:R-:W-:Y:S01]  /*cde0*/  PRMT R12, R29, 0x3340, R12 ;  /* 0x000033401d0c7816 */ /* 0x000fe2000000000c */
[----:B------:R-:W-:Y:S01]  /*cdf0*/  STL [R1+0x168], R6 ;  /* 0x0001680601007387 */ /* 0x000fe20000100800 */
[----:B------:R-:W-:Y:S02]  /*ce00*/  PRMT R19, R23, 0x3340, R6 ;  /* 0x0000334017137816 */ /* 0x000fe40000000006 */
[----:B------:R-:W-:Y:S02]  /*ce10*/  PRMT R18, R22, 0x3340, R3 ;  /* 0x0000334016127816 */ /* 0x000fe40000000003 */
[----:B------:R-:W-:-:S02]  /*ce20*/  PRMT R17, R25, 0x3340, R2 ;  /* 0x0000334019117816 */ /* 0x000fc40000000002 */
[--C-:B------:R-:W-:Y:S02]  /*ce30*/  SHF.R.U32.HI R30, RZ, 0x18, R11.reuse ;  /* 0x00000018ff1e7819 */ /* 0x100fe4000001160b */
[--C-:B------:R-:W-:Y:S02]  /*ce40*/  SHF.R.U32.HI R7, RZ, 0x10, R11.reuse ;  /* 0x00000010ff077819 */ /* 0x100fe4000001160b */
[----:B------:R-:W-:Y:S02]  /*ce50*/  SHF.R.U32.HI R24, RZ, 0x8, R11 ;  /* 0x00000008ff187819 */ /* 0x000fe4000001160b */
[----:B------:R-:W-:Y:S02]  /*ce60*/  PRMT R19, R14, 0x5410, R19 ;  /* 0x000054100e137816 */ /* 0x000fe40000000013 */
[----:B------:R-:W-:Y:S02]  /*ce70*/  PRMT R18, R13, 0x5410, R18 ;  /* 0x000054100d127816 */ /* 0x000fe40000000012 */
[----:B------:R-:W-:-:S02]  /*ce80*/  PRMT R17, R12, 0x5410, R17 ;  /* 0x000054100c117816 */ /* 0x000fc40000000011 */
[--C-:B------:R-:W-:Y:S02]  /*ce90*/  SHF.R.U32.HI R12, RZ, 0x18, R8.reuse ;  /* 0x00000018ff0c7819 */ /* 0x100fe40000011608 */
[----:B------:R-:W-:Y:S02]  /*cea0*/  SHF.R.U32.HI R13, RZ, 0x10, R8 ;  /* 0x00000010ff0d7819 */ /* 0x000fe40000011608 */
[--C-:B------:R-:W-:Y:S02]  /*ceb0*/  SHF.R.U32.HI R31, RZ, 0x18, R10.reuse ;  /* 0x00000018ff1f7819 */ /* 0x100fe4000001160a */
[--C-:B------:R-:W-:Y:S02]  /*cec0*/  SHF.R.U32.HI R14, RZ, 0x10, R10.reuse ;  /* 0x00000010ff0e7819 */ /* 0x100fe4000001160a */
[----:B------:R-:W-:Y:S02]  /*ced0*/  SHF.R.U32.HI R27, RZ, 0x8, R10 ;  /* 0x00000008ff1b7819 */ /* 0x000fe4000001160a */
[----:B------:R-:W-:-:S02]  /*cee0*/  PRMT R7, R30, 0x3340, R7 ;  /* 0x000033401e077816 */ /* 0x000fc40000000007 */
[----:B------:R-:W-:Y:S02]  /*cef0*/  PRMT R16, R24, 0x3340, R11 ;  /* 0x0000334018107816 */ /* 0x000fe4000000000b */
[----:B------:R-:W-:Y:S02]  /*cf00*/  PRMT R13, R12, 0x3340, R13 ;  /* 0x000033400c0d7816 */ /* 0x000fe4000000000d */
[----:B------:R-:W-:Y:S02]  /*cf10*/  PRMT R14, R31, 0x3340, R14 ;  /* 0x000033401f0e7816 */ /* 0x000fe4000000000e */
[----:B------:R-:W-:Y:S02]  /*cf20*/  PRMT R15, R27, 0x3340, R10 ;  /* 0x000033401b0f7816 */ /* 0x000fe4000000000a */
[----:B------:R-:W-:Y:S02]  /*cf30*/  PRMT R16, R7, 0x5410, R16 ;  /* 0x0000541007107816 */ /* 0x000fe40000000010 */
[----:B------:R-:W-:-:S02]  /*cf40*/  SHF.R.U32.HI R21, RZ, 0x18, R9 ;  /* 0x00000018ff157819 */ /* 0x000fc40000011609 */
[--C-:B------:R-:W-:Y:S01]  /*cf50*/  SHF.R.U32.HI R12, RZ, 0x10, R9.reuse ;  /* 0x00000010ff0c7819 */ /* 0x100fe20000011609 */
[----:B------:R0:W-:Y:S01]  /*cf60*/  STL.128 [R1+0x180], R16 ;  /* 0x0001801001007387 */ /* 0x0001e20000100c00 */
[----:B------:R-:W-:Y:S02]  /*cf70*/  SHF.R.U32.HI R20, RZ, 0x8, R9 ;  /* 0x00000008ff147819 */ /* 0x000fe40000011609 */
[----:B------:R-:W-:Y:S02]  /*cf80*/  PRMT R15, R14, 0x5410, R15 ;  /* 0x000054100e0f7816 */ /* 0x000fe4000000000f */
[----:B------:R-:W-:Y:S02]  /*cf90*/  PRMT R35, R21, 0x3340, R12 ;  /* 0x0000334015237816 */ /* 0x000fe4000000000c */
[----:B------:R-:W-:Y:S02]  /*cfa0*/  PRMT R14, R20, 0x3340, R9 ;  /* 0x00003340140e7816 */ /* 0x000fe40000000009 */
[----:B------:R-:W-:-:S02]  /*cfb0*/  SHF.R.U32.HI R7, RZ, 0x18, R0 ;  /* 0x00000018ff077819 */ /* 0x000fc40000011600 */
[----:B------:R-:W-:Y:S02]  /*cfc0*/  SHF.R.U32.HI R12, RZ, 0x10, R0 ;  /* 0x00000010ff0c7819 */ /* 0x000fe40000011600 */
[----:B------:R-:W-:Y:S02]  /*cfd0*/  PRMT R14, R35, 0x5410, R14 ;  /* 0x00005410230e7816 */ /* 0x000fe4000000000e */
[----:B------:R-:W-:Y:S02]  /*cfe0*/  PRMT R35, R7, 0x3340, R12 ;  /* 0x0000334007237816 */ /* 0x000fe4000000000c */
[----:B0-----:R-:W-:Y:S02]  /*cff0*/  SHF.R.U32.HI R17, RZ, 0x8, R8 ;  /* 0x00000008ff117819 */ /* 0x001fe40000011608 */
[----:B------:R-:W-:Y:S02]  /*d000*/  SHF.R.U32.HI R19, RZ, 0x8, R0 ;  /* 0x00000008ff137819 */ /* 0x000fe40000011600 */
[----:B------:R-:W-:-:S02]  /*d010*/  PRMT R12, R17, 0x3340, R8 ;  /* 0x00003340110c7816 */ /* 0x000fc40000000008 */
[----:B------:R-:W-:Y:S02]  /*d020*/  PRMT R16, R19, 0x3340, R0 ;  /* 0x0000334013107816 */ /* 0x000fe40000000000 */
[----:B------:R-:W-:Y:S02]  /*d030*/  PRMT R13, R13, 0x5410, R12 ;  /* 0x000054100d0d7816 */ /* 0x000fe4000000000c */
[----:B------:R-:W-:-:S05]  /*d040*/  PRMT R12, R35, 0x5410, R16 ;  /* 0x00005410230c7816 */ /* 0x000fca0000000010 */
[----:B------:R0:W-:Y:S01]  /*d050*/  STL.128 [R1+0x170], R12 ;  /* 0x0001700c01007387 */ /* 0x0001e20000100c00 */
[----:B------:R-:W-:Y:S05]  /*d060*/  @P0 BRA `(.L_x_90) ;  /* 0xffffff9c00040947 */ /* 0x000fea000383ffff */
[----:B------:R-:W-:Y:S05]  /*d070*/  BSYNC.RECONVERGENT B0 ;  /* 0x0000000000007941 */ /* 0x000fea0003800200 */
.L_x_56:
[----:B0-----:R-:W0:Y:S02]  /*d080*/  LDC.64 R12, c[0x0][0x388] ;  /* 0x0000e200ff0c7b82 */ /* 0x001e240000000a00 */
[----:B0-----:R-:W2:Y:S01]  /*d090*/  LDG.E.U8 R14, desc[UR36][R12.64] ;  /* 0x000000240c0e7981 */ /* 0x001ea2000c1e1100 */
[----:B------:R-:W-:Y:S01]  /*d0a0*/  PRMT R15, R7, 0x9910, RZ ;  /* 0x00009910070f7816 */ /* 0x000fe200000000ff */
[----:B------:R-:W-:Y:S01]  /*d0b0*/  BSSY.RECONVERGENT B0, `(.L_x_91) ;  /* 0x000009a000007945 */ /* 0x000fe20003800200 */
[----:B------:R-:W-:Y:S02]  /*d0c0*/  PRMT R16, R0, 0x7632, R16 ;  /* 0x0000763200107816 */ /* 0x000fe40000000010 */
[----:B------:R-:W-:Y:S02]  /*d0d0*/  PRMT R18, R8, 0x7632, R18 ;  /* 0x0000763208127816 */ /* 0x000fe40000000012 */
[----:B------:R-:W-:Y:S02]  /*d0e0*/  PRMT R32, R9, 0x7632, R32 ;  /* 0x0000763209207816 */ /* 0x000fe40000000020 */
[----:B------:R-:W-:-:S02]  /*d0f0*/  PRMT R33, R10, 0x7632, R33 ;  /* 0x000076320a217816 */ /* 0x000fc40000000021 */
[----:B------:R-:W-:Y:S02]  /*d100*/  PRMT R34, R11, 0x7632, R34 ;  /* 0x000076320b227816 */ /* 0x000fe40000000022 */
[----:B------:R-:W-:Y:S02]  /*d110*/  PRMT R35, R2, 0x7632, R35 ;  /* 0x0000763202237816 */ /* 0x000fe40000000023 */
[----:B------:R-:W-:Y:S02]  /*d120*/  PRMT R36, R3, 0x7632, R36 ;  /* 0x0000763203247816 */ /* 0x000fe40000000024 */
[----:B------:R-:W-:Y:S02]  /*d130*/  PRMT R37, R6, 0x7632, R37 ;  /* 0x0000763206257816 */ /* 0x000fe40000000025 */
[----:B--2---:R-:W-:-:S13]  /*d140*/  ISETP.NE.AND P0, PT, R14, R15, PT ;  /* 0x0000000f0e00720c */ /* 0x004fda0003f05270 */
[----:B------:R-:W-:Y:S05]  /*d150*/  @P0 BRA `(.L_x_92) ;  /* 0x00000008003c0947 */ /* 0x000fea0003800000 */
[----:B------:R-:W2:Y:S01]  /*d160*/  LDG.E.U8 R14, desc[UR36][R12.64+0x1] ;  /* 0x000001240c0e7981 */ /* 0x000ea2000c1e1100 */
[----:B------:R-:W-:-:S04]  /*d170*/  LOP3.LUT R15, R16, 0xff, RZ, 0xc0, !PT ;  /* 0x000000ff100f7812 */ /* 0x000fc800078ec0ff */
        /* <DEDUP_REMOVED lines=11> */
[----:B------:R-:W-:-:S04]  /*d230*/  SHF.R.U32.HI R15, RZ, 0x18, R8 ;  /* 0x00000018ff0f7819 */ /* 0x000fc80000011608 */
[----:B------:R-:W-:-:S04]  /*d240*/  PRMT R15, R15, 0x9910, RZ ;  /* 0x000099100f0f7816 */ /* 0x000fc800000000ff */
        /* <DEDUP_REMOVED lines=110> */
[----:B------:R-:W0:Y:S02]  /*d930*/  LDC.64 R14, c[0x0][0x390] ;  /* 0x0000e400ff0e7b82 */ /* 0x000e240000000a00 */
[----:B0-----:R-:W2:Y:S02]  /*d940*/  LDG.E R21, desc[UR36][R14.64] ;  /* 0x000000240e157981 */ /* 0x001ea4000c1e1900 */
[----:B--2---:R-:W-:-:S13]  /*d950*/  ISETP.NE.AND P0, PT, R21, RZ, PT ;  /* 0x000000ff1500720c */ /* 0x004fda0003f05270 */
[----:B------:R-:W-:Y:S05]  /*d960*/  @!P0 BRA `(.L_x_92) ;  /* 0x0000000000388947 */ /* 0x000fea0003800000 */
[----:B------:R-:W-:Y:S02]  /*d970*/  SHF.R.S32.HI R26, RZ, 0x1f, R21 ;  /* 0x0000001fff1a7819 */ /* 0x000fe40000011415 */
[----:B------:R-:W-:-:S07]  /*d980*/  CS2R R30, SRZ ;  /* 0x00000000001e7805 */ /* 0x000fce000001ff00 */
.L_x_93:
[----:B------:R-:W-:Y:S01]  /*d990*/  IADD3 R28, P0, PT, R31, R4, RZ ;  /* 0x000000041f1c7210 */ /* 0x000fe20007f1e0ff */
[----:B0-----:R-:W0:Y:S04]  /*d9a0*/  LDCU.64 UR4, c[0x0][0x398] ;  /* 0x00007300ff0477ac */ /* 0x001e280008000a00 */
[----:B------:R-:W-:-:S06]  /*d9b0*/  IMAD.X R29, R30, 0x1, R5, P0 ;  /* 0x000000011e1d7824 */ /* 0x000fcc00000e0605 */
[----:B------:R-:W2:Y:S01]  /*d9c0*/  LD.E.U8 R29, desc[UR36][R28.64] ;  /* 0x000000241c1d7980 */ /* 0x000ea2000c101100 */
[----:B0-----:R-:W-:-:S04]  /*d9d0*/  IADD3 R14, P0, PT, R31, UR4, RZ ;  /* 0x000000041f0e7c10 */ /* 0x001fc8000ff1e0ff */
[----:B------:R-:W-:Y:S02]  /*d9e0*/  IADD3.X R15, PT, PT, R30, UR5, RZ, P0, !PT ;  /* 0x000000051e0f7c10 */ /* 0x000fe400087fe4ff */
[----:B------:R-:W-:-:S05]  /*d9f0*/  IADD3 R31, P0, PT, R31, 0x1, RZ ;  /* 0x000000011f1f7810 */ /* 0x000fca0007f1e0ff */
[----:B------:R-:W-:Y:S01]  /*da00*/  IMAD.X R30, RZ, RZ, R30, P0 ;  /* 0x000000ffff1e7224 */ /* 0x000fe200000e061e */
[----:B------:R-:W-:-:S04]  /*da10*/  ISETP.GE.U32.AND P0, PT, R31, R21, PT ;  /* 0x000000151f00720c */ /* 0x000fc80003f06070 */
[----:B------:R-:W-:Y:S01]  /*da20*/  ISETP.GE.U32.AND.EX P0, PT, R30, R26, PT, P0 ;  /* 0x0000001a1e00720c */ /* 0x000fe20003f06100 */
[----:B--2---:R0:W-:-:S12]  /*da30*/  STG.E.U8 desc[UR36][R14.64], R29 ;  /* 0x0000001d0e007986 */ /* 0x0041d8000c101124 */
[----:B------:R-:W-:Y:S05]  /*da40*/  @!P0 BRA `(.L_x_93) ;  /* 0xfffffffc00d08947 */ /* 0x000fea000383ffff */
.L_x_92:
[----:B------:R-:W-:Y:S05]  /*da50*/  BSYNC.RECONVERGENT B0 ;  /* 0x0000000000007941 */ /* 0x000fea0003800200 */
.L_x_91:
[----:B0-----:R-:W2:Y:S01]  /*da60*/  LDG.E.U8 R14, desc[UR36][R12.64+0x20] ;  /* 0x000020240c0e7981 */ /* 0x001ea2000c1e1100 */
[----:B------:R-:W-:Y:S01]  /*da70*/  PRMT R15, R7, 0x9910, RZ ;  /* 0x00009910070f7816 */ /* 0x000fe200000000ff */
[----:B------:R-:W-:Y:S03]  /*da80*/  BSSY.RECONVERGENT B0, `(.L_x_94) ;  /* 0x0000098000007945 */ /* 0x000fe60003800200 */
        /* <DEDUP_REMOVED lines=139> */
.L_x_96:
        /* <DEDUP_REMOVED lines=12> */
.L_x_95:
[----:B------:R-:W-:Y:S05]  /*e400*/  BSYNC.RECONVERGENT B0 ;  /* 0x0000000000007941 */ /* 0x000fea0003800200 */
.L_x_94:
        /* <DEDUP_REMOVED lines=142> */
.L_x_99:
        /* <DEDUP_REMOVED lines=12> */
.L_x_98:
[----:B------:R-:W-:Y:S05]  /*edb0*/  BSYNC.RECONVERGENT B0 ;  /* 0x0000000000007941 */ /* 0x000fea0003800200 */
.L_x_97:
        /* <DEDUP_REMOVED lines=142> */
.L_x_102:
        /* <DEDUP_REMOVED lines=12> */
.L_x_101:
[----:B------:R-:W-:Y:S05]  /*f760*/  BSYNC.RECONVERGENT B0 ;  /* 0x0000000000007941 */ /* 0x000fea0003800200 */
.L_x_100:
[----:B0-----:R-:W2:Y:S01]  /*f770*/  LDG.E.U8 R14, desc[UR36][R12.64+0x80] ;  /* 0x000080240c0e7981 */ /* 0x001ea2000c1e1100 */
[----:B------:R-:W-:-:S04]  /*f780*/  PRMT R7, R7, 0x9910, RZ ;  /* 0x0000991007077816 */ /* 0x000fc800000000ff */
[----:B--2---:R-:W-:-:S13]  /*f790*/  ISETP.NE.AND P0, PT, R14, R7, PT ;  /* 0x000000070e00720c */ /* 0x004fda0003f05270 */
[----:B------:R-:W-:Y:S05]  /*f7a0*/  @P0 EXIT ;  /* 0x000000000000094d */ /* 0x000fea0003800000 */
[----:B------:R-:W2:Y:S01]  /*f7b0*/  LDG.E.U8 R7, desc[UR36][R12.64+0x81] ;  /* 0x000081240c077981 */ /* 0x000ea2000c1e1100 */
[----:B------:R-:W-:-:S04]  /*f7c0*/  LOP3.LUT R16, R16, 0xff, RZ, 0xc0, !PT ;  /* 0x000000ff10107812 */ /* 0x000fc800078ec0ff */
        /* <DEDUP_REMOVED lines=11> */
[----:B------:R-:W-:-:S04]  /*f880*/  SHF.R.U32.HI R7, RZ, 0x18, R8 ;  /* 0x00000018ff077819 */ /* 0x000fc80000011608 */
        /* <DEDUP_REMOVED lines=117> */
[----:B------:R-:W0:Y:S02]  /*ffe0*/  LDC.64 R2, c[0x0][0x390] ;  /* 0x0000e400ff027b82 */ /* 0x000e240000000a00 */
[----:B0-----:R-:W2:Y:S02]  /*fff0*/  LDG.E R0, desc[UR36][R2.64] ;  /* 0x0000002402007981 */ /* 0x001ea4000c1e1900 */
[----:B--2---:R-:W-:-:S13]  /*10000*/  ISETP.NE.AND P0, PT, R0, RZ, PT ;  /* 0x000000ff0000720c */ /* 0x004fda0003f05270 */
[----:B------:R-:W-:Y:S05]  /*10010*/  @!P0 EXIT ;  /* 0x000000000000894d */ /* 0x000fea0003800000 */
[----:B------:R-:W-:Y:S01]  /*10020*/  SHF.R.S32.HI R8, RZ, 0x1f, R0 ;  /* 0x0000001fff087819 */ /* 0x000fe20000011400 */
[----:B------:R-:W-:Y:S02]  /*10030*/  IMAD.MOV.U32 R9, RZ, RZ, RZ ;  /* 0x000000ffff097224 */ /* 0x000fe400078e00ff */
[----:B------:R-:W-:-:S07]  /*10040*/  IMAD.MOV.U32 R10, RZ, RZ, RZ ;  /* 0x000000ffff0a7224 */ /* 0x000fce00078e00ff */
.L_x_103:
        /* <DEDUP_REMOVED lines=12> */
[----:B------:R-:W-:Y:S05]  /*10110*/  EXIT ;  /* 0x000000000000794d */ /* 0x000fea0003800000 */
.L_x_104:
[----:B------:R-:W-:-:S00]  /*10120*/  BRA `(.L_x_104) ;  /* 0xfffffffc00fc7947 */ /* 0x000fc0000383ffff */
[----:B------:R-:W-:-:S00]  /*10130*/  NOP ;  /* 0x0000000000007918 */ /* 0x000fc00000000000 */
        /* <DEDUP_REMOVED lines=12> */
.L_x_105:


//--------------------- .nv.shared.reserved.0     --------------------------
	.section	.nv.shared.reserved.0,"aw",@nobits
	.weak		__nv_reservedSMEM_offset_0_alias
	.size		__nv_reservedSMEM_offset_0_alias, 0, 64
	.other		__nv_reservedSMEM_offset_0_alias,@"STO_CUDA_RESERVED_SHARED STV_DEFAULT"
__nv_reservedSMEM_offset_0_alias:
	.zero		0
	.zero		64


//--------------------- .nv.constant0._Z11sha256_wrapPhS_PiS_ --------------------------
	.section	.nv.constant0._Z11sha256_wrapPhS_PiS_,"a",@progbits
	.sectionflags	@""
	.align	4
.nv.constant0._Z11sha256_wrapPhS_PiS_:
	.zero		928


//--------------------- SYMBOLS --------------------------

	.type		.nv.reservedSmem.offset0,@object
	.size		.nv.reservedSmem.offset0,0x4
	.type		malloc,@function
